//
// Generated by NVIDIA NVVM Compiler
//
// Compiler Build ID: CL-36424714
// Cuda compilation tools, release 13.0, V13.0.88
// Based on NVVM 20.0.0
//

.version 9.0
.target sm_100
.address_size 64

	// .globl	_Z39attention_weight_computation_forward_v2ILj16EEviiiiiiPKiS1_S1_S1_PKfS3_Pf
// _ZZ39attention_weight_computation_forward_v2ILj16EEviiiiiiPKiS1_S1_S1_PKfS3_PfE21shared_query_features has been demoted
// _ZZ39attention_weight_computation_forward_v2ILj24EEviiiiiiPKiS1_S1_S1_PKfS3_PfE21shared_query_features has been demoted
// _ZZ39attention_weight_computation_forward_v2ILj32EEviiiiiiPKiS1_S1_S1_PKfS3_PfE21shared_query_features has been demoted
// _ZZ39attention_weight_computation_forward_v2ILj48EEviiiiiiPKiS1_S1_S1_PKfS3_PfE21shared_query_features has been demoted
// _ZZ39attention_weight_computation_forward_v2ILj64EEviiiiiiPKiS1_S1_S1_PKfS3_PfE21shared_query_features has been demoted
// _ZZ39attention_weight_computation_forward_v2ILj128EEviiiiiiPKiS1_S1_S1_PKfS3_PfE21shared_query_features has been demoted
// _ZZ39attention_weight_computation_forward_v2ILj150EEviiiiiiPKiS1_S1_S1_PKfS3_PfE21shared_query_features has been demoted
// _ZZ40attention_weight_computation_backward_v2ILj16EEviiiiiiPKiS1_S1_S1_PKfS3_PfS4_S4_E21shared_query_features has been demoted
// _ZZ40attention_weight_computation_backward_v2ILj16EEviiiiiiPKiS1_S1_S1_PKfS3_PfS4_S4_E26shared_grad_query_features has been demoted
// _ZZ40attention_weight_computation_backward_v2ILj24EEviiiiiiPKiS1_S1_S1_PKfS3_PfS4_S4_E21shared_query_features has been demoted
// _ZZ40attention_weight_computation_backward_v2ILj24EEviiiiiiPKiS1_S1_S1_PKfS3_PfS4_S4_E26shared_grad_query_features has been demoted
// _ZZ40attention_weight_computation_backward_v2ILj32EEviiiiiiPKiS1_S1_S1_PKfS3_PfS4_S4_E21shared_query_features has been demoted
// _ZZ40attention_weight_computation_backward_v2ILj32EEviiiiiiPKiS1_S1_S1_PKfS3_PfS4_S4_E26shared_grad_query_features has been demoted
// _ZZ40attention_weight_computation_backward_v2ILj48EEviiiiiiPKiS1_S1_S1_PKfS3_PfS4_S4_E21shared_query_features has been demoted
// _ZZ40attention_weight_computation_backward_v2ILj48EEviiiiiiPKiS1_S1_S1_PKfS3_PfS4_S4_E26shared_grad_query_features has been demoted
// _ZZ40attention_weight_computation_backward_v2ILj64EEviiiiiiPKiS1_S1_S1_PKfS3_PfS4_S4_E21shared_query_features has been demoted
// _ZZ40attention_weight_computation_backward_v2ILj64EEviiiiiiPKiS1_S1_S1_PKfS3_PfS4_S4_E26shared_grad_query_features has been demoted
// _ZZ40attention_weight_computation_backward_v2ILj128EEviiiiiiPKiS1_S1_S1_PKfS3_PfS4_S4_E21shared_query_features has been demoted
// _ZZ40attention_weight_computation_backward_v2ILj128EEviiiiiiPKiS1_S1_S1_PKfS3_PfS4_S4_E26shared_grad_query_features has been demoted
// _ZZ40attention_weight_computation_backward_v2ILj150EEviiiiiiPKiS1_S1_S1_PKfS3_PfS4_S4_E21shared_query_features has been demoted
// _ZZ40attention_weight_computation_backward_v2ILj150EEviiiiiiPKiS1_S1_S1_PKfS3_PfS4_S4_E26shared_grad_query_features has been demoted

.visible .entry _Z39attention_weight_computation_forward_v2ILj16EEviiiiiiPKiS1_S1_S1_PKfS3_Pf(
	.param .u32 _Z39attention_weight_computation_forward_v2ILj16EEviiiiiiPKiS1_S1_S1_PKfS3_Pf_param_0,
	.param .u32 _Z39attention_weight_computation_forward_v2ILj16EEviiiiiiPKiS1_S1_S1_PKfS3_Pf_param_1,
	.param .u32 _Z39attention_weight_computation_forward_v2ILj16EEviiiiiiPKiS1_S1_S1_PKfS3_Pf_param_2,
	.param .u32 _Z39attention_weight_computation_forward_v2ILj16EEviiiiiiPKiS1_S1_S1_PKfS3_Pf_param_3,
	.param .u32 _Z39attention_weight_computation_forward_v2ILj16EEviiiiiiPKiS1_S1_S1_PKfS3_Pf_param_4,
	.param .u32 _Z39attention_weight_computation_forward_v2ILj16EEviiiiiiPKiS1_S1_S1_PKfS3_Pf_param_5,
	.param .u64 .ptr .align 1 _Z39attention_weight_computation_forward_v2ILj16EEviiiiiiPKiS1_S1_S1_PKfS3_Pf_param_6,
	.param .u64 .ptr .align 1 _Z39attention_weight_computation_forward_v2ILj16EEviiiiiiPKiS1_S1_S1_PKfS3_Pf_param_7,
	.param .u64 .ptr .align 1 _Z39attention_weight_computation_forward_v2ILj16EEviiiiiiPKiS1_S1_S1_PKfS3_Pf_param_8,
	.param .u64 .ptr .align 1 _Z39attention_weight_computation_forward_v2ILj16EEviiiiiiPKiS1_S1_S1_PKfS3_Pf_param_9,
	.param .u64 .ptr .align 1 _Z39attention_weight_computation_forward_v2ILj16EEviiiiiiPKiS1_S1_S1_PKfS3_Pf_param_10,
	.param .u64 .ptr .align 1 _Z39attention_weight_computation_forward_v2ILj16EEviiiiiiPKiS1_S1_S1_PKfS3_Pf_param_11,
	.param .u64 .ptr .align 1 _Z39attention_weight_computation_forward_v2ILj16EEviiiiiiPKiS1_S1_S1_PKfS3_Pf_param_12
)
{
	.reg .pred 	%p<27>;
	.reg .b32 	%r<165>;
	.reg .b32 	%f<113>;
	.reg .b64 	%rd<56>;
	// demoted variable
	.shared .align 4 .b8 _ZZ39attention_weight_computation_forward_v2ILj16EEviiiiiiPKiS1_S1_S1_PKfS3_PfE21shared_query_features[64];
	ld.param.u32 	%r61, [_Z39attention_weight_computation_forward_v2ILj16EEviiiiiiPKiS1_S1_S1_PKfS3_Pf_param_1];
	ld.param.u32 	%r62, [_Z39attention_weight_computation_forward_v2ILj16EEviiiiiiPKiS1_S1_S1_PKfS3_Pf_param_2];
	ld.param.u32 	%r59, [_Z39attention_weight_computation_forward_v2ILj16EEviiiiiiPKiS1_S1_S1_PKfS3_Pf_param_4];
	ld.param.u32 	%r60, [_Z39attention_weight_computation_forward_v2ILj16EEviiiiiiPKiS1_S1_S1_PKfS3_Pf_param_5];
	ld.param.u64 	%rd22, [_Z39attention_weight_computation_forward_v2ILj16EEviiiiiiPKiS1_S1_S1_PKfS3_Pf_param_7];
	ld.param.u64 	%rd18, [_Z39attention_weight_computation_forward_v2ILj16EEviiiiiiPKiS1_S1_S1_PKfS3_Pf_param_8];
	ld.param.u64 	%rd19, [_Z39attention_weight_computation_forward_v2ILj16EEviiiiiiPKiS1_S1_S1_PKfS3_Pf_param_9];
	ld.param.u64 	%rd20, [_Z39attention_weight_computation_forward_v2ILj16EEviiiiiiPKiS1_S1_S1_PKfS3_Pf_param_10];
	ld.param.u64 	%rd23, [_Z39attention_weight_computation_forward_v2ILj16EEviiiiiiPKiS1_S1_S1_PKfS3_Pf_param_11];
	ld.param.u64 	%rd21, [_Z39attention_weight_computation_forward_v2ILj16EEviiiiiiPKiS1_S1_S1_PKfS3_Pf_param_12];
	cvta.to.global.u64 	%rd1, %rd22;
	cvta.to.global.u64 	%rd2, %rd23;
	mov.u32 	%r1, %ctaid.x;
	mov.u32 	%r2, %ctaid.y;
	mov.u32 	%r143, %tid.x;
	mad.lo.s32 	%r4, %r62, %r1, %r143;
	setp.ge.s32 	%p1, %r1, %r61;
	setp.ge.s32 	%p2, %r2, %r59;
	or.pred  	%p3, %p1, %p2;
	setp.ge.s32 	%p4, %r143, %r62;
	or.pred  	%p5, %p4, %p3;
	@%p5 bra 	$L__BB0_32;
	setp.ge.s32 	%p6, %r143, %r60;
	@%p6 bra 	$L__BB0_4;
	mad.lo.s32 	%r63, %r59, %r1, %r2;
	mul.lo.s32 	%r5, %r63, %r60;
	mov.u32 	%r6, %ntid.x;
	cvta.to.global.u64 	%rd3, %rd20;
$L__BB0_3:
	add.s32 	%r64, %r143, %r5;
	mul.wide.s32 	%rd24, %r64, 4;
	add.s64 	%rd25, %rd3, %rd24;
	ld.global.f32 	%f14, [%rd25];
	shl.b32 	%r65, %r143, 2;
	mov.u32 	%r66, _ZZ39attention_weight_computation_forward_v2ILj16EEviiiiiiPKiS1_S1_S1_PKfS3_PfE21shared_query_features;
	add.s32 	%r67, %r66, %r65;
	st.shared.f32 	[%r67], %f14;
	add.s32 	%r143, %r143, %r6;
	setp.lt.s32 	%p7, %r143, %r60;
	@%p7 bra 	$L__BB0_3;
$L__BB0_4:
	bar.sync 	0;
	cvta.to.global.u64 	%rd26, %rd19;
	mul.wide.s32 	%rd27, %r4, 4;
	add.s64 	%rd28, %rd26, %rd27;
	ld.global.u32 	%r9, [%rd28];
	setp.eq.s32 	%p8, %r9, -1;
	@%p8 bra 	$L__BB0_32;
	cvta.to.global.u64 	%rd29, %rd18;
	mul.wide.u32 	%rd30, %r1, 4;
	add.s64 	%rd31, %rd29, %rd30;
	ld.global.u32 	%r10, [%rd31];
	setp.lt.s32 	%p9, %r10, 1;
	mov.b32 	%r157, 0;
	@%p9 bra 	$L__BB0_18;
	and.b32  	%r11, %r10, 15;
	setp.lt.u32 	%p10, %r10, 16;
	mov.b32 	%r150, 0;
	mov.u32 	%r157, %r150;
	@%p10 bra 	$L__BB0_9;
	and.b32  	%r150, %r10, 2147483632;
	neg.s32 	%r144, %r150;
	add.s64 	%rd52, %rd1, 32;
	mov.b32 	%r157, 0;
$L__BB0_8:
	.pragma "nounroll";
	ld.global.u32 	%r72, [%rd52+-32];
	add.s32 	%r73, %r72, %r157;
	ld.global.u32 	%r74, [%rd52+-28];
	add.s32 	%r75, %r74, %r73;
	ld.global.u32 	%r76, [%rd52+-24];
	add.s32 	%r77, %r76, %r75;
	ld.global.u32 	%r78, [%rd52+-20];
	add.s32 	%r79, %r78, %r77;
	ld.global.u32 	%r80, [%rd52+-16];
	add.s32 	%r81, %r80, %r79;
	ld.global.u32 	%r82, [%rd52+-12];
	add.s32 	%r83, %r82, %r81;
	ld.global.u32 	%r84, [%rd52+-8];
	add.s32 	%r85, %r84, %r83;
	ld.global.u32 	%r86, [%rd52+-4];
	add.s32 	%r87, %r86, %r85;
	ld.global.u32 	%r88, [%rd52];
	add.s32 	%r89, %r88, %r87;
	ld.global.u32 	%r90, [%rd52+4];
	add.s32 	%r91, %r90, %r89;
	ld.global.u32 	%r92, [%rd52+8];
	add.s32 	%r93, %r92, %r91;
	ld.global.u32 	%r94, [%rd52+12];
	add.s32 	%r95, %r94, %r93;
	ld.global.u32 	%r96, [%rd52+16];
	add.s32 	%r97, %r96, %r95;
	ld.global.u32 	%r98, [%rd52+20];
	add.s32 	%r99, %r98, %r97;
	ld.global.u32 	%r100, [%rd52+24];
	add.s32 	%r101, %r100, %r99;
	ld.global.u32 	%r102, [%rd52+28];
	add.s32 	%r157, %r102, %r101;
	add.s32 	%r144, %r144, 16;
	add.s64 	%rd52, %rd52, 64;
	setp.ne.s32 	%p11, %r144, 0;
	@%p11 bra 	$L__BB0_8;
$L__BB0_9:
	setp.eq.s32 	%p12, %r11, 0;
	@%p12 bra 	$L__BB0_18;
	and.b32  	%r21, %r10, 7;
	setp.lt.u32 	%p13, %r11, 8;
	@%p13 bra 	$L__BB0_12;
	mul.wide.u32 	%rd32, %r150, 4;
	add.s64 	%rd33, %rd1, %rd32;
	ld.global.u32 	%r104, [%rd33];
	add.s32 	%r105, %r104, %r157;
	ld.global.u32 	%r106, [%rd33+4];
	add.s32 	%r107, %r106, %r105;
	ld.global.u32 	%r108, [%rd33+8];
	add.s32 	%r109, %r108, %r107;
	ld.global.u32 	%r110, [%rd33+12];
	add.s32 	%r111, %r110, %r109;
	ld.global.u32 	%r112, [%rd33+16];
	add.s32 	%r113, %r112, %r111;
	ld.global.u32 	%r114, [%rd33+20];
	add.s32 	%r115, %r114, %r113;
	ld.global.u32 	%r116, [%rd33+24];
	add.s32 	%r117, %r116, %r115;
	ld.global.u32 	%r118, [%rd33+28];
	add.s32 	%r157, %r118, %r117;
	add.s32 	%r150, %r150, 8;
$L__BB0_12:
	setp.eq.s32 	%p14, %r21, 0;
	@%p14 bra 	$L__BB0_18;
	and.b32  	%r27, %r10, 3;
	setp.lt.u32 	%p15, %r21, 4;
	@%p15 bra 	$L__BB0_15;
	mul.wide.u32 	%rd34, %r150, 4;
	add.s64 	%rd35, %rd1, %rd34;
	ld.global.u32 	%r120, [%rd35];
	add.s32 	%r121, %r120, %r157;
	ld.global.u32 	%r122, [%rd35+4];
	add.s32 	%r123, %r122, %r121;
	ld.global.u32 	%r124, [%rd35+8];
	add.s32 	%r125, %r124, %r123;
	ld.global.u32 	%r126, [%rd35+12];
	add.s32 	%r157, %r126, %r125;
	add.s32 	%r150, %r150, 4;
$L__BB0_15:
	setp.eq.s32 	%p16, %r27, 0;
	@%p16 bra 	$L__BB0_18;
	mul.wide.u32 	%rd36, %r150, 4;
	add.s64 	%rd53, %rd1, %rd36;
	neg.s32 	%r155, %r27;
$L__BB0_17:
	.pragma "nounroll";
	ld.global.u32 	%r127, [%rd53];
	add.s32 	%r157, %r127, %r157;
	add.s64 	%rd53, %rd53, 4;
	add.s32 	%r155, %r155, 1;
	setp.ne.s32 	%p17, %r155, 0;
	@%p17 bra 	$L__BB0_17;
$L__BB0_18:
	add.s32 	%r128, %r9, %r157;
	mad.lo.s32 	%r129, %r128, %r59, %r2;
	mul.lo.s32 	%r130, %r129, %r60;
	cvt.s64.s32 	%rd10, %r130;
	mad.lo.s32 	%r131, %r4, %r59, %r2;
	cvta.to.global.u64 	%rd37, %rd21;
	mul.wide.s32 	%rd38, %r131, 4;
	add.s64 	%rd11, %rd37, %rd38;
	setp.lt.s32 	%p18, %r60, 1;
	mov.f32 	%f112, 0f00000000;
	@%p18 bra 	$L__BB0_31;
	and.b32  	%r39, %r60, 15;
	setp.lt.u32 	%p19, %r60, 16;
	mov.f32 	%f112, 0f00000000;
	mov.b32 	%r161, 0;
	@%p19 bra 	$L__BB0_22;
	and.b32  	%r161, %r60, 2147483632;
	neg.s32 	%r159, %r161;
	shl.b64 	%rd39, %rd10, 2;
	add.s64 	%rd40, %rd39, %rd2;
	add.s64 	%rd54, %rd40, 32;
	mov.u32 	%r134, _ZZ39attention_weight_computation_forward_v2ILj16EEviiiiiiPKiS1_S1_S1_PKfS3_PfE21shared_query_features;
	add.s32 	%r158, %r134, 32;
	mov.f32 	%f112, 0f00000000;
$L__BB0_21:
	.pragma "nounroll";
	ld.global.f32 	%f19, [%rd54+-32];
	ld.shared.f32 	%f20, [%r158+-32];
	fma.rn.f32 	%f21, %f19, %f20, %f112;
	ld.global.f32 	%f22, [%rd54+-28];
	ld.shared.f32 	%f23, [%r158+-28];
	fma.rn.f32 	%f24, %f22, %f23, %f21;
	ld.global.f32 	%f25, [%rd54+-24];
	ld.shared.f32 	%f26, [%r158+-24];
	fma.rn.f32 	%f27, %f25, %f26, %f24;
	ld.global.f32 	%f28, [%rd54+-20];
	ld.shared.f32 	%f29, [%r158+-20];
	fma.rn.f32 	%f30, %f28, %f29, %f27;
	ld.global.f32 	%f31, [%rd54+-16];
	ld.shared.f32 	%f32, [%r158+-16];
	fma.rn.f32 	%f33, %f31, %f32, %f30;
	ld.global.f32 	%f34, [%rd54+-12];
	ld.shared.f32 	%f35, [%r158+-12];
	fma.rn.f32 	%f36, %f34, %f35, %f33;
	ld.global.f32 	%f37, [%rd54+-8];
	ld.shared.f32 	%f38, [%r158+-8];
	fma.rn.f32 	%f39, %f37, %f38, %f36;
	ld.global.f32 	%f40, [%rd54+-4];
	ld.shared.f32 	%f41, [%r158+-4];
	fma.rn.f32 	%f42, %f40, %f41, %f39;
	ld.global.f32 	%f43, [%rd54];
	ld.shared.f32 	%f44, [%r158];
	fma.rn.f32 	%f45, %f43, %f44, %f42;
	ld.global.f32 	%f46, [%rd54+4];
	ld.shared.f32 	%f47, [%r158+4];
	fma.rn.f32 	%f48, %f46, %f47, %f45;
	ld.global.f32 	%f49, [%rd54+8];
	ld.shared.f32 	%f50, [%r158+8];
	fma.rn.f32 	%f51, %f49, %f50, %f48;
	ld.global.f32 	%f52, [%rd54+12];
	ld.shared.f32 	%f53, [%r158+12];
	fma.rn.f32 	%f54, %f52, %f53, %f51;
	ld.global.f32 	%f55, [%rd54+16];
	ld.shared.f32 	%f56, [%r158+16];
	fma.rn.f32 	%f57, %f55, %f56, %f54;
	ld.global.f32 	%f58, [%rd54+20];
	ld.shared.f32 	%f59, [%r158+20];
	fma.rn.f32 	%f60, %f58, %f59, %f57;
	ld.global.f32 	%f61, [%rd54+24];
	ld.shared.f32 	%f62, [%r158+24];
	fma.rn.f32 	%f63, %f61, %f62, %f60;
	ld.global.f32 	%f64, [%rd54+28];
	ld.shared.f32 	%f65, [%r158+28];
	fma.rn.f32 	%f112, %f64, %f65, %f63;
	add.s32 	%r159, %r159, 16;
	add.s64 	%rd54, %rd54, 64;
	add.s32 	%r158, %r158, 64;
	setp.ne.s32 	%p20, %r159, 0;
	@%p20 bra 	$L__BB0_21;
$L__BB0_22:
	setp.eq.s32 	%p21, %r39, 0;
	@%p21 bra 	$L__BB0_31;
	and.b32  	%r47, %r60, 7;
	setp.lt.u32 	%p22, %r39, 8;
	@%p22 bra 	$L__BB0_25;
	cvt.u64.u32 	%rd41, %r161;
	add.s64 	%rd42, %rd41, %rd10;
	shl.b64 	%rd43, %rd42, 2;
	add.s64 	%rd44, %rd2, %rd43;
	ld.global.f32 	%f67, [%rd44];
	shl.b32 	%r135, %r161, 2;
	mov.u32 	%r136, _ZZ39attention_weight_computation_forward_v2ILj16EEviiiiiiPKiS1_S1_S1_PKfS3_PfE21shared_query_features;
	add.s32 	%r137, %r136, %r135;
	ld.shared.f32 	%f68, [%r137];
	fma.rn.f32 	%f69, %f67, %f68, %f112;
	ld.global.f32 	%f70, [%rd44+4];
	ld.shared.f32 	%f71, [%r137+4];
	fma.rn.f32 	%f72, %f70, %f71, %f69;
	ld.global.f32 	%f73, [%rd44+8];
	ld.shared.f32 	%f74, [%r137+8];
	fma.rn.f32 	%f75, %f73, %f74, %f72;
	ld.global.f32 	%f76, [%rd44+12];
	ld.shared.f32 	%f77, [%r137+12];
	fma.rn.f32 	%f78, %f76, %f77, %f75;
	ld.global.f32 	%f79, [%rd44+16];
	ld.shared.f32 	%f80, [%r137+16];
	fma.rn.f32 	%f81, %f79, %f80, %f78;
	ld.global.f32 	%f82, [%rd44+20];
	ld.shared.f32 	%f83, [%r137+20];
	fma.rn.f32 	%f84, %f82, %f83, %f81;
	ld.global.f32 	%f85, [%rd44+24];
	ld.shared.f32 	%f86, [%r137+24];
	fma.rn.f32 	%f87, %f85, %f86, %f84;
	ld.global.f32 	%f88, [%rd44+28];
	ld.shared.f32 	%f89, [%r137+28];
	fma.rn.f32 	%f112, %f88, %f89, %f87;
	add.s32 	%r161, %r161, 8;
$L__BB0_25:
	setp.eq.s32 	%p23, %r47, 0;
	@%p23 bra 	$L__BB0_31;
	and.b32  	%r50, %r60, 3;
	setp.lt.u32 	%p24, %r47, 4;
	@%p24 bra 	$L__BB0_28;
	cvt.u64.u32 	%rd45, %r161;
	add.s64 	%rd46, %rd45, %rd10;
	shl.b64 	%rd47, %rd46, 2;
	add.s64 	%rd48, %rd2, %rd47;
	ld.global.f32 	%f91, [%rd48];
	shl.b32 	%r138, %r161, 2;
	mov.u32 	%r139, _ZZ39attention_weight_computation_forward_v2ILj16EEviiiiiiPKiS1_S1_S1_PKfS3_PfE21shared_query_features;
	add.s32 	%r140, %r139, %r138;
	ld.shared.f32 	%f92, [%r140];
	fma.rn.f32 	%f93, %f91, %f92, %f112;
	ld.global.f32 	%f94, [%rd48+4];
	ld.shared.f32 	%f95, [%r140+4];
	fma.rn.f32 	%f96, %f94, %f95, %f93;
	ld.global.f32 	%f97, [%rd48+8];
	ld.shared.f32 	%f98, [%r140+8];
	fma.rn.f32 	%f99, %f97, %f98, %f96;
	ld.global.f32 	%f100, [%rd48+12];
	ld.shared.f32 	%f101, [%r140+12];
	fma.rn.f32 	%f112, %f100, %f101, %f99;
	add.s32 	%r161, %r161, 4;
$L__BB0_28:
	setp.eq.s32 	%p25, %r50, 0;
	@%p25 bra 	$L__BB0_31;
	shl.b32 	%r141, %r161, 2;
	mov.u32 	%r142, _ZZ39attention_weight_computation_forward_v2ILj16EEviiiiiiPKiS1_S1_S1_PKfS3_PfE21shared_query_features;
	add.s32 	%r164, %r142, %r141;
	cvt.u64.u32 	%rd49, %r161;
	add.s64 	%rd50, %rd10, %rd49;
	shl.b64 	%rd51, %rd50, 2;
	add.s64 	%rd55, %rd2, %rd51;
	neg.s32 	%r163, %r50;
$L__BB0_30:
	.pragma "nounroll";
	ld.global.f32 	%f102, [%rd55];
	ld.shared.f32 	%f103, [%r164];
	fma.rn.f32 	%f112, %f102, %f103, %f112;
	add.s32 	%r164, %r164, 4;
	add.s64 	%rd55, %rd55, 4;
	add.s32 	%r163, %r163, 1;
	setp.ne.s32 	%p26, %r163, 0;
	@%p26 bra 	$L__BB0_30;
$L__BB0_31:
	st.global.f32 	[%rd11], %f112;
$L__BB0_32:
	ret;

}
	// .globl	_Z39attention_weight_computation_forward_v2ILj24EEviiiiiiPKiS1_S1_S1_PKfS3_Pf
.visible .entry _Z39attention_weight_computation_forward_v2ILj24EEviiiiiiPKiS1_S1_S1_PKfS3_Pf(
	.param .u32 _Z39attention_weight_computation_forward_v2ILj24EEviiiiiiPKiS1_S1_S1_PKfS3_Pf_param_0,
	.param .u32 _Z39attention_weight_computation_forward_v2ILj24EEviiiiiiPKiS1_S1_S1_PKfS3_Pf_param_1,
	.param .u32 _Z39attention_weight_computation_forward_v2ILj24EEviiiiiiPKiS1_S1_S1_PKfS3_Pf_param_2,
	.param .u32 _Z39attention_weight_computation_forward_v2ILj24EEviiiiiiPKiS1_S1_S1_PKfS3_Pf_param_3,
	.param .u32 _Z39attention_weight_computation_forward_v2ILj24EEviiiiiiPKiS1_S1_S1_PKfS3_Pf_param_4,
	.param .u32 _Z39attention_weight_computation_forward_v2ILj24EEviiiiiiPKiS1_S1_S1_PKfS3_Pf_param_5,
	.param .u64 .ptr .align 1 _Z39attention_weight_computation_forward_v2ILj24EEviiiiiiPKiS1_S1_S1_PKfS3_Pf_param_6,
	.param .u64 .ptr .align 1 _Z39attention_weight_computation_forward_v2ILj24EEviiiiiiPKiS1_S1_S1_PKfS3_Pf_param_7,
	.param .u64 .ptr .align 1 _Z39attention_weight_computation_forward_v2ILj24EEviiiiiiPKiS1_S1_S1_PKfS3_Pf_param_8,
	.param .u64 .ptr .align 1 _Z39attention_weight_computation_forward_v2ILj24EEviiiiiiPKiS1_S1_S1_PKfS3_Pf_param_9,
	.param .u64 .ptr .align 1 _Z39attention_weight_computation_forward_v2ILj24EEviiiiiiPKiS1_S1_S1_PKfS3_Pf_param_10,
	.param .u64 .ptr .align 1 _Z39attention_weight_computation_forward_v2ILj24EEviiiiiiPKiS1_S1_S1_PKfS3_Pf_param_11,
	.param .u64 .ptr .align 1 _Z39attention_weight_computation_forward_v2ILj24EEviiiiiiPKiS1_S1_S1_PKfS3_Pf_param_12
)
{
	.reg .pred 	%p<27>;
	.reg .b32 	%r<165>;
	.reg .b32 	%f<113>;
	.reg .b64 	%rd<56>;
	// demoted variable
	.shared .align 4 .b8 _ZZ39attention_weight_computation_forward_v2ILj24EEviiiiiiPKiS1_S1_S1_PKfS3_PfE21shared_query_features[96];
	ld.param.u32 	%r61, [_Z39attention_weight_computation_forward_v2ILj24EEviiiiiiPKiS1_S1_S1_PKfS3_Pf_param_1];
	ld.param.u32 	%r62, [_Z39attention_weight_computation_forward_v2ILj24EEviiiiiiPKiS1_S1_S1_PKfS3_Pf_param_2];
	ld.param.u32 	%r59, [_Z39attention_weight_computation_forward_v2ILj24EEviiiiiiPKiS1_S1_S1_PKfS3_Pf_param_4];
	ld.param.u32 	%r60, [_Z39attention_weight_computation_forward_v2ILj24EEviiiiiiPKiS1_S1_S1_PKfS3_Pf_param_5];
	ld.param.u64 	%rd22, [_Z39attention_weight_computation_forward_v2ILj24EEviiiiiiPKiS1_S1_S1_PKfS3_Pf_param_7];
	ld.param.u64 	%rd18, [_Z39attention_weight_computation_forward_v2ILj24EEviiiiiiPKiS1_S1_S1_PKfS3_Pf_param_8];
	ld.param.u64 	%rd19, [_Z39attention_weight_computation_forward_v2ILj24EEviiiiiiPKiS1_S1_S1_PKfS3_Pf_param_9];
	ld.param.u64 	%rd20, [_Z39attention_weight_computation_forward_v2ILj24EEviiiiiiPKiS1_S1_S1_PKfS3_Pf_param_10];
	ld.param.u64 	%rd23, [_Z39attention_weight_computation_forward_v2ILj24EEviiiiiiPKiS1_S1_S1_PKfS3_Pf_param_11];
	ld.param.u64 	%rd21, [_Z39attention_weight_computation_forward_v2ILj24EEviiiiiiPKiS1_S1_S1_PKfS3_Pf_param_12];
	cvta.to.global.u64 	%rd1, %rd22;
	cvta.to.global.u64 	%rd2, %rd23;
	mov.u32 	%r1, %ctaid.x;
	mov.u32 	%r2, %ctaid.y;
	mov.u32 	%r143, %tid.x;
	mad.lo.s32 	%r4, %r62, %r1, %r143;
	setp.ge.s32 	%p1, %r1, %r61;
	setp.ge.s32 	%p2, %r2, %r59;
	or.pred  	%p3, %p1, %p2;
	setp.ge.s32 	%p4, %r143, %r62;
	or.pred  	%p5, %p4, %p3;
	@%p5 bra 	$L__BB1_32;
	setp.ge.s32 	%p6, %r143, %r60;
	@%p6 bra 	$L__BB1_4;
	mad.lo.s32 	%r63, %r59, %r1, %r2;
	mul.lo.s32 	%r5, %r63, %r60;
	mov.u32 	%r6, %ntid.x;
	cvta.to.global.u64 	%rd3, %rd20;
$L__BB1_3:
	add.s32 	%r64, %r143, %r5;
	mul.wide.s32 	%rd24, %r64, 4;
	add.s64 	%rd25, %rd3, %rd24;
	ld.global.f32 	%f14, [%rd25];
	shl.b32 	%r65, %r143, 2;
	mov.u32 	%r66, _ZZ39attention_weight_computation_forward_v2ILj24EEviiiiiiPKiS1_S1_S1_PKfS3_PfE21shared_query_features;
	add.s32 	%r67, %r66, %r65;
	st.shared.f32 	[%r67], %f14;
	add.s32 	%r143, %r143, %r6;
	setp.lt.s32 	%p7, %r143, %r60;
	@%p7 bra 	$L__BB1_3;
$L__BB1_4:
	bar.sync 	0;
	cvta.to.global.u64 	%rd26, %rd19;
	mul.wide.s32 	%rd27, %r4, 4;
	add.s64 	%rd28, %rd26, %rd27;
	ld.global.u32 	%r9, [%rd28];
	setp.eq.s32 	%p8, %r9, -1;
	@%p8 bra 	$L__BB1_32;
	cvta.to.global.u64 	%rd29, %rd18;
	mul.wide.u32 	%rd30, %r1, 4;
	add.s64 	%rd31, %rd29, %rd30;
	ld.global.u32 	%r10, [%rd31];
	setp.lt.s32 	%p9, %r10, 1;
	mov.b32 	%r157, 0;
	@%p9 bra 	$L__BB1_18;
	and.b32  	%r11, %r10, 15;
	setp.lt.u32 	%p10, %r10, 16;
	mov.b32 	%r150, 0;
	mov.u32 	%r157, %r150;
	@%p10 bra 	$L__BB1_9;
	and.b32  	%r150, %r10, 2147483632;
	neg.s32 	%r144, %r150;
	add.s64 	%rd52, %rd1, 32;
	mov.b32 	%r157, 0;
$L__BB1_8:
	.pragma "nounroll";
	ld.global.u32 	%r72, [%rd52+-32];
	add.s32 	%r73, %r72, %r157;
	ld.global.u32 	%r74, [%rd52+-28];
	add.s32 	%r75, %r74, %r73;
	ld.global.u32 	%r76, [%rd52+-24];
	add.s32 	%r77, %r76, %r75;
	ld.global.u32 	%r78, [%rd52+-20];
	add.s32 	%r79, %r78, %r77;
	ld.global.u32 	%r80, [%rd52+-16];
	add.s32 	%r81, %r80, %r79;
	ld.global.u32 	%r82, [%rd52+-12];
	add.s32 	%r83, %r82, %r81;
	ld.global.u32 	%r84, [%rd52+-8];
	add.s32 	%r85, %r84, %r83;
	ld.global.u32 	%r86, [%rd52+-4];
	add.s32 	%r87, %r86, %r85;
	ld.global.u32 	%r88, [%rd52];
	add.s32 	%r89, %r88, %r87;
	ld.global.u32 	%r90, [%rd52+4];
	add.s32 	%r91, %r90, %r89;
	ld.global.u32 	%r92, [%rd52+8];
	add.s32 	%r93, %r92, %r91;
	ld.global.u32 	%r94, [%rd52+12];
	add.s32 	%r95, %r94, %r93;
	ld.global.u32 	%r96, [%rd52+16];
	add.s32 	%r97, %r96, %r95;
	ld.global.u32 	%r98, [%rd52+20];
	add.s32 	%r99, %r98, %r97;
	ld.global.u32 	%r100, [%rd52+24];
	add.s32 	%r101, %r100, %r99;
	ld.global.u32 	%r102, [%rd52+28];
	add.s32 	%r157, %r102, %r101;
	add.s32 	%r144, %r144, 16;
	add.s64 	%rd52, %rd52, 64;
	setp.ne.s32 	%p11, %r144, 0;
	@%p11 bra 	$L__BB1_8;
$L__BB1_9:
	setp.eq.s32 	%p12, %r11, 0;
	@%p12 bra 	$L__BB1_18;
	and.b32  	%r21, %r10, 7;
	setp.lt.u32 	%p13, %r11, 8;
	@%p13 bra 	$L__BB1_12;
	mul.wide.u32 	%rd32, %r150, 4;
	add.s64 	%rd33, %rd1, %rd32;
	ld.global.u32 	%r104, [%rd33];
	add.s32 	%r105, %r104, %r157;
	ld.global.u32 	%r106, [%rd33+4];
	add.s32 	%r107, %r106, %r105;
	ld.global.u32 	%r108, [%rd33+8];
	add.s32 	%r109, %r108, %r107;
	ld.global.u32 	%r110, [%rd33+12];
	add.s32 	%r111, %r110, %r109;
	ld.global.u32 	%r112, [%rd33+16];
	add.s32 	%r113, %r112, %r111;
	ld.global.u32 	%r114, [%rd33+20];
	add.s32 	%r115, %r114, %r113;
	ld.global.u32 	%r116, [%rd33+24];
	add.s32 	%r117, %r116, %r115;
	ld.global.u32 	%r118, [%rd33+28];
	add.s32 	%r157, %r118, %r117;
	add.s32 	%r150, %r150, 8;
$L__BB1_12:
	setp.eq.s32 	%p14, %r21, 0;
	@%p14 bra 	$L__BB1_18;
	and.b32  	%r27, %r10, 3;
	setp.lt.u32 	%p15, %r21, 4;
	@%p15 bra 	$L__BB1_15;
	mul.wide.u32 	%rd34, %r150, 4;
	add.s64 	%rd35, %rd1, %rd34;
	ld.global.u32 	%r120, [%rd35];
	add.s32 	%r121, %r120, %r157;
	ld.global.u32 	%r122, [%rd35+4];
	add.s32 	%r123, %r122, %r121;
	ld.global.u32 	%r124, [%rd35+8];
	add.s32 	%r125, %r124, %r123;
	ld.global.u32 	%r126, [%rd35+12];
	add.s32 	%r157, %r126, %r125;
	add.s32 	%r150, %r150, 4;
$L__BB1_15:
	setp.eq.s32 	%p16, %r27, 0;
	@%p16 bra 	$L__BB1_18;
	mul.wide.u32 	%rd36, %r150, 4;
	add.s64 	%rd53, %rd1, %rd36;
	neg.s32 	%r155, %r27;
$L__BB1_17:
	.pragma "nounroll";
	ld.global.u32 	%r127, [%rd53];
	add.s32 	%r157, %r127, %r157;
	add.s64 	%rd53, %rd53, 4;
	add.s32 	%r155, %r155, 1;
	setp.ne.s32 	%p17, %r155, 0;
	@%p17 bra 	$L__BB1_17;
$L__BB1_18:
	add.s32 	%r128, %r9, %r157;
	mad.lo.s32 	%r129, %r128, %r59, %r2;
	mul.lo.s32 	%r130, %r129, %r60;
	cvt.s64.s32 	%rd10, %r130;
	mad.lo.s32 	%r131, %r4, %r59, %r2;
	cvta.to.global.u64 	%rd37, %rd21;
	mul.wide.s32 	%rd38, %r131, 4;
	add.s64 	%rd11, %rd37, %rd38;
	setp.lt.s32 	%p18, %r60, 1;
	mov.f32 	%f112, 0f00000000;
	@%p18 bra 	$L__BB1_31;
	and.b32  	%r39, %r60, 15;
	setp.lt.u32 	%p19, %r60, 16;
	mov.f32 	%f112, 0f00000000;
	mov.b32 	%r161, 0;
	@%p19 bra 	$L__BB1_22;
	and.b32  	%r161, %r60, 2147483632;
	neg.s32 	%r159, %r161;
	shl.b64 	%rd39, %rd10, 2;
	add.s64 	%rd40, %rd39, %rd2;
	add.s64 	%rd54, %rd40, 32;
	mov.u32 	%r134, _ZZ39attention_weight_computation_forward_v2ILj24EEviiiiiiPKiS1_S1_S1_PKfS3_PfE21shared_query_features;
	add.s32 	%r158, %r134, 32;
	mov.f32 	%f112, 0f00000000;
$L__BB1_21:
	.pragma "nounroll";
	ld.global.f32 	%f19, [%rd54+-32];
	ld.shared.f32 	%f20, [%r158+-32];
	fma.rn.f32 	%f21, %f19, %f20, %f112;
	ld.global.f32 	%f22, [%rd54+-28];
	ld.shared.f32 	%f23, [%r158+-28];
	fma.rn.f32 	%f24, %f22, %f23, %f21;
	ld.global.f32 	%f25, [%rd54+-24];
	ld.shared.f32 	%f26, [%r158+-24];
	fma.rn.f32 	%f27, %f25, %f26, %f24;
	ld.global.f32 	%f28, [%rd54+-20];
	ld.shared.f32 	%f29, [%r158+-20];
	fma.rn.f32 	%f30, %f28, %f29, %f27;
	ld.global.f32 	%f31, [%rd54+-16];
	ld.shared.f32 	%f32, [%r158+-16];
	fma.rn.f32 	%f33, %f31, %f32, %f30;
	ld.global.f32 	%f34, [%rd54+-12];
	ld.shared.f32 	%f35, [%r158+-12];
	fma.rn.f32 	%f36, %f34, %f35, %f33;
	ld.global.f32 	%f37, [%rd54+-8];
	ld.shared.f32 	%f38, [%r158+-8];
	fma.rn.f32 	%f39, %f37, %f38, %f36;
	ld.global.f32 	%f40, [%rd54+-4];
	ld.shared.f32 	%f41, [%r158+-4];
	fma.rn.f32 	%f42, %f40, %f41, %f39;
	ld.global.f32 	%f43, [%rd54];
	ld.shared.f32 	%f44, [%r158];
	fma.rn.f32 	%f45, %f43, %f44, %f42;
	ld.global.f32 	%f46, [%rd54+4];
	ld.shared.f32 	%f47, [%r158+4];
	fma.rn.f32 	%f48, %f46, %f47, %f45;
	ld.global.f32 	%f49, [%rd54+8];
	ld.shared.f32 	%f50, [%r158+8];
	fma.rn.f32 	%f51, %f49, %f50, %f48;
	ld.global.f32 	%f52, [%rd54+12];
	ld.shared.f32 	%f53, [%r158+12];
	fma.rn.f32 	%f54, %f52, %f53, %f51;
	ld.global.f32 	%f55, [%rd54+16];
	ld.shared.f32 	%f56, [%r158+16];
	fma.rn.f32 	%f57, %f55, %f56, %f54;
	ld.global.f32 	%f58, [%rd54+20];
	ld.shared.f32 	%f59, [%r158+20];
	fma.rn.f32 	%f60, %f58, %f59, %f57;
	ld.global.f32 	%f61, [%rd54+24];
	ld.shared.f32 	%f62, [%r158+24];
	fma.rn.f32 	%f63, %f61, %f62, %f60;
	ld.global.f32 	%f64, [%rd54+28];
	ld.shared.f32 	%f65, [%r158+28];
	fma.rn.f32 	%f112, %f64, %f65, %f63;
	add.s32 	%r159, %r159, 16;
	add.s64 	%rd54, %rd54, 64;
	add.s32 	%r158, %r158, 64;
	setp.ne.s32 	%p20, %r159, 0;
	@%p20 bra 	$L__BB1_21;
$L__BB1_22:
	setp.eq.s32 	%p21, %r39, 0;
	@%p21 bra 	$L__BB1_31;
	and.b32  	%r47, %r60, 7;
	setp.lt.u32 	%p22, %r39, 8;
	@%p22 bra 	$L__BB1_25;
	cvt.u64.u32 	%rd41, %r161;
	add.s64 	%rd42, %rd41, %rd10;
	shl.b64 	%rd43, %rd42, 2;
	add.s64 	%rd44, %rd2, %rd43;
	ld.global.f32 	%f67, [%rd44];
	shl.b32 	%r135, %r161, 2;
	mov.u32 	%r136, _ZZ39attention_weight_computation_forward_v2ILj24EEviiiiiiPKiS1_S1_S1_PKfS3_PfE21shared_query_features;
	add.s32 	%r137, %r136, %r135;
	ld.shared.f32 	%f68, [%r137];
	fma.rn.f32 	%f69, %f67, %f68, %f112;
	ld.global.f32 	%f70, [%rd44+4];
	ld.shared.f32 	%f71, [%r137+4];
	fma.rn.f32 	%f72, %f70, %f71, %f69;
	ld.global.f32 	%f73, [%rd44+8];
	ld.shared.f32 	%f74, [%r137+8];
	fma.rn.f32 	%f75, %f73, %f74, %f72;
	ld.global.f32 	%f76, [%rd44+12];
	ld.shared.f32 	%f77, [%r137+12];
	fma.rn.f32 	%f78, %f76, %f77, %f75;
	ld.global.f32 	%f79, [%rd44+16];
	ld.shared.f32 	%f80, [%r137+16];
	fma.rn.f32 	%f81, %f79, %f80, %f78;
	ld.global.f32 	%f82, [%rd44+20];
	ld.shared.f32 	%f83, [%r137+20];
	fma.rn.f32 	%f84, %f82, %f83, %f81;
	ld.global.f32 	%f85, [%rd44+24];
	ld.shared.f32 	%f86, [%r137+24];
	fma.rn.f32 	%f87, %f85, %f86, %f84;
	ld.global.f32 	%f88, [%rd44+28];
	ld.shared.f32 	%f89, [%r137+28];
	fma.rn.f32 	%f112, %f88, %f89, %f87;
	add.s32 	%r161, %r161, 8;
$L__BB1_25:
	setp.eq.s32 	%p23, %r47, 0;
	@%p23 bra 	$L__BB1_31;
	and.b32  	%r50, %r60, 3;
	setp.lt.u32 	%p24, %r47, 4;
	@%p24 bra 	$L__BB1_28;
	cvt.u64.u32 	%rd45, %r161;
	add.s64 	%rd46, %rd45, %rd10;
	shl.b64 	%rd47, %rd46, 2;
	add.s64 	%rd48, %rd2, %rd47;
	ld.global.f32 	%f91, [%rd48];
	shl.b32 	%r138, %r161, 2;
	mov.u32 	%r139, _ZZ39attention_weight_computation_forward_v2ILj24EEviiiiiiPKiS1_S1_S1_PKfS3_PfE21shared_query_features;
	add.s32 	%r140, %r139, %r138;
	ld.shared.f32 	%f92, [%r140];
	fma.rn.f32 	%f93, %f91, %f92, %f112;
	ld.global.f32 	%f94, [%rd48+4];
	ld.shared.f32 	%f95, [%r140+4];
	fma.rn.f32 	%f96, %f94, %f95, %f93;
	ld.global.f32 	%f97, [%rd48+8];
	ld.shared.f32 	%f98, [%r140+8];
	fma.rn.f32 	%f99, %f97, %f98, %f96;
	ld.global.f32 	%f100, [%rd48+12];
	ld.shared.f32 	%f101, [%r140+12];
	fma.rn.f32 	%f112, %f100, %f101, %f99;
	add.s32 	%r161, %r161, 4;
$L__BB1_28:
	setp.eq.s32 	%p25, %r50, 0;
	@%p25 bra 	$L__BB1_31;
	shl.b32 	%r141, %r161, 2;
	mov.u32 	%r142, _ZZ39attention_weight_computation_forward_v2ILj24EEviiiiiiPKiS1_S1_S1_PKfS3_PfE21shared_query_features;
	add.s32 	%r164, %r142, %r141;
	cvt.u64.u32 	%rd49, %r161;
	add.s64 	%rd50, %rd10, %rd49;
	shl.b64 	%rd51, %rd50, 2;
	add.s64 	%rd55, %rd2, %rd51;
	neg.s32 	%r163, %r50;
$L__BB1_30:
	.pragma "nounroll";
	ld.global.f32 	%f102, [%rd55];
	ld.shared.f32 	%f103, [%r164];
	fma.rn.f32 	%f112, %f102, %f103, %f112;
	add.s32 	%r164, %r164, 4;
	add.s64 	%rd55, %rd55, 4;
	add.s32 	%r163, %r163, 1;
	setp.ne.s32 	%p26, %r163, 0;
	@%p26 bra 	$L__BB1_30;
$L__BB1_31:
	st.global.f32 	[%rd11], %f112;
$L__BB1_32:
	ret;

}
	// .globl	_Z39attention_weight_computation_forward_v2ILj32EEviiiiiiPKiS1_S1_S1_PKfS3_Pf
.visible .entry _Z39attention_weight_computation_forward_v2ILj32EEviiiiiiPKiS1_S1_S1_PKfS3_Pf(
	.param .u32 _Z39attention_weight_computation_forward_v2ILj32EEviiiiiiPKiS1_S1_S1_PKfS3_Pf_param_0,
	.param .u32 _Z39attention_weight_computation_forward_v2ILj32EEviiiiiiPKiS1_S1_S1_PKfS3_Pf_param_1,
	.param .u32 _Z39attention_weight_computation_forward_v2ILj32EEviiiiiiPKiS1_S1_S1_PKfS3_Pf_param_2,
	.param .u32 _Z39attention_weight_computation_forward_v2ILj32EEviiiiiiPKiS1_S1_S1_PKfS3_Pf_param_3,
	.param .u32 _Z39attention_weight_computation_forward_v2ILj32EEviiiiiiPKiS1_S1_S1_PKfS3_Pf_param_4,
	.param .u32 _Z39attention_weight_computation_forward_v2ILj32EEviiiiiiPKiS1_S1_S1_PKfS3_Pf_param_5,
	.param .u64 .ptr .align 1 _Z39attention_weight_computation_forward_v2ILj32EEviiiiiiPKiS1_S1_S1_PKfS3_Pf_param_6,
	.param .u64 .ptr .align 1 _Z39attention_weight_computation_forward_v2ILj32EEviiiiiiPKiS1_S1_S1_PKfS3_Pf_param_7,
	.param .u64 .ptr .align 1 _Z39attention_weight_computation_forward_v2ILj32EEviiiiiiPKiS1_S1_S1_PKfS3_Pf_param_8,
	.param .u64 .ptr .align 1 _Z39attention_weight_computation_forward_v2ILj32EEviiiiiiPKiS1_S1_S1_PKfS3_Pf_param_9,
	.param .u64 .ptr .align 1 _Z39attention_weight_computation_forward_v2ILj32EEviiiiiiPKiS1_S1_S1_PKfS3_Pf_param_10,
	.param .u64 .ptr .align 1 _Z39attention_weight_computation_forward_v2ILj32EEviiiiiiPKiS1_S1_S1_PKfS3_Pf_param_11,
	.param .u64 .ptr .align 1 _Z39attention_weight_computation_forward_v2ILj32EEviiiiiiPKiS1_S1_S1_PKfS3_Pf_param_12
)
{
	.reg .pred 	%p<27>;
	.reg .b32 	%r<165>;
	.reg .b32 	%f<113>;
	.reg .b64 	%rd<56>;
	// demoted variable
	.shared .align 4 .b8 _ZZ39attention_weight_computation_forward_v2ILj32EEviiiiiiPKiS1_S1_S1_PKfS3_PfE21shared_query_features[128];
	ld.param.u32 	%r61, [_Z39attention_weight_computation_forward_v2ILj32EEviiiiiiPKiS1_S1_S1_PKfS3_Pf_param_1];
	ld.param.u32 	%r62, [_Z39attention_weight_computation_forward_v2ILj32EEviiiiiiPKiS1_S1_S1_PKfS3_Pf_param_2];
	ld.param.u32 	%r59, [_Z39attention_weight_computation_forward_v2ILj32EEviiiiiiPKiS1_S1_S1_PKfS3_Pf_param_4];
	ld.param.u32 	%r60, [_Z39attention_weight_computation_forward_v2ILj32EEviiiiiiPKiS1_S1_S1_PKfS3_Pf_param_5];
	ld.param.u64 	%rd22, [_Z39attention_weight_computation_forward_v2ILj32EEviiiiiiPKiS1_S1_S1_PKfS3_Pf_param_7];
	ld.param.u64 	%rd18, [_Z39attention_weight_computation_forward_v2ILj32EEviiiiiiPKiS1_S1_S1_PKfS3_Pf_param_8];
	ld.param.u64 	%rd19, [_Z39attention_weight_computation_forward_v2ILj32EEviiiiiiPKiS1_S1_S1_PKfS3_Pf_param_9];
	ld.param.u64 	%rd20, [_Z39attention_weight_computation_forward_v2ILj32EEviiiiiiPKiS1_S1_S1_PKfS3_Pf_param_10];
	ld.param.u64 	%rd23, [_Z39attention_weight_computation_forward_v2ILj32EEviiiiiiPKiS1_S1_S1_PKfS3_Pf_param_11];
	ld.param.u64 	%rd21, [_Z39attention_weight_computation_forward_v2ILj32EEviiiiiiPKiS1_S1_S1_PKfS3_Pf_param_12];
	cvta.to.global.u64 	%rd1, %rd22;
	cvta.to.global.u64 	%rd2, %rd23;
	mov.u32 	%r1, %ctaid.x;
	mov.u32 	%r2, %ctaid.y;
	mov.u32 	%r143, %tid.x;
	mad.lo.s32 	%r4, %r62, %r1, %r143;
	setp.ge.s32 	%p1, %r1, %r61;
	setp.ge.s32 	%p2, %r2, %r59;
	or.pred  	%p3, %p1, %p2;
	setp.ge.s32 	%p4, %r143, %r62;
	or.pred  	%p5, %p4, %p3;
	@%p5 bra 	$L__BB2_32;
	setp.ge.s32 	%p6, %r143, %r60;
	@%p6 bra 	$L__BB2_4;
	mad.lo.s32 	%r63, %r59, %r1, %r2;
	mul.lo.s32 	%r5, %r63, %r60;
	mov.u32 	%r6, %ntid.x;
	cvta.to.global.u64 	%rd3, %rd20;
$L__BB2_3:
	add.s32 	%r64, %r143, %r5;
	mul.wide.s32 	%rd24, %r64, 4;
	add.s64 	%rd25, %rd3, %rd24;
	ld.global.f32 	%f14, [%rd25];
	shl.b32 	%r65, %r143, 2;
	mov.u32 	%r66, _ZZ39attention_weight_computation_forward_v2ILj32EEviiiiiiPKiS1_S1_S1_PKfS3_PfE21shared_query_features;
	add.s32 	%r67, %r66, %r65;
	st.shared.f32 	[%r67], %f14;
	add.s32 	%r143, %r143, %r6;
	setp.lt.s32 	%p7, %r143, %r60;
	@%p7 bra 	$L__BB2_3;
$L__BB2_4:
	bar.sync 	0;
	cvta.to.global.u64 	%rd26, %rd19;
	mul.wide.s32 	%rd27, %r4, 4;
	add.s64 	%rd28, %rd26, %rd27;
	ld.global.u32 	%r9, [%rd28];
	setp.eq.s32 	%p8, %r9, -1;
	@%p8 bra 	$L__BB2_32;
	cvta.to.global.u64 	%rd29, %rd18;
	mul.wide.u32 	%rd30, %r1, 4;
	add.s64 	%rd31, %rd29, %rd30;
	ld.global.u32 	%r10, [%rd31];
	setp.lt.s32 	%p9, %r10, 1;
	mov.b32 	%r157, 0;
	@%p9 bra 	$L__BB2_18;
	and.b32  	%r11, %r10, 15;
	setp.lt.u32 	%p10, %r10, 16;
	mov.b32 	%r150, 0;
	mov.u32 	%r157, %r150;
	@%p10 bra 	$L__BB2_9;
	and.b32  	%r150, %r10, 2147483632;
	neg.s32 	%r144, %r150;
	add.s64 	%rd52, %rd1, 32;
	mov.b32 	%r157, 0;
$L__BB2_8:
	.pragma "nounroll";
	ld.global.u32 	%r72, [%rd52+-32];
	add.s32 	%r73, %r72, %r157;
	ld.global.u32 	%r74, [%rd52+-28];
	add.s32 	%r75, %r74, %r73;
	ld.global.u32 	%r76, [%rd52+-24];
	add.s32 	%r77, %r76, %r75;
	ld.global.u32 	%r78, [%rd52+-20];
	add.s32 	%r79, %r78, %r77;
	ld.global.u32 	%r80, [%rd52+-16];
	add.s32 	%r81, %r80, %r79;
	ld.global.u32 	%r82, [%rd52+-12];
	add.s32 	%r83, %r82, %r81;
	ld.global.u32 	%r84, [%rd52+-8];
	add.s32 	%r85, %r84, %r83;
	ld.global.u32 	%r86, [%rd52+-4];
	add.s32 	%r87, %r86, %r85;
	ld.global.u32 	%r88, [%rd52];
	add.s32 	%r89, %r88, %r87;
	ld.global.u32 	%r90, [%rd52+4];
	add.s32 	%r91, %r90, %r89;
	ld.global.u32 	%r92, [%rd52+8];
	add.s32 	%r93, %r92, %r91;
	ld.global.u32 	%r94, [%rd52+12];
	add.s32 	%r95, %r94, %r93;
	ld.global.u32 	%r96, [%rd52+16];
	add.s32 	%r97, %r96, %r95;
	ld.global.u32 	%r98, [%rd52+20];
	add.s32 	%r99, %r98, %r97;
	ld.global.u32 	%r100, [%rd52+24];
	add.s32 	%r101, %r100, %r99;
	ld.global.u32 	%r102, [%rd52+28];
	add.s32 	%r157, %r102, %r101;
	add.s32 	%r144, %r144, 16;
	add.s64 	%rd52, %rd52, 64;
	setp.ne.s32 	%p11, %r144, 0;
	@%p11 bra 	$L__BB2_8;
$L__BB2_9:
	setp.eq.s32 	%p12, %r11, 0;
	@%p12 bra 	$L__BB2_18;
	and.b32  	%r21, %r10, 7;
	setp.lt.u32 	%p13, %r11, 8;
	@%p13 bra 	$L__BB2_12;
	mul.wide.u32 	%rd32, %r150, 4;
	add.s64 	%rd33, %rd1, %rd32;
	ld.global.u32 	%r104, [%rd33];
	add.s32 	%r105, %r104, %r157;
	ld.global.u32 	%r106, [%rd33+4];
	add.s32 	%r107, %r106, %r105;
	ld.global.u32 	%r108, [%rd33+8];
	add.s32 	%r109, %r108, %r107;
	ld.global.u32 	%r110, [%rd33+12];
	add.s32 	%r111, %r110, %r109;
	ld.global.u32 	%r112, [%rd33+16];
	add.s32 	%r113, %r112, %r111;
	ld.global.u32 	%r114, [%rd33+20];
	add.s32 	%r115, %r114, %r113;
	ld.global.u32 	%r116, [%rd33+24];
	add.s32 	%r117, %r116, %r115;
	ld.global.u32 	%r118, [%rd33+28];
	add.s32 	%r157, %r118, %r117;
	add.s32 	%r150, %r150, 8;
$L__BB2_12:
	setp.eq.s32 	%p14, %r21, 0;
	@%p14 bra 	$L__BB2_18;
	and.b32  	%r27, %r10, 3;
	setp.lt.u32 	%p15, %r21, 4;
	@%p15 bra 	$L__BB2_15;
	mul.wide.u32 	%rd34, %r150, 4;
	add.s64 	%rd35, %rd1, %rd34;
	ld.global.u32 	%r120, [%rd35];
	add.s32 	%r121, %r120, %r157;
	ld.global.u32 	%r122, [%rd35+4];
	add.s32 	%r123, %r122, %r121;
	ld.global.u32 	%r124, [%rd35+8];
	add.s32 	%r125, %r124, %r123;
	ld.global.u32 	%r126, [%rd35+12];
	add.s32 	%r157, %r126, %r125;
	add.s32 	%r150, %r150, 4;
$L__BB2_15:
	setp.eq.s32 	%p16, %r27, 0;
	@%p16 bra 	$L__BB2_18;
	mul.wide.u32 	%rd36, %r150, 4;
	add.s64 	%rd53, %rd1, %rd36;
	neg.s32 	%r155, %r27;
$L__BB2_17:
	.pragma "nounroll";
	ld.global.u32 	%r127, [%rd53];
	add.s32 	%r157, %r127, %r157;
	add.s64 	%rd53, %rd53, 4;
	add.s32 	%r155, %r155, 1;
	setp.ne.s32 	%p17, %r155, 0;
	@%p17 bra 	$L__BB2_17;
$L__BB2_18:
	add.s32 	%r128, %r9, %r157;
	mad.lo.s32 	%r129, %r128, %r59, %r2;
	mul.lo.s32 	%r130, %r129, %r60;
	cvt.s64.s32 	%rd10, %r130;
	mad.lo.s32 	%r131, %r4, %r59, %r2;
	cvta.to.global.u64 	%rd37, %rd21;
	mul.wide.s32 	%rd38, %r131, 4;
	add.s64 	%rd11, %rd37, %rd38;
	setp.lt.s32 	%p18, %r60, 1;
	mov.f32 	%f112, 0f00000000;
	@%p18 bra 	$L__BB2_31;
	and.b32  	%r39, %r60, 15;
	setp.lt.u32 	%p19, %r60, 16;
	mov.f32 	%f112, 0f00000000;
	mov.b32 	%r161, 0;
	@%p19 bra 	$L__BB2_22;
	and.b32  	%r161, %r60, 2147483632;
	neg.s32 	%r159, %r161;
	shl.b64 	%rd39, %rd10, 2;
	add.s64 	%rd40, %rd39, %rd2;
	add.s64 	%rd54, %rd40, 32;
	mov.u32 	%r134, _ZZ39attention_weight_computation_forward_v2ILj32EEviiiiiiPKiS1_S1_S1_PKfS3_PfE21shared_query_features;
	add.s32 	%r158, %r134, 32;
	mov.f32 	%f112, 0f00000000;
$L__BB2_21:
	.pragma "nounroll";
	ld.global.f32 	%f19, [%rd54+-32];
	ld.shared.f32 	%f20, [%r158+-32];
	fma.rn.f32 	%f21, %f19, %f20, %f112;
	ld.global.f32 	%f22, [%rd54+-28];
	ld.shared.f32 	%f23, [%r158+-28];
	fma.rn.f32 	%f24, %f22, %f23, %f21;
	ld.global.f32 	%f25, [%rd54+-24];
	ld.shared.f32 	%f26, [%r158+-24];
	fma.rn.f32 	%f27, %f25, %f26, %f24;
	ld.global.f32 	%f28, [%rd54+-20];
	ld.shared.f32 	%f29, [%r158+-20];
	fma.rn.f32 	%f30, %f28, %f29, %f27;
	ld.global.f32 	%f31, [%rd54+-16];
	ld.shared.f32 	%f32, [%r158+-16];
	fma.rn.f32 	%f33, %f31, %f32, %f30;
	ld.global.f32 	%f34, [%rd54+-12];
	ld.shared.f32 	%f35, [%r158+-12];
	fma.rn.f32 	%f36, %f34, %f35, %f33;
	ld.global.f32 	%f37, [%rd54+-8];
	ld.shared.f32 	%f38, [%r158+-8];
	fma.rn.f32 	%f39, %f37, %f38, %f36;
	ld.global.f32 	%f40, [%rd54+-4];
	ld.shared.f32 	%f41, [%r158+-4];
	fma.rn.f32 	%f42, %f40, %f41, %f39;
	ld.global.f32 	%f43, [%rd54];
	ld.shared.f32 	%f44, [%r158];
	fma.rn.f32 	%f45, %f43, %f44, %f42;
	ld.global.f32 	%f46, [%rd54+4];
	ld.shared.f32 	%f47, [%r158+4];
	fma.rn.f32 	%f48, %f46, %f47, %f45;
	ld.global.f32 	%f49, [%rd54+8];
	ld.shared.f32 	%f50, [%r158+8];
	fma.rn.f32 	%f51, %f49, %f50, %f48;
	ld.global.f32 	%f52, [%rd54+12];
	ld.shared.f32 	%f53, [%r158+12];
	fma.rn.f32 	%f54, %f52, %f53, %f51;
	ld.global.f32 	%f55, [%rd54+16];
	ld.shared.f32 	%f56, [%r158+16];
	fma.rn.f32 	%f57, %f55, %f56, %f54;
	ld.global.f32 	%f58, [%rd54+20];
	ld.shared.f32 	%f59, [%r158+20];
	fma.rn.f32 	%f60, %f58, %f59, %f57;
	ld.global.f32 	%f61, [%rd54+24];
	ld.shared.f32 	%f62, [%r158+24];
	fma.rn.f32 	%f63, %f61, %f62, %f60;
	ld.global.f32 	%f64, [%rd54+28];
	ld.shared.f32 	%f65, [%r158+28];
	fma.rn.f32 	%f112, %f64, %f65, %f63;
	add.s32 	%r159, %r159, 16;
	add.s64 	%rd54, %rd54, 64;
	add.s32 	%r158, %r158, 64;
	setp.ne.s32 	%p20, %r159, 0;
	@%p20 bra 	$L__BB2_21;
$L__BB2_22:
	setp.eq.s32 	%p21, %r39, 0;
	@%p21 bra 	$L__BB2_31;
	and.b32  	%r47, %r60, 7;
	setp.lt.u32 	%p22, %r39, 8;
	@%p22 bra 	$L__BB2_25;
	cvt.u64.u32 	%rd41, %r161;
	add.s64 	%rd42, %rd41, %rd10;
	shl.b64 	%rd43, %rd42, 2;
	add.s64 	%rd44, %rd2, %rd43;
	ld.global.f32 	%f67, [%rd44];
	shl.b32 	%r135, %r161, 2;
	mov.u32 	%r136, _ZZ39attention_weight_computation_forward_v2ILj32EEviiiiiiPKiS1_S1_S1_PKfS3_PfE21shared_query_features;
	add.s32 	%r137, %r136, %r135;
	ld.shared.f32 	%f68, [%r137];
	fma.rn.f32 	%f69, %f67, %f68, %f112;
	ld.global.f32 	%f70, [%rd44+4];
	ld.shared.f32 	%f71, [%r137+4];
	fma.rn.f32 	%f72, %f70, %f71, %f69;
	ld.global.f32 	%f73, [%rd44+8];
	ld.shared.f32 	%f74, [%r137+8];
	fma.rn.f32 	%f75, %f73, %f74, %f72;
	ld.global.f32 	%f76, [%rd44+12];
	ld.shared.f32 	%f77, [%r137+12];
	fma.rn.f32 	%f78, %f76, %f77, %f75;
	ld.global.f32 	%f79, [%rd44+16];
	ld.shared.f32 	%f80, [%r137+16];
	fma.rn.f32 	%f81, %f79, %f80, %f78;
	ld.global.f32 	%f82, [%rd44+20];
	ld.shared.f32 	%f83, [%r137+20];
	fma.rn.f32 	%f84, %f82, %f83, %f81;
	ld.global.f32 	%f85, [%rd44+24];
	ld.shared.f32 	%f86, [%r137+24];
	fma.rn.f32 	%f87, %f85, %f86, %f84;
	ld.global.f32 	%f88, [%rd44+28];
	ld.shared.f32 	%f89, [%r137+28];
	fma.rn.f32 	%f112, %f88, %f89, %f87;
	add.s32 	%r161, %r161, 8;
$L__BB2_25:
	setp.eq.s32 	%p23, %r47, 0;
	@%p23 bra 	$L__BB2_31;
	and.b32  	%r50, %r60, 3;
	setp.lt.u32 	%p24, %r47, 4;
	@%p24 bra 	$L__BB2_28;
	cvt.u64.u32 	%rd45, %r161;
	add.s64 	%rd46, %rd45, %rd10;
	shl.b64 	%rd47, %rd46, 2;
	add.s64 	%rd48, %rd2, %rd47;
	ld.global.f32 	%f91, [%rd48];
	shl.b32 	%r138, %r161, 2;
	mov.u32 	%r139, _ZZ39attention_weight_computation_forward_v2ILj32EEviiiiiiPKiS1_S1_S1_PKfS3_PfE21shared_query_features;
	add.s32 	%r140, %r139, %r138;
	ld.shared.f32 	%f92, [%r140];
	fma.rn.f32 	%f93, %f91, %f92, %f112;
	ld.global.f32 	%f94, [%rd48+4];
	ld.shared.f32 	%f95, [%r140+4];
	fma.rn.f32 	%f96, %f94, %f95, %f93;
	ld.global.f32 	%f97, [%rd48+8];
	ld.shared.f32 	%f98, [%r140+8];
	fma.rn.f32 	%f99, %f97, %f98, %f96;
	ld.global.f32 	%f100, [%rd48+12];
	ld.shared.f32 	%f101, [%r140+12];
	fma.rn.f32 	%f112, %f100, %f101, %f99;
	add.s32 	%r161, %r161, 4;
$L__BB2_28:
	setp.eq.s32 	%p25, %r50, 0;
	@%p25 bra 	$L__BB2_31;
	shl.b32 	%r141, %r161, 2;
	mov.u32 	%r142, _ZZ39attention_weight_computation_forward_v2ILj32EEviiiiiiPKiS1_S1_S1_PKfS3_PfE21shared_query_features;
	add.s32 	%r164, %r142, %r141;
	cvt.u64.u32 	%rd49, %r161;
	add.s64 	%rd50, %rd10, %rd49;
	shl.b64 	%rd51, %rd50, 2;
	add.s64 	%rd55, %rd2, %rd51;
	neg.s32 	%r163, %r50;
$L__BB2_30:
	.pragma "nounroll";
	ld.global.f32 	%f102, [%rd55];
	ld.shared.f32 	%f103, [%r164];
	fma.rn.f32 	%f112, %f102, %f103, %f112;
	add.s32 	%r164, %r164, 4;
	add.s64 	%rd55, %rd55, 4;
	add.s32 	%r163, %r163, 1;
	setp.ne.s32 	%p26, %r163, 0;
	@%p26 bra 	$L__BB2_30;
$L__BB2_31:
	st.global.f32 	[%rd11], %f112;
$L__BB2_32:
	ret;

}
	// .globl	_Z39attention_weight_computation_forward_v2ILj48EEviiiiiiPKiS1_S1_S1_PKfS3_Pf
.visible .entry _Z39attention_weight_computation_forward_v2ILj48EEviiiiiiPKiS1_S1_S1_PKfS3_Pf(
	.param .u32 _Z39attention_weight_computation_forward_v2ILj48EEviiiiiiPKiS1_S1_S1_PKfS3_Pf_param_0,
	.param .u32 _Z39attention_weight_computation_forward_v2ILj48EEviiiiiiPKiS1_S1_S1_PKfS3_Pf_param_1,
	.param .u32 _Z39attention_weight_computation_forward_v2ILj48EEviiiiiiPKiS1_S1_S1_PKfS3_Pf_param_2,
	.param .u32 _Z39attention_weight_computation_forward_v2ILj48EEviiiiiiPKiS1_S1_S1_PKfS3_Pf_param_3,
	.param .u32 _Z39attention_weight_computation_forward_v2ILj48EEviiiiiiPKiS1_S1_S1_PKfS3_Pf_param_4,
	.param .u32 _Z39attention_weight_computation_forward_v2ILj48EEviiiiiiPKiS1_S1_S1_PKfS3_Pf_param_5,
	.param .u64 .ptr .align 1 _Z39attention_weight_computation_forward_v2ILj48EEviiiiiiPKiS1_S1_S1_PKfS3_Pf_param_6,
	.param .u64 .ptr .align 1 _Z39attention_weight_computation_forward_v2ILj48EEviiiiiiPKiS1_S1_S1_PKfS3_Pf_param_7,
	.param .u64 .ptr .align 1 _Z39attention_weight_computation_forward_v2ILj48EEviiiiiiPKiS1_S1_S1_PKfS3_Pf_param_8,
	.param .u64 .ptr .align 1 _Z39attention_weight_computation_forward_v2ILj48EEviiiiiiPKiS1_S1_S1_PKfS3_Pf_param_9,
	.param .u64 .ptr .align 1 _Z39attention_weight_computation_forward_v2ILj48EEviiiiiiPKiS1_S1_S1_PKfS3_Pf_param_10,
	.param .u64 .ptr .align 1 _Z39attention_weight_computation_forward_v2ILj48EEviiiiiiPKiS1_S1_S1_PKfS3_Pf_param_11,
	.param .u64 .ptr .align 1 _Z39attention_weight_computation_forward_v2ILj48EEviiiiiiPKiS1_S1_S1_PKfS3_Pf_param_12
)
{
	.reg .pred 	%p<27>;
	.reg .b32 	%r<165>;
	.reg .b32 	%f<113>;
	.reg .b64 	%rd<56>;
	// demoted variable
	.shared .align 4 .b8 _ZZ39attention_weight_computation_forward_v2ILj48EEviiiiiiPKiS1_S1_S1_PKfS3_PfE21shared_query_features[192];
	ld.param.u32 	%r61, [_Z39attention_weight_computation_forward_v2ILj48EEviiiiiiPKiS1_S1_S1_PKfS3_Pf_param_1];
	ld.param.u32 	%r62, [_Z39attention_weight_computation_forward_v2ILj48EEviiiiiiPKiS1_S1_S1_PKfS3_Pf_param_2];
	ld.param.u32 	%r59, [_Z39attention_weight_computation_forward_v2ILj48EEviiiiiiPKiS1_S1_S1_PKfS3_Pf_param_4];
	ld.param.u32 	%r60, [_Z39attention_weight_computation_forward_v2ILj48EEviiiiiiPKiS1_S1_S1_PKfS3_Pf_param_5];
	ld.param.u64 	%rd22, [_Z39attention_weight_computation_forward_v2ILj48EEviiiiiiPKiS1_S1_S1_PKfS3_Pf_param_7];
	ld.param.u64 	%rd18, [_Z39attention_weight_computation_forward_v2ILj48EEviiiiiiPKiS1_S1_S1_PKfS3_Pf_param_8];
	ld.param.u64 	%rd19, [_Z39attention_weight_computation_forward_v2ILj48EEviiiiiiPKiS1_S1_S1_PKfS3_Pf_param_9];
	ld.param.u64 	%rd20, [_Z39attention_weight_computation_forward_v2ILj48EEviiiiiiPKiS1_S1_S1_PKfS3_Pf_param_10];
	ld.param.u64 	%rd23, [_Z39attention_weight_computation_forward_v2ILj48EEviiiiiiPKiS1_S1_S1_PKfS3_Pf_param_11];
	ld.param.u64 	%rd21, [_Z39attention_weight_computation_forward_v2ILj48EEviiiiiiPKiS1_S1_S1_PKfS3_Pf_param_12];
	cvta.to.global.u64 	%rd1, %rd22;
	cvta.to.global.u64 	%rd2, %rd23;
	mov.u32 	%r1, %ctaid.x;
	mov.u32 	%r2, %ctaid.y;
	mov.u32 	%r143, %tid.x;
	mad.lo.s32 	%r4, %r62, %r1, %r143;
	setp.ge.s32 	%p1, %r1, %r61;
	setp.ge.s32 	%p2, %r2, %r59;
	or.pred  	%p3, %p1, %p2;
	setp.ge.s32 	%p4, %r143, %r62;
	or.pred  	%p5, %p4, %p3;
	@%p5 bra 	$L__BB3_32;
	setp.ge.s32 	%p6, %r143, %r60;
	@%p6 bra 	$L__BB3_4;
	mad.lo.s32 	%r63, %r59, %r1, %r2;
	mul.lo.s32 	%r5, %r63, %r60;
	mov.u32 	%r6, %ntid.x;
	cvta.to.global.u64 	%rd3, %rd20;
$L__BB3_3:
	add.s32 	%r64, %r143, %r5;
	mul.wide.s32 	%rd24, %r64, 4;
	add.s64 	%rd25, %rd3, %rd24;
	ld.global.f32 	%f14, [%rd25];
	shl.b32 	%r65, %r143, 2;
	mov.u32 	%r66, _ZZ39attention_weight_computation_forward_v2ILj48EEviiiiiiPKiS1_S1_S1_PKfS3_PfE21shared_query_features;
	add.s32 	%r67, %r66, %r65;
	st.shared.f32 	[%r67], %f14;
	add.s32 	%r143, %r143, %r6;
	setp.lt.s32 	%p7, %r143, %r60;
	@%p7 bra 	$L__BB3_3;
$L__BB3_4:
	bar.sync 	0;
	cvta.to.global.u64 	%rd26, %rd19;
	mul.wide.s32 	%rd27, %r4, 4;
	add.s64 	%rd28, %rd26, %rd27;
	ld.global.u32 	%r9, [%rd28];
	setp.eq.s32 	%p8, %r9, -1;
	@%p8 bra 	$L__BB3_32;
	cvta.to.global.u64 	%rd29, %rd18;
	mul.wide.u32 	%rd30, %r1, 4;
	add.s64 	%rd31, %rd29, %rd30;
	ld.global.u32 	%r10, [%rd31];
	setp.lt.s32 	%p9, %r10, 1;
	mov.b32 	%r157, 0;
	@%p9 bra 	$L__BB3_18;
	and.b32  	%r11, %r10, 15;
	setp.lt.u32 	%p10, %r10, 16;
	mov.b32 	%r150, 0;
	mov.u32 	%r157, %r150;
	@%p10 bra 	$L__BB3_9;
	and.b32  	%r150, %r10, 2147483632;
	neg.s32 	%r144, %r150;
	add.s64 	%rd52, %rd1, 32;
	mov.b32 	%r157, 0;
$L__BB3_8:
	.pragma "nounroll";
	ld.global.u32 	%r72, [%rd52+-32];
	add.s32 	%r73, %r72, %r157;
	ld.global.u32 	%r74, [%rd52+-28];
	add.s32 	%r75, %r74, %r73;
	ld.global.u32 	%r76, [%rd52+-24];
	add.s32 	%r77, %r76, %r75;
	ld.global.u32 	%r78, [%rd52+-20];
	add.s32 	%r79, %r78, %r77;
	ld.global.u32 	%r80, [%rd52+-16];
	add.s32 	%r81, %r80, %r79;
	ld.global.u32 	%r82, [%rd52+-12];
	add.s32 	%r83, %r82, %r81;
	ld.global.u32 	%r84, [%rd52+-8];
	add.s32 	%r85, %r84, %r83;
	ld.global.u32 	%r86, [%rd52+-4];
	add.s32 	%r87, %r86, %r85;
	ld.global.u32 	%r88, [%rd52];
	add.s32 	%r89, %r88, %r87;
	ld.global.u32 	%r90, [%rd52+4];
	add.s32 	%r91, %r90, %r89;
	ld.global.u32 	%r92, [%rd52+8];
	add.s32 	%r93, %r92, %r91;
	ld.global.u32 	%r94, [%rd52+12];
	add.s32 	%r95, %r94, %r93;
	ld.global.u32 	%r96, [%rd52+16];
	add.s32 	%r97, %r96, %r95;
	ld.global.u32 	%r98, [%rd52+20];
	add.s32 	%r99, %r98, %r97;
	ld.global.u32 	%r100, [%rd52+24];
	add.s32 	%r101, %r100, %r99;
	ld.global.u32 	%r102, [%rd52+28];
	add.s32 	%r157, %r102, %r101;
	add.s32 	%r144, %r144, 16;
	add.s64 	%rd52, %rd52, 64;
	setp.ne.s32 	%p11, %r144, 0;
	@%p11 bra 	$L__BB3_8;
$L__BB3_9:
	setp.eq.s32 	%p12, %r11, 0;
	@%p12 bra 	$L__BB3_18;
	and.b32  	%r21, %r10, 7;
	setp.lt.u32 	%p13, %r11, 8;
	@%p13 bra 	$L__BB3_12;
	mul.wide.u32 	%rd32, %r150, 4;
	add.s64 	%rd33, %rd1, %rd32;
	ld.global.u32 	%r104, [%rd33];
	add.s32 	%r105, %r104, %r157;
	ld.global.u32 	%r106, [%rd33+4];
	add.s32 	%r107, %r106, %r105;
	ld.global.u32 	%r108, [%rd33+8];
	add.s32 	%r109, %r108, %r107;
	ld.global.u32 	%r110, [%rd33+12];
	add.s32 	%r111, %r110, %r109;
	ld.global.u32 	%r112, [%rd33+16];
	add.s32 	%r113, %r112, %r111;
	ld.global.u32 	%r114, [%rd33+20];
	add.s32 	%r115, %r114, %r113;
	ld.global.u32 	%r116, [%rd33+24];
	add.s32 	%r117, %r116, %r115;
	ld.global.u32 	%r118, [%rd33+28];
	add.s32 	%r157, %r118, %r117;
	add.s32 	%r150, %r150, 8;
$L__BB3_12:
	setp.eq.s32 	%p14, %r21, 0;
	@%p14 bra 	$L__BB3_18;
	and.b32  	%r27, %r10, 3;
	setp.lt.u32 	%p15, %r21, 4;
	@%p15 bra 	$L__BB3_15;
	mul.wide.u32 	%rd34, %r150, 4;
	add.s64 	%rd35, %rd1, %rd34;
	ld.global.u32 	%r120, [%rd35];
	add.s32 	%r121, %r120, %r157;
	ld.global.u32 	%r122, [%rd35+4];
	add.s32 	%r123, %r122, %r121;
	ld.global.u32 	%r124, [%rd35+8];
	add.s32 	%r125, %r124, %r123;
	ld.global.u32 	%r126, [%rd35+12];
	add.s32 	%r157, %r126, %r125;
	add.s32 	%r150, %r150, 4;
$L__BB3_15:
	setp.eq.s32 	%p16, %r27, 0;
	@%p16 bra 	$L__BB3_18;
	mul.wide.u32 	%rd36, %r150, 4;
	add.s64 	%rd53, %rd1, %rd36;
	neg.s32 	%r155, %r27;
$L__BB3_17:
	.pragma "nounroll";
	ld.global.u32 	%r127, [%rd53];
	add.s32 	%r157, %r127, %r157;
	add.s64 	%rd53, %rd53, 4;
	add.s32 	%r155, %r155, 1;
	setp.ne.s32 	%p17, %r155, 0;
	@%p17 bra 	$L__BB3_17;
$L__BB3_18:
	add.s32 	%r128, %r9, %r157;
	mad.lo.s32 	%r129, %r128, %r59, %r2;
	mul.lo.s32 	%r130, %r129, %r60;
	cvt.s64.s32 	%rd10, %r130;
	mad.lo.s32 	%r131, %r4, %r59, %r2;
	cvta.to.global.u64 	%rd37, %rd21;
	mul.wide.s32 	%rd38, %r131, 4;
	add.s64 	%rd11, %rd37, %rd38;
	setp.lt.s32 	%p18, %r60, 1;
	mov.f32 	%f112, 0f00000000;
	@%p18 bra 	$L__BB3_31;
	and.b32  	%r39, %r60, 15;
	setp.lt.u32 	%p19, %r60, 16;
	mov.f32 	%f112, 0f00000000;
	mov.b32 	%r161, 0;
	@%p19 bra 	$L__BB3_22;
	and.b32  	%r161, %r60, 2147483632;
	neg.s32 	%r159, %r161;
	shl.b64 	%rd39, %rd10, 2;
	add.s64 	%rd40, %rd39, %rd2;
	add.s64 	%rd54, %rd40, 32;
	mov.u32 	%r134, _ZZ39attention_weight_computation_forward_v2ILj48EEviiiiiiPKiS1_S1_S1_PKfS3_PfE21shared_query_features;
	add.s32 	%r158, %r134, 32;
	mov.f32 	%f112, 0f00000000;
$L__BB3_21:
	.pragma "nounroll";
	ld.global.f32 	%f19, [%rd54+-32];
	ld.shared.f32 	%f20, [%r158+-32];
	fma.rn.f32 	%f21, %f19, %f20, %f112;
	ld.global.f32 	%f22, [%rd54+-28];
	ld.shared.f32 	%f23, [%r158+-28];
	fma.rn.f32 	%f24, %f22, %f23, %f21;
	ld.global.f32 	%f25, [%rd54+-24];
	ld.shared.f32 	%f26, [%r158+-24];
	fma.rn.f32 	%f27, %f25, %f26, %f24;
	ld.global.f32 	%f28, [%rd54+-20];
	ld.shared.f32 	%f29, [%r158+-20];
	fma.rn.f32 	%f30, %f28, %f29, %f27;
	ld.global.f32 	%f31, [%rd54+-16];
	ld.shared.f32 	%f32, [%r158+-16];
	fma.rn.f32 	%f33, %f31, %f32, %f30;
	ld.global.f32 	%f34, [%rd54+-12];
	ld.shared.f32 	%f35, [%r158+-12];
	fma.rn.f32 	%f36, %f34, %f35, %f33;
	ld.global.f32 	%f37, [%rd54+-8];
	ld.shared.f32 	%f38, [%r158+-8];
	fma.rn.f32 	%f39, %f37, %f38, %f36;
	ld.global.f32 	%f40, [%rd54+-4];
	ld.shared.f32 	%f41, [%r158+-4];
	fma.rn.f32 	%f42, %f40, %f41, %f39;
	ld.global.f32 	%f43, [%rd54];
	ld.shared.f32 	%f44, [%r158];
	fma.rn.f32 	%f45, %f43, %f44, %f42;
	ld.global.f32 	%f46, [%rd54+4];
	ld.shared.f32 	%f47, [%r158+4];
	fma.rn.f32 	%f48, %f46, %f47, %f45;
	ld.global.f32 	%f49, [%rd54+8];
	ld.shared.f32 	%f50, [%r158+8];
	fma.rn.f32 	%f51, %f49, %f50, %f48;
	ld.global.f32 	%f52, [%rd54+12];
	ld.shared.f32 	%f53, [%r158+12];
	fma.rn.f32 	%f54, %f52, %f53, %f51;
	ld.global.f32 	%f55, [%rd54+16];
	ld.shared.f32 	%f56, [%r158+16];
	fma.rn.f32 	%f57, %f55, %f56, %f54;
	ld.global.f32 	%f58, [%rd54+20];
	ld.shared.f32 	%f59, [%r158+20];
	fma.rn.f32 	%f60, %f58, %f59, %f57;
	ld.global.f32 	%f61, [%rd54+24];
	ld.shared.f32 	%f62, [%r158+24];
	fma.rn.f32 	%f63, %f61, %f62, %f60;
	ld.global.f32 	%f64, [%rd54+28];
	ld.shared.f32 	%f65, [%r158+28];
	fma.rn.f32 	%f112, %f64, %f65, %f63;
	add.s32 	%r159, %r159, 16;
	add.s64 	%rd54, %rd54, 64;
	add.s32 	%r158, %r158, 64;
	setp.ne.s32 	%p20, %r159, 0;
	@%p20 bra 	$L__BB3_21;
$L__BB3_22:
	setp.eq.s32 	%p21, %r39, 0;
	@%p21 bra 	$L__BB3_31;
	and.b32  	%r47, %r60, 7;
	setp.lt.u32 	%p22, %r39, 8;
	@%p22 bra 	$L__BB3_25;
	cvt.u64.u32 	%rd41, %r161;
	add.s64 	%rd42, %rd41, %rd10;
	shl.b64 	%rd43, %rd42, 2;
	add.s64 	%rd44, %rd2, %rd43;
	ld.global.f32 	%f67, [%rd44];
	shl.b32 	%r135, %r161, 2;
	mov.u32 	%r136, _ZZ39attention_weight_computation_forward_v2ILj48EEviiiiiiPKiS1_S1_S1_PKfS3_PfE21shared_query_features;
	add.s32 	%r137, %r136, %r135;
	ld.shared.f32 	%f68, [%r137];
	fma.rn.f32 	%f69, %f67, %f68, %f112;
	ld.global.f32 	%f70, [%rd44+4];
	ld.shared.f32 	%f71, [%r137+4];
	fma.rn.f32 	%f72, %f70, %f71, %f69;
	ld.global.f32 	%f73, [%rd44+8];
	ld.shared.f32 	%f74, [%r137+8];
	fma.rn.f32 	%f75, %f73, %f74, %f72;
	ld.global.f32 	%f76, [%rd44+12];
	ld.shared.f32 	%f77, [%r137+12];
	fma.rn.f32 	%f78, %f76, %f77, %f75;
	ld.global.f32 	%f79, [%rd44+16];
	ld.shared.f32 	%f80, [%r137+16];
	fma.rn.f32 	%f81, %f79, %f80, %f78;
	ld.global.f32 	%f82, [%rd44+20];
	ld.shared.f32 	%f83, [%r137+20];
	fma.rn.f32 	%f84, %f82, %f83, %f81;
	ld.global.f32 	%f85, [%rd44+24];
	ld.shared.f32 	%f86, [%r137+24];
	fma.rn.f32 	%f87, %f85, %f86, %f84;
	ld.global.f32 	%f88, [%rd44+28];
	ld.shared.f32 	%f89, [%r137+28];
	fma.rn.f32 	%f112, %f88, %f89, %f87;
	add.s32 	%r161, %r161, 8;
$L__BB3_25:
	setp.eq.s32 	%p23, %r47, 0;
	@%p23 bra 	$L__BB3_31;
	and.b32  	%r50, %r60, 3;
	setp.lt.u32 	%p24, %r47, 4;
	@%p24 bra 	$L__BB3_28;
	cvt.u64.u32 	%rd45, %r161;
	add.s64 	%rd46, %rd45, %rd10;
	shl.b64 	%rd47, %rd46, 2;
	add.s64 	%rd48, %rd2, %rd47;
	ld.global.f32 	%f91, [%rd48];
	shl.b32 	%r138, %r161, 2;
	mov.u32 	%r139, _ZZ39attention_weight_computation_forward_v2ILj48EEviiiiiiPKiS1_S1_S1_PKfS3_PfE21shared_query_features;
	add.s32 	%r140, %r139, %r138;
	ld.shared.f32 	%f92, [%r140];
	fma.rn.f32 	%f93, %f91, %f92, %f112;
	ld.global.f32 	%f94, [%rd48+4];
	ld.shared.f32 	%f95, [%r140+4];
	fma.rn.f32 	%f96, %f94, %f95, %f93;
	ld.global.f32 	%f97, [%rd48+8];
	ld.shared.f32 	%f98, [%r140+8];
	fma.rn.f32 	%f99, %f97, %f98, %f96;
	ld.global.f32 	%f100, [%rd48+12];
	ld.shared.f32 	%f101, [%r140+12];
	fma.rn.f32 	%f112, %f100, %f101, %f99;
	add.s32 	%r161, %r161, 4;
$L__BB3_28:
	setp.eq.s32 	%p25, %r50, 0;
	@%p25 bra 	$L__BB3_31;
	shl.b32 	%r141, %r161, 2;
	mov.u32 	%r142, _ZZ39attention_weight_computation_forward_v2ILj48EEviiiiiiPKiS1_S1_S1_PKfS3_PfE21shared_query_features;
	add.s32 	%r164, %r142, %r141;
	cvt.u64.u32 	%rd49, %r161;
	add.s64 	%rd50, %rd10, %rd49;
	shl.b64 	%rd51, %rd50, 2;
	add.s64 	%rd55, %rd2, %rd51;
	neg.s32 	%r163, %r50;
$L__BB3_30:
	.pragma "nounroll";
	ld.global.f32 	%f102, [%rd55];
	ld.shared.f32 	%f103, [%r164];
	fma.rn.f32 	%f112, %f102, %f103, %f112;
	add.s32 	%r164, %r164, 4;
	add.s64 	%rd55, %rd55, 4;
	add.s32 	%r163, %r163, 1;
	setp.ne.s32 	%p26, %r163, 0;
	@%p26 bra 	$L__BB3_30;
$L__BB3_31:
	st.global.f32 	[%rd11], %f112;
$L__BB3_32:
	ret;

}
	// .globl	_Z39attention_weight_computation_forward_v2ILj64EEviiiiiiPKiS1_S1_S1_PKfS3_Pf
.visible .entry _Z39attention_weight_computation_forward_v2ILj64EEviiiiiiPKiS1_S1_S1_PKfS3_Pf(
	.param .u32 _Z39attention_weight_computation_forward_v2ILj64EEviiiiiiPKiS1_S1_S1_PKfS3_Pf_param_0,
	.param .u32 _Z39attention_weight_computation_forward_v2ILj64EEviiiiiiPKiS1_S1_S1_PKfS3_Pf_param_1,
	.param .u32 _Z39attention_weight_computation_forward_v2ILj64EEviiiiiiPKiS1_S1_S1_PKfS3_Pf_param_2,
	.param .u32 _Z39attention_weight_computation_forward_v2ILj64EEviiiiiiPKiS1_S1_S1_PKfS3_Pf_param_3,
	.param .u32 _Z39attention_weight_computation_forward_v2ILj64EEviiiiiiPKiS1_S1_S1_PKfS3_Pf_param_4,
	.param .u32 _Z39attention_weight_computation_forward_v2ILj64EEviiiiiiPKiS1_S1_S1_PKfS3_Pf_param_5,
	.param .u64 .ptr .align 1 _Z39attention_weight_computation_forward_v2ILj64EEviiiiiiPKiS1_S1_S1_PKfS3_Pf_param_6,
	.param .u64 .ptr .align 1 _Z39attention_weight_computation_forward_v2ILj64EEviiiiiiPKiS1_S1_S1_PKfS3_Pf_param_7,
	.param .u64 .ptr .align 1 _Z39attention_weight_computation_forward_v2ILj64EEviiiiiiPKiS1_S1_S1_PKfS3_Pf_param_8,
	.param .u64 .ptr .align 1 _Z39attention_weight_computation_forward_v2ILj64EEviiiiiiPKiS1_S1_S1_PKfS3_Pf_param_9,
	.param .u64 .ptr .align 1 _Z39attention_weight_computation_forward_v2ILj64EEviiiiiiPKiS1_S1_S1_PKfS3_Pf_param_10,
	.param .u64 .ptr .align 1 _Z39attention_weight_computation_forward_v2ILj64EEviiiiiiPKiS1_S1_S1_PKfS3_Pf_param_11,
	.param .u64 .ptr .align 1 _Z39attention_weight_computation_forward_v2ILj64EEviiiiiiPKiS1_S1_S1_PKfS3_Pf_param_12
)
{
	.reg .pred 	%p<27>;
	.reg .b32 	%r<165>;
	.reg .b32 	%f<113>;
	.reg .b64 	%rd<56>;
	// demoted variable
	.shared .align 4 .b8 _ZZ39attention_weight_computation_forward_v2ILj64EEviiiiiiPKiS1_S1_S1_PKfS3_PfE21shared_query_features[256];
	ld.param.u32 	%r61, [_Z39attention_weight_computation_forward_v2ILj64EEviiiiiiPKiS1_S1_S1_PKfS3_Pf_param_1];
	ld.param.u32 	%r62, [_Z39attention_weight_computation_forward_v2ILj64EEviiiiiiPKiS1_S1_S1_PKfS3_Pf_param_2];
	ld.param.u32 	%r59, [_Z39attention_weight_computation_forward_v2ILj64EEviiiiiiPKiS1_S1_S1_PKfS3_Pf_param_4];
	ld.param.u32 	%r60, [_Z39attention_weight_computation_forward_v2ILj64EEviiiiiiPKiS1_S1_S1_PKfS3_Pf_param_5];
	ld.param.u64 	%rd22, [_Z39attention_weight_computation_forward_v2ILj64EEviiiiiiPKiS1_S1_S1_PKfS3_Pf_param_7];
	ld.param.u64 	%rd18, [_Z39attention_weight_computation_forward_v2ILj64EEviiiiiiPKiS1_S1_S1_PKfS3_Pf_param_8];
	ld.param.u64 	%rd19, [_Z39attention_weight_computation_forward_v2ILj64EEviiiiiiPKiS1_S1_S1_PKfS3_Pf_param_9];
	ld.param.u64 	%rd20, [_Z39attention_weight_computation_forward_v2ILj64EEviiiiiiPKiS1_S1_S1_PKfS3_Pf_param_10];
	ld.param.u64 	%rd23, [_Z39attention_weight_computation_forward_v2ILj64EEviiiiiiPKiS1_S1_S1_PKfS3_Pf_param_11];
	ld.param.u64 	%rd21, [_Z39attention_weight_computation_forward_v2ILj64EEviiiiiiPKiS1_S1_S1_PKfS3_Pf_param_12];
	cvta.to.global.u64 	%rd1, %rd22;
	cvta.to.global.u64 	%rd2, %rd23;
	mov.u32 	%r1, %ctaid.x;
	mov.u32 	%r2, %ctaid.y;
	mov.u32 	%r143, %tid.x;
	mad.lo.s32 	%r4, %r62, %r1, %r143;
	setp.ge.s32 	%p1, %r1, %r61;
	setp.ge.s32 	%p2, %r2, %r59;
	or.pred  	%p3, %p1, %p2;
	setp.ge.s32 	%p4, %r143, %r62;
	or.pred  	%p5, %p4, %p3;
	@%p5 bra 	$L__BB4_32;
	setp.ge.s32 	%p6, %r143, %r60;
	@%p6 bra 	$L__BB4_4;
	mad.lo.s32 	%r63, %r59, %r1, %r2;
	mul.lo.s32 	%r5, %r63, %r60;
	mov.u32 	%r6, %ntid.x;
	cvta.to.global.u64 	%rd3, %rd20;
$L__BB4_3:
	add.s32 	%r64, %r143, %r5;
	mul.wide.s32 	%rd24, %r64, 4;
	add.s64 	%rd25, %rd3, %rd24;
	ld.global.f32 	%f14, [%rd25];
	shl.b32 	%r65, %r143, 2;
	mov.u32 	%r66, _ZZ39attention_weight_computation_forward_v2ILj64EEviiiiiiPKiS1_S1_S1_PKfS3_PfE21shared_query_features;
	add.s32 	%r67, %r66, %r65;
	st.shared.f32 	[%r67], %f14;
	add.s32 	%r143, %r143, %r6;
	setp.lt.s32 	%p7, %r143, %r60;
	@%p7 bra 	$L__BB4_3;
$L__BB4_4:
	bar.sync 	0;
	cvta.to.global.u64 	%rd26, %rd19;
	mul.wide.s32 	%rd27, %r4, 4;
	add.s64 	%rd28, %rd26, %rd27;
	ld.global.u32 	%r9, [%rd28];
	setp.eq.s32 	%p8, %r9, -1;
	@%p8 bra 	$L__BB4_32;
	cvta.to.global.u64 	%rd29, %rd18;
	mul.wide.u32 	%rd30, %r1, 4;
	add.s64 	%rd31, %rd29, %rd30;
	ld.global.u32 	%r10, [%rd31];
	setp.lt.s32 	%p9, %r10, 1;
	mov.b32 	%r157, 0;
	@%p9 bra 	$L__BB4_18;
	and.b32  	%r11, %r10, 15;
	setp.lt.u32 	%p10, %r10, 16;
	mov.b32 	%r150, 0;
	mov.u32 	%r157, %r150;
	@%p10 bra 	$L__BB4_9;
	and.b32  	%r150, %r10, 2147483632;
	neg.s32 	%r144, %r150;
	add.s64 	%rd52, %rd1, 32;
	mov.b32 	%r157, 0;
$L__BB4_8:
	.pragma "nounroll";
	ld.global.u32 	%r72, [%rd52+-32];
	add.s32 	%r73, %r72, %r157;
	ld.global.u32 	%r74, [%rd52+-28];
	add.s32 	%r75, %r74, %r73;
	ld.global.u32 	%r76, [%rd52+-24];
	add.s32 	%r77, %r76, %r75;
	ld.global.u32 	%r78, [%rd52+-20];
	add.s32 	%r79, %r78, %r77;
	ld.global.u32 	%r80, [%rd52+-16];
	add.s32 	%r81, %r80, %r79;
	ld.global.u32 	%r82, [%rd52+-12];
	add.s32 	%r83, %r82, %r81;
	ld.global.u32 	%r84, [%rd52+-8];
	add.s32 	%r85, %r84, %r83;
	ld.global.u32 	%r86, [%rd52+-4];
	add.s32 	%r87, %r86, %r85;
	ld.global.u32 	%r88, [%rd52];
	add.s32 	%r89, %r88, %r87;
	ld.global.u32 	%r90, [%rd52+4];
	add.s32 	%r91, %r90, %r89;
	ld.global.u32 	%r92, [%rd52+8];
	add.s32 	%r93, %r92, %r91;
	ld.global.u32 	%r94, [%rd52+12];
	add.s32 	%r95, %r94, %r93;
	ld.global.u32 	%r96, [%rd52+16];
	add.s32 	%r97, %r96, %r95;
	ld.global.u32 	%r98, [%rd52+20];
	add.s32 	%r99, %r98, %r97;
	ld.global.u32 	%r100, [%rd52+24];
	add.s32 	%r101, %r100, %r99;
	ld.global.u32 	%r102, [%rd52+28];
	add.s32 	%r157, %r102, %r101;
	add.s32 	%r144, %r144, 16;
	add.s64 	%rd52, %rd52, 64;
	setp.ne.s32 	%p11, %r144, 0;
	@%p11 bra 	$L__BB4_8;
$L__BB4_9:
	setp.eq.s32 	%p12, %r11, 0;
	@%p12 bra 	$L__BB4_18;
	and.b32  	%r21, %r10, 7;
	setp.lt.u32 	%p13, %r11, 8;
	@%p13 bra 	$L__BB4_12;
	mul.wide.u32 	%rd32, %r150, 4;
	add.s64 	%rd33, %rd1, %rd32;
	ld.global.u32 	%r104, [%rd33];
	add.s32 	%r105, %r104, %r157;
	ld.global.u32 	%r106, [%rd33+4];
	add.s32 	%r107, %r106, %r105;
	ld.global.u32 	%r108, [%rd33+8];
	add.s32 	%r109, %r108, %r107;
	ld.global.u32 	%r110, [%rd33+12];
	add.s32 	%r111, %r110, %r109;
	ld.global.u32 	%r112, [%rd33+16];
	add.s32 	%r113, %r112, %r111;
	ld.global.u32 	%r114, [%rd33+20];
	add.s32 	%r115, %r114, %r113;
	ld.global.u32 	%r116, [%rd33+24];
	add.s32 	%r117, %r116, %r115;
	ld.global.u32 	%r118, [%rd33+28];
	add.s32 	%r157, %r118, %r117;
	add.s32 	%r150, %r150, 8;
$L__BB4_12:
	setp.eq.s32 	%p14, %r21, 0;
	@%p14 bra 	$L__BB4_18;
	and.b32  	%r27, %r10, 3;
	setp.lt.u32 	%p15, %r21, 4;
	@%p15 bra 	$L__BB4_15;
	mul.wide.u32 	%rd34, %r150, 4;
	add.s64 	%rd35, %rd1, %rd34;
	ld.global.u32 	%r120, [%rd35];
	add.s32 	%r121, %r120, %r157;
	ld.global.u32 	%r122, [%rd35+4];
	add.s32 	%r123, %r122, %r121;
	ld.global.u32 	%r124, [%rd35+8];
	add.s32 	%r125, %r124, %r123;
	ld.global.u32 	%r126, [%rd35+12];
	add.s32 	%r157, %r126, %r125;
	add.s32 	%r150, %r150, 4;
$L__BB4_15:
	setp.eq.s32 	%p16, %r27, 0;
	@%p16 bra 	$L__BB4_18;
	mul.wide.u32 	%rd36, %r150, 4;
	add.s64 	%rd53, %rd1, %rd36;
	neg.s32 	%r155, %r27;
$L__BB4_17:
	.pragma "nounroll";
	ld.global.u32 	%r127, [%rd53];
	add.s32 	%r157, %r127, %r157;
	add.s64 	%rd53, %rd53, 4;
	add.s32 	%r155, %r155, 1;
	setp.ne.s32 	%p17, %r155, 0;
	@%p17 bra 	$L__BB4_17;
$L__BB4_18:
	add.s32 	%r128, %r9, %r157;
	mad.lo.s32 	%r129, %r128, %r59, %r2;
	mul.lo.s32 	%r130, %r129, %r60;
	cvt.s64.s32 	%rd10, %r130;
	mad.lo.s32 	%r131, %r4, %r59, %r2;
	cvta.to.global.u64 	%rd37, %rd21;
	mul.wide.s32 	%rd38, %r131, 4;
	add.s64 	%rd11, %rd37, %rd38;
	setp.lt.s32 	%p18, %r60, 1;
	mov.f32 	%f112, 0f00000000;
	@%p18 bra 	$L__BB4_31;
	and.b32  	%r39, %r60, 15;
	setp.lt.u32 	%p19, %r60, 16;
	mov.f32 	%f112, 0f00000000;
	mov.b32 	%r161, 0;
	@%p19 bra 	$L__BB4_22;
	and.b32  	%r161, %r60, 2147483632;
	neg.s32 	%r159, %r161;
	shl.b64 	%rd39, %rd10, 2;
	add.s64 	%rd40, %rd39, %rd2;
	add.s64 	%rd54, %rd40, 32;
	mov.u32 	%r134, _ZZ39attention_weight_computation_forward_v2ILj64EEviiiiiiPKiS1_S1_S1_PKfS3_PfE21shared_query_features;
	add.s32 	%r158, %r134, 32;
	mov.f32 	%f112, 0f00000000;
$L__BB4_21:
	.pragma "nounroll";
	ld.global.f32 	%f19, [%rd54+-32];
	ld.shared.f32 	%f20, [%r158+-32];
	fma.rn.f32 	%f21, %f19, %f20, %f112;
	ld.global.f32 	%f22, [%rd54+-28];
	ld.shared.f32 	%f23, [%r158+-28];
	fma.rn.f32 	%f24, %f22, %f23, %f21;
	ld.global.f32 	%f25, [%rd54+-24];
	ld.shared.f32 	%f26, [%r158+-24];
	fma.rn.f32 	%f27, %f25, %f26, %f24;
	ld.global.f32 	%f28, [%rd54+-20];
	ld.shared.f32 	%f29, [%r158+-20];
	fma.rn.f32 	%f30, %f28, %f29, %f27;
	ld.global.f32 	%f31, [%rd54+-16];
	ld.shared.f32 	%f32, [%r158+-16];
	fma.rn.f32 	%f33, %f31, %f32, %f30;
	ld.global.f32 	%f34, [%rd54+-12];
	ld.shared.f32 	%f35, [%r158+-12];
	fma.rn.f32 	%f36, %f34, %f35, %f33;
	ld.global.f32 	%f37, [%rd54+-8];
	ld.shared.f32 	%f38, [%r158+-8];
	fma.rn.f32 	%f39, %f37, %f38, %f36;
	ld.global.f32 	%f40, [%rd54+-4];
	ld.shared.f32 	%f41, [%r158+-4];
	fma.rn.f32 	%f42, %f40, %f41, %f39;
	ld.global.f32 	%f43, [%rd54];
	ld.shared.f32 	%f44, [%r158];
	fma.rn.f32 	%f45, %f43, %f44, %f42;
	ld.global.f32 	%f46, [%rd54+4];
	ld.shared.f32 	%f47, [%r158+4];
	fma.rn.f32 	%f48, %f46, %f47, %f45;
	ld.global.f32 	%f49, [%rd54+8];
	ld.shared.f32 	%f50, [%r158+8];
	fma.rn.f32 	%f51, %f49, %f50, %f48;
	ld.global.f32 	%f52, [%rd54+12];
	ld.shared.f32 	%f53, [%r158+12];
	fma.rn.f32 	%f54, %f52, %f53, %f51;
	ld.global.f32 	%f55, [%rd54+16];
	ld.shared.f32 	%f56, [%r158+16];
	fma.rn.f32 	%f57, %f55, %f56, %f54;
	ld.global.f32 	%f58, [%rd54+20];
	ld.shared.f32 	%f59, [%r158+20];
	fma.rn.f32 	%f60, %f58, %f59, %f57;
	ld.global.f32 	%f61, [%rd54+24];
	ld.shared.f32 	%f62, [%r158+24];
	fma.rn.f32 	%f63, %f61, %f62, %f60;
	ld.global.f32 	%f64, [%rd54+28];
	ld.shared.f32 	%f65, [%r158+28];
	fma.rn.f32 	%f112, %f64, %f65, %f63;
	add.s32 	%r159, %r159, 16;
	add.s64 	%rd54, %rd54, 64;
	add.s32 	%r158, %r158, 64;
	setp.ne.s32 	%p20, %r159, 0;
	@%p20 bra 	$L__BB4_21;
$L__BB4_22:
	setp.eq.s32 	%p21, %r39, 0;
	@%p21 bra 	$L__BB4_31;
	and.b32  	%r47, %r60, 7;
	setp.lt.u32 	%p22, %r39, 8;
	@%p22 bra 	$L__BB4_25;
	cvt.u64.u32 	%rd41, %r161;
	add.s64 	%rd42, %rd41, %rd10;
	shl.b64 	%rd43, %rd42, 2;
	add.s64 	%rd44, %rd2, %rd43;
	ld.global.f32 	%f67, [%rd44];
	shl.b32 	%r135, %r161, 2;
	mov.u32 	%r136, _ZZ39attention_weight_computation_forward_v2ILj64EEviiiiiiPKiS1_S1_S1_PKfS3_PfE21shared_query_features;
	add.s32 	%r137, %r136, %r135;
	ld.shared.f32 	%f68, [%r137];
	fma.rn.f32 	%f69, %f67, %f68, %f112;
	ld.global.f32 	%f70, [%rd44+4];
	ld.shared.f32 	%f71, [%r137+4];
	fma.rn.f32 	%f72, %f70, %f71, %f69;
	ld.global.f32 	%f73, [%rd44+8];
	ld.shared.f32 	%f74, [%r137+8];
	fma.rn.f32 	%f75, %f73, %f74, %f72;
	ld.global.f32 	%f76, [%rd44+12];
	ld.shared.f32 	%f77, [%r137+12];
	fma.rn.f32 	%f78, %f76, %f77, %f75;
	ld.global.f32 	%f79, [%rd44+16];
	ld.shared.f32 	%f80, [%r137+16];
	fma.rn.f32 	%f81, %f79, %f80, %f78;
	ld.global.f32 	%f82, [%rd44+20];
	ld.shared.f32 	%f83, [%r137+20];
	fma.rn.f32 	%f84, %f82, %f83, %f81;
	ld.global.f32 	%f85, [%rd44+24];
	ld.shared.f32 	%f86, [%r137+24];
	fma.rn.f32 	%f87, %f85, %f86, %f84;
	ld.global.f32 	%f88, [%rd44+28];
	ld.shared.f32 	%f89, [%r137+28];
	fma.rn.f32 	%f112, %f88, %f89, %f87;
	add.s32 	%r161, %r161, 8;
$L__BB4_25:
	setp.eq.s32 	%p23, %r47, 0;
	@%p23 bra 	$L__BB4_31;
	and.b32  	%r50, %r60, 3;
	setp.lt.u32 	%p24, %r47, 4;
	@%p24 bra 	$L__BB4_28;
	cvt.u64.u32 	%rd45, %r161;
	add.s64 	%rd46, %rd45, %rd10;
	shl.b64 	%rd47, %rd46, 2;
	add.s64 	%rd48, %rd2, %rd47;
	ld.global.f32 	%f91, [%rd48];
	shl.b32 	%r138, %r161, 2;
	mov.u32 	%r139, _ZZ39attention_weight_computation_forward_v2ILj64EEviiiiiiPKiS1_S1_S1_PKfS3_PfE21shared_query_features;
	add.s32 	%r140, %r139, %r138;
	ld.shared.f32 	%f92, [%r140];
	fma.rn.f32 	%f93, %f91, %f92, %f112;
	ld.global.f32 	%f94, [%rd48+4];
	ld.shared.f32 	%f95, [%r140+4];
	fma.rn.f32 	%f96, %f94, %f95, %f93;
	ld.global.f32 	%f97, [%rd48+8];
	ld.shared.f32 	%f98, [%r140+8];
	fma.rn.f32 	%f99, %f97, %f98, %f96;
	ld.global.f32 	%f100, [%rd48+12];
	ld.shared.f32 	%f101, [%r140+12];
	fma.rn.f32 	%f112, %f100, %f101, %f99;
	add.s32 	%r161, %r161, 4;
$L__BB4_28:
	setp.eq.s32 	%p25, %r50, 0;
	@%p25 bra 	$L__BB4_31;
	shl.b32 	%r141, %r161, 2;
	mov.u32 	%r142, _ZZ39attention_weight_computation_forward_v2ILj64EEviiiiiiPKiS1_S1_S1_PKfS3_PfE21shared_query_features;
	add.s32 	%r164, %r142, %r141;
	cvt.u64.u32 	%rd49, %r161;
	add.s64 	%rd50, %rd10, %rd49;
	shl.b64 	%rd51, %rd50, 2;
	add.s64 	%rd55, %rd2, %rd51;
	neg.s32 	%r163, %r50;
$L__BB4_30:
	.pragma "nounroll";
	ld.global.f32 	%f102, [%rd55];
	ld.shared.f32 	%f103, [%r164];
	fma.rn.f32 	%f112, %f102, %f103, %f112;
	add.s32 	%r164, %r164, 4;
	add.s64 	%rd55, %rd55, 4;
	add.s32 	%r163, %r163, 1;
	setp.ne.s32 	%p26, %r163, 0;
	@%p26 bra 	$L__BB4_30;
$L__BB4_31:
	st.global.f32 	[%rd11], %f112;
$L__BB4_32:
	ret;

}
	// .globl	_Z39attention_weight_computation_forward_v2ILj128EEviiiiiiPKiS1_S1_S1_PKfS3_Pf
.visible .entry _Z39attention_weight_computation_forward_v2ILj128EEviiiiiiPKiS1_S1_S1_PKfS3_Pf(
	.param .u32 _Z39attention_weight_computation_forward_v2ILj128EEviiiiiiPKiS1_S1_S1_PKfS3_Pf_param_0,
	.param .u32 _Z39attention_weight_computation_forward_v2ILj128EEviiiiiiPKiS1_S1_S1_PKfS3_Pf_param_1,
	.param .u32 _Z39attention_weight_computation_forward_v2ILj128EEviiiiiiPKiS1_S1_S1_PKfS3_Pf_param_2,
	.param .u32 _Z39attention_weight_computation_forward_v2ILj128EEviiiiiiPKiS1_S1_S1_PKfS3_Pf_param_3,
	.param .u32 _Z39attention_weight_computation_forward_v2ILj128EEviiiiiiPKiS1_S1_S1_PKfS3_Pf_param_4,
	.param .u32 _Z39attention_weight_computation_forward_v2ILj128EEviiiiiiPKiS1_S1_S1_PKfS3_Pf_param_5,
	.param .u64 .ptr .align 1 _Z39attention_weight_computation_forward_v2ILj128EEviiiiiiPKiS1_S1_S1_PKfS3_Pf_param_6,
	.param .u64 .ptr .align 1 _Z39attention_weight_computation_forward_v2ILj128EEviiiiiiPKiS1_S1_S1_PKfS3_Pf_param_7,
	.param .u64 .ptr .align 1 _Z39attention_weight_computation_forward_v2ILj128EEviiiiiiPKiS1_S1_S1_PKfS3_Pf_param_8,
	.param .u64 .ptr .align 1 _Z39attention_weight_computation_forward_v2ILj128EEviiiiiiPKiS1_S1_S1_PKfS3_Pf_param_9,
	.param .u64 .ptr .align 1 _Z39attention_weight_computation_forward_v2ILj128EEviiiiiiPKiS1_S1_S1_PKfS3_Pf_param_10,
	.param .u64 .ptr .align 1 _Z39attention_weight_computation_forward_v2ILj128EEviiiiiiPKiS1_S1_S1_PKfS3_Pf_param_11,
	.param .u64 .ptr .align 1 _Z39attention_weight_computation_forward_v2ILj128EEviiiiiiPKiS1_S1_S1_PKfS3_Pf_param_12
)
{
	.reg .pred 	%p<27>;
	.reg .b32 	%r<165>;
	.reg .b32 	%f<113>;
	.reg .b64 	%rd<56>;
	// demoted variable
	.shared .align 4 .b8 _ZZ39attention_weight_computation_forward_v2ILj128EEviiiiiiPKiS1_S1_S1_PKfS3_PfE21shared_query_features[512];
	ld.param.u32 	%r61, [_Z39attention_weight_computation_forward_v2ILj128EEviiiiiiPKiS1_S1_S1_PKfS3_Pf_param_1];
	ld.param.u32 	%r62, [_Z39attention_weight_computation_forward_v2ILj128EEviiiiiiPKiS1_S1_S1_PKfS3_Pf_param_2];
	ld.param.u32 	%r59, [_Z39attention_weight_computation_forward_v2ILj128EEviiiiiiPKiS1_S1_S1_PKfS3_Pf_param_4];
	ld.param.u32 	%r60, [_Z39attention_weight_computation_forward_v2ILj128EEviiiiiiPKiS1_S1_S1_PKfS3_Pf_param_5];
	ld.param.u64 	%rd22, [_Z39attention_weight_computation_forward_v2ILj128EEviiiiiiPKiS1_S1_S1_PKfS3_Pf_param_7];
	ld.param.u64 	%rd18, [_Z39attention_weight_computation_forward_v2ILj128EEviiiiiiPKiS1_S1_S1_PKfS3_Pf_param_8];
	ld.param.u64 	%rd19, [_Z39attention_weight_computation_forward_v2ILj128EEviiiiiiPKiS1_S1_S1_PKfS3_Pf_param_9];
	ld.param.u64 	%rd20, [_Z39attention_weight_computation_forward_v2ILj128EEviiiiiiPKiS1_S1_S1_PKfS3_Pf_param_10];
	ld.param.u64 	%rd23, [_Z39attention_weight_computation_forward_v2ILj128EEviiiiiiPKiS1_S1_S1_PKfS3_Pf_param_11];
	ld.param.u64 	%rd21, [_Z39attention_weight_computation_forward_v2ILj128EEviiiiiiPKiS1_S1_S1_PKfS3_Pf_param_12];
	cvta.to.global.u64 	%rd1, %rd22;
	cvta.to.global.u64 	%rd2, %rd23;
	mov.u32 	%r1, %ctaid.x;
	mov.u32 	%r2, %ctaid.y;
	mov.u32 	%r143, %tid.x;
	mad.lo.s32 	%r4, %r62, %r1, %r143;
	setp.ge.s32 	%p1, %r1, %r61;
	setp.ge.s32 	%p2, %r2, %r59;
	or.pred  	%p3, %p1, %p2;
	setp.ge.s32 	%p4, %r143, %r62;
	or.pred  	%p5, %p4, %p3;
	@%p5 bra 	$L__BB5_32;
	setp.ge.s32 	%p6, %r143, %r60;
	@%p6 bra 	$L__BB5_4;
	mad.lo.s32 	%r63, %r59, %r1, %r2;
	mul.lo.s32 	%r5, %r63, %r60;
	mov.u32 	%r6, %ntid.x;
	cvta.to.global.u64 	%rd3, %rd20;
$L__BB5_3:
	add.s32 	%r64, %r143, %r5;
	mul.wide.s32 	%rd24, %r64, 4;
	add.s64 	%rd25, %rd3, %rd24;
	ld.global.f32 	%f14, [%rd25];
	shl.b32 	%r65, %r143, 2;
	mov.u32 	%r66, _ZZ39attention_weight_computation_forward_v2ILj128EEviiiiiiPKiS1_S1_S1_PKfS3_PfE21shared_query_features;
	add.s32 	%r67, %r66, %r65;
	st.shared.f32 	[%r67], %f14;
	add.s32 	%r143, %r143, %r6;
	setp.lt.s32 	%p7, %r143, %r60;
	@%p7 bra 	$L__BB5_3;
$L__BB5_4:
	bar.sync 	0;
	cvta.to.global.u64 	%rd26, %rd19;
	mul.wide.s32 	%rd27, %r4, 4;
	add.s64 	%rd28, %rd26, %rd27;
	ld.global.u32 	%r9, [%rd28];
	setp.eq.s32 	%p8, %r9, -1;
	@%p8 bra 	$L__BB5_32;
	cvta.to.global.u64 	%rd29, %rd18;
	mul.wide.u32 	%rd30, %r1, 4;
	add.s64 	%rd31, %rd29, %rd30;
	ld.global.u32 	%r10, [%rd31];
	setp.lt.s32 	%p9, %r10, 1;
	mov.b32 	%r157, 0;
	@%p9 bra 	$L__BB5_18;
	and.b32  	%r11, %r10, 15;
	setp.lt.u32 	%p10, %r10, 16;
	mov.b32 	%r150, 0;
	mov.u32 	%r157, %r150;
	@%p10 bra 	$L__BB5_9;
	and.b32  	%r150, %r10, 2147483632;
	neg.s32 	%r144, %r150;
	add.s64 	%rd52, %rd1, 32;
	mov.b32 	%r157, 0;
$L__BB5_8:
	.pragma "nounroll";
	ld.global.u32 	%r72, [%rd52+-32];
	add.s32 	%r73, %r72, %r157;
	ld.global.u32 	%r74, [%rd52+-28];
	add.s32 	%r75, %r74, %r73;
	ld.global.u32 	%r76, [%rd52+-24];
	add.s32 	%r77, %r76, %r75;
	ld.global.u32 	%r78, [%rd52+-20];
	add.s32 	%r79, %r78, %r77;
	ld.global.u32 	%r80, [%rd52+-16];
	add.s32 	%r81, %r80, %r79;
	ld.global.u32 	%r82, [%rd52+-12];
	add.s32 	%r83, %r82, %r81;
	ld.global.u32 	%r84, [%rd52+-8];
	add.s32 	%r85, %r84, %r83;
	ld.global.u32 	%r86, [%rd52+-4];
	add.s32 	%r87, %r86, %r85;
	ld.global.u32 	%r88, [%rd52];
	add.s32 	%r89, %r88, %r87;
	ld.global.u32 	%r90, [%rd52+4];
	add.s32 	%r91, %r90, %r89;
	ld.global.u32 	%r92, [%rd52+8];
	add.s32 	%r93, %r92, %r91;
	ld.global.u32 	%r94, [%rd52+12];
	add.s32 	%r95, %r94, %r93;
	ld.global.u32 	%r96, [%rd52+16];
	add.s32 	%r97, %r96, %r95;
	ld.global.u32 	%r98, [%rd52+20];
	add.s32 	%r99, %r98, %r97;
	ld.global.u32 	%r100, [%rd52+24];
	add.s32 	%r101, %r100, %r99;
	ld.global.u32 	%r102, [%rd52+28];
	add.s32 	%r157, %r102, %r101;
	add.s32 	%r144, %r144, 16;
	add.s64 	%rd52, %rd52, 64;
	setp.ne.s32 	%p11, %r144, 0;
	@%p11 bra 	$L__BB5_8;
$L__BB5_9:
	setp.eq.s32 	%p12, %r11, 0;
	@%p12 bra 	$L__BB5_18;
	and.b32  	%r21, %r10, 7;
	setp.lt.u32 	%p13, %r11, 8;
	@%p13 bra 	$L__BB5_12;
	mul.wide.u32 	%rd32, %r150, 4;
	add.s64 	%rd33, %rd1, %rd32;
	ld.global.u32 	%r104, [%rd33];
	add.s32 	%r105, %r104, %r157;
	ld.global.u32 	%r106, [%rd33+4];
	add.s32 	%r107, %r106, %r105;
	ld.global.u32 	%r108, [%rd33+8];
	add.s32 	%r109, %r108, %r107;
	ld.global.u32 	%r110, [%rd33+12];
	add.s32 	%r111, %r110, %r109;
	ld.global.u32 	%r112, [%rd33+16];
	add.s32 	%r113, %r112, %r111;
	ld.global.u32 	%r114, [%rd33+20];
	add.s32 	%r115, %r114, %r113;
	ld.global.u32 	%r116, [%rd33+24];
	add.s32 	%r117, %r116, %r115;
	ld.global.u32 	%r118, [%rd33+28];
	add.s32 	%r157, %r118, %r117;
	add.s32 	%r150, %r150, 8;
$L__BB5_12:
	setp.eq.s32 	%p14, %r21, 0;
	@%p14 bra 	$L__BB5_18;
	and.b32  	%r27, %r10, 3;
	setp.lt.u32 	%p15, %r21, 4;
	@%p15 bra 	$L__BB5_15;
	mul.wide.u32 	%rd34, %r150, 4;
	add.s64 	%rd35, %rd1, %rd34;
	ld.global.u32 	%r120, [%rd35];
	add.s32 	%r121, %r120, %r157;
	ld.global.u32 	%r122, [%rd35+4];
	add.s32 	%r123, %r122, %r121;
	ld.global.u32 	%r124, [%rd35+8];
	add.s32 	%r125, %r124, %r123;
	ld.global.u32 	%r126, [%rd35+12];
	add.s32 	%r157, %r126, %r125;
	add.s32 	%r150, %r150, 4;
$L__BB5_15:
	setp.eq.s32 	%p16, %r27, 0;
	@%p16 bra 	$L__BB5_18;
	mul.wide.u32 	%rd36, %r150, 4;
	add.s64 	%rd53, %rd1, %rd36;
	neg.s32 	%r155, %r27;
$L__BB5_17:
	.pragma "nounroll";
	ld.global.u32 	%r127, [%rd53];
	add.s32 	%r157, %r127, %r157;
	add.s64 	%rd53, %rd53, 4;
	add.s32 	%r155, %r155, 1;
	setp.ne.s32 	%p17, %r155, 0;
	@%p17 bra 	$L__BB5_17;
$L__BB5_18:
	add.s32 	%r128, %r9, %r157;
	mad.lo.s32 	%r129, %r128, %r59, %r2;
	mul.lo.s32 	%r130, %r129, %r60;
	cvt.s64.s32 	%rd10, %r130;
	mad.lo.s32 	%r131, %r4, %r59, %r2;
	cvta.to.global.u64 	%rd37, %rd21;
	mul.wide.s32 	%rd38, %r131, 4;
	add.s64 	%rd11, %rd37, %rd38;
	setp.lt.s32 	%p18, %r60, 1;
	mov.f32 	%f112, 0f00000000;
	@%p18 bra 	$L__BB5_31;
	and.b32  	%r39, %r60, 15;
	setp.lt.u32 	%p19, %r60, 16;
	mov.f32 	%f112, 0f00000000;
	mov.b32 	%r161, 0;
	@%p19 bra 	$L__BB5_22;
	and.b32  	%r161, %r60, 2147483632;
	neg.s32 	%r159, %r161;
	shl.b64 	%rd39, %rd10, 2;
	add.s64 	%rd40, %rd39, %rd2;
	add.s64 	%rd54, %rd40, 32;
	mov.u32 	%r134, _ZZ39attention_weight_computation_forward_v2ILj128EEviiiiiiPKiS1_S1_S1_PKfS3_PfE21shared_query_features;
	add.s32 	%r158, %r134, 32;
	mov.f32 	%f112, 0f00000000;
$L__BB5_21:
	.pragma "nounroll";
	ld.global.f32 	%f19, [%rd54+-32];
	ld.shared.f32 	%f20, [%r158+-32];
	fma.rn.f32 	%f21, %f19, %f20, %f112;
	ld.global.f32 	%f22, [%rd54+-28];
	ld.shared.f32 	%f23, [%r158+-28];
	fma.rn.f32 	%f24, %f22, %f23, %f21;
	ld.global.f32 	%f25, [%rd54+-24];
	ld.shared.f32 	%f26, [%r158+-24];
	fma.rn.f32 	%f27, %f25, %f26, %f24;
	ld.global.f32 	%f28, [%rd54+-20];
	ld.shared.f32 	%f29, [%r158+-20];
	fma.rn.f32 	%f30, %f28, %f29, %f27;
	ld.global.f32 	%f31, [%rd54+-16];
	ld.shared.f32 	%f32, [%r158+-16];
	fma.rn.f32 	%f33, %f31, %f32, %f30;
	ld.global.f32 	%f34, [%rd54+-12];
	ld.shared.f32 	%f35, [%r158+-12];
	fma.rn.f32 	%f36, %f34, %f35, %f33;
	ld.global.f32 	%f37, [%rd54+-8];
	ld.shared.f32 	%f38, [%r158+-8];
	fma.rn.f32 	%f39, %f37, %f38, %f36;
	ld.global.f32 	%f40, [%rd54+-4];
	ld.shared.f32 	%f41, [%r158+-4];
	fma.rn.f32 	%f42, %f40, %f41, %f39;
	ld.global.f32 	%f43, [%rd54];
	ld.shared.f32 	%f44, [%r158];
	fma.rn.f32 	%f45, %f43, %f44, %f42;
	ld.global.f32 	%f46, [%rd54+4];
	ld.shared.f32 	%f47, [%r158+4];
	fma.rn.f32 	%f48, %f46, %f47, %f45;
	ld.global.f32 	%f49, [%rd54+8];
	ld.shared.f32 	%f50, [%r158+8];
	fma.rn.f32 	%f51, %f49, %f50, %f48;
	ld.global.f32 	%f52, [%rd54+12];
	ld.shared.f32 	%f53, [%r158+12];
	fma.rn.f32 	%f54, %f52, %f53, %f51;
	ld.global.f32 	%f55, [%rd54+16];
	ld.shared.f32 	%f56, [%r158+16];
	fma.rn.f32 	%f57, %f55, %f56, %f54;
	ld.global.f32 	%f58, [%rd54+20];
	ld.shared.f32 	%f59, [%r158+20];
	fma.rn.f32 	%f60, %f58, %f59, %f57;
	ld.global.f32 	%f61, [%rd54+24];
	ld.shared.f32 	%f62, [%r158+24];
	fma.rn.f32 	%f63, %f61, %f62, %f60;
	ld.global.f32 	%f64, [%rd54+28];
	ld.shared.f32 	%f65, [%r158+28];
	fma.rn.f32 	%f112, %f64, %f65, %f63;
	add.s32 	%r159, %r159, 16;
	add.s64 	%rd54, %rd54, 64;
	add.s32 	%r158, %r158, 64;
	setp.ne.s32 	%p20, %r159, 0;
	@%p20 bra 	$L__BB5_21;
$L__BB5_22:
	setp.eq.s32 	%p21, %r39, 0;
	@%p21 bra 	$L__BB5_31;
	and.b32  	%r47, %r60, 7;
	setp.lt.u32 	%p22, %r39, 8;
	@%p22 bra 	$L__BB5_25;
	cvt.u64.u32 	%rd41, %r161;
	add.s64 	%rd42, %rd41, %rd10;
	shl.b64 	%rd43, %rd42, 2;
	add.s64 	%rd44, %rd2, %rd43;
	ld.global.f32 	%f67, [%rd44];
	shl.b32 	%r135, %r161, 2;
	mov.u32 	%r136, _ZZ39attention_weight_computation_forward_v2ILj128EEviiiiiiPKiS1_S1_S1_PKfS3_PfE21shared_query_features;
	add.s32 	%r137, %r136, %r135;
	ld.shared.f32 	%f68, [%r137];
	fma.rn.f32 	%f69, %f67, %f68, %f112;
	ld.global.f32 	%f70, [%rd44+4];
	ld.shared.f32 	%f71, [%r137+4];
	fma.rn.f32 	%f72, %f70, %f71, %f69;
	ld.global.f32 	%f73, [%rd44+8];
	ld.shared.f32 	%f74, [%r137+8];
	fma.rn.f32 	%f75, %f73, %f74, %f72;
	ld.global.f32 	%f76, [%rd44+12];
	ld.shared.f32 	%f77, [%r137+12];
	fma.rn.f32 	%f78, %f76, %f77, %f75;
	ld.global.f32 	%f79, [%rd44+16];
	ld.shared.f32 	%f80, [%r137+16];
	fma.rn.f32 	%f81, %f79, %f80, %f78;
	ld.global.f32 	%f82, [%rd44+20];
	ld.shared.f32 	%f83, [%r137+20];
	fma.rn.f32 	%f84, %f82, %f83, %f81;
	ld.global.f32 	%f85, [%rd44+24];
	ld.shared.f32 	%f86, [%r137+24];
	fma.rn.f32 	%f87, %f85, %f86, %f84;
	ld.global.f32 	%f88, [%rd44+28];
	ld.shared.f32 	%f89, [%r137+28];
	fma.rn.f32 	%f112, %f88, %f89, %f87;
	add.s32 	%r161, %r161, 8;
$L__BB5_25:
	setp.eq.s32 	%p23, %r47, 0;
	@%p23 bra 	$L__BB5_31;
	and.b32  	%r50, %r60, 3;
	setp.lt.u32 	%p24, %r47, 4;
	@%p24 bra 	$L__BB5_28;
	cvt.u64.u32 	%rd45, %r161;
	add.s64 	%rd46, %rd45, %rd10;
	shl.b64 	%rd47, %rd46, 2;
	add.s64 	%rd48, %rd2, %rd47;
	ld.global.f32 	%f91, [%rd48];
	shl.b32 	%r138, %r161, 2;
	mov.u32 	%r139, _ZZ39attention_weight_computation_forward_v2ILj128EEviiiiiiPKiS1_S1_S1_PKfS3_PfE21shared_query_features;
	add.s32 	%r140, %r139, %r138;
	ld.shared.f32 	%f92, [%r140];
	fma.rn.f32 	%f93, %f91, %f92, %f112;
	ld.global.f32 	%f94, [%rd48+4];
	ld.shared.f32 	%f95, [%r140+4];
	fma.rn.f32 	%f96, %f94, %f95, %f93;
	ld.global.f32 	%f97, [%rd48+8];
	ld.shared.f32 	%f98, [%r140+8];
	fma.rn.f32 	%f99, %f97, %f98, %f96;
	ld.global.f32 	%f100, [%rd48+12];
	ld.shared.f32 	%f101, [%r140+12];
	fma.rn.f32 	%f112, %f100, %f101, %f99;
	add.s32 	%r161, %r161, 4;
$L__BB5_28:
	setp.eq.s32 	%p25, %r50, 0;
	@%p25 bra 	$L__BB5_31;
	shl.b32 	%r141, %r161, 2;
	mov.u32 	%r142, _ZZ39attention_weight_computation_forward_v2ILj128EEviiiiiiPKiS1_S1_S1_PKfS3_PfE21shared_query_features;
	add.s32 	%r164, %r142, %r141;
	cvt.u64.u32 	%rd49, %r161;
	add.s64 	%rd50, %rd10, %rd49;
	shl.b64 	%rd51, %rd50, 2;
	add.s64 	%rd55, %rd2, %rd51;
	neg.s32 	%r163, %r50;
$L__BB5_30:
	.pragma "nounroll";
	ld.global.f32 	%f102, [%rd55];
	ld.shared.f32 	%f103, [%r164];
	fma.rn.f32 	%f112, %f102, %f103, %f112;
	add.s32 	%r164, %r164, 4;
	add.s64 	%rd55, %rd55, 4;
	add.s32 	%r163, %r163, 1;
	setp.ne.s32 	%p26, %r163, 0;
	@%p26 bra 	$L__BB5_30;
$L__BB5_31:
	st.global.f32 	[%rd11], %f112;
$L__BB5_32:
	ret;

}
	// .globl	_Z39attention_weight_computation_forward_v2ILj150EEviiiiiiPKiS1_S1_S1_PKfS3_Pf
.visible .entry _Z39attention_weight_computation_forward_v2ILj150EEviiiiiiPKiS1_S1_S1_PKfS3_Pf(
	.param .u32 _Z39attention_weight_computation_forward_v2ILj150EEviiiiiiPKiS1_S1_S1_PKfS3_Pf_param_0,
	.param .u32 _Z39attention_weight_computation_forward_v2ILj150EEviiiiiiPKiS1_S1_S1_PKfS3_Pf_param_1,
	.param .u32 _Z39attention_weight_computation_forward_v2ILj150EEviiiiiiPKiS1_S1_S1_PKfS3_Pf_param_2,
	.param .u32 _Z39attention_weight_computation_forward_v2ILj150EEviiiiiiPKiS1_S1_S1_PKfS3_Pf_param_3,
	.param .u32 _Z39attention_weight_computation_forward_v2ILj150EEviiiiiiPKiS1_S1_S1_PKfS3_Pf_param_4,
	.param .u32 _Z39attention_weight_computation_forward_v2ILj150EEviiiiiiPKiS1_S1_S1_PKfS3_Pf_param_5,
	.param .u64 .ptr .align 1 _Z39attention_weight_computation_forward_v2ILj150EEviiiiiiPKiS1_S1_S1_PKfS3_Pf_param_6,
	.param .u64 .ptr .align 1 _Z39attention_weight_computation_forward_v2ILj150EEviiiiiiPKiS1_S1_S1_PKfS3_Pf_param_7,
	.param .u64 .ptr .align 1 _Z39attention_weight_computation_forward_v2ILj150EEviiiiiiPKiS1_S1_S1_PKfS3_Pf_param_8,
	.param .u64 .ptr .align 1 _Z39attention_weight_computation_forward_v2ILj150EEviiiiiiPKiS1_S1_S1_PKfS3_Pf_param_9,
	.param .u64 .ptr .align 1 _Z39attention_weight_computation_forward_v2ILj150EEviiiiiiPKiS1_S1_S1_PKfS3_Pf_param_10,
	.param .u64 .ptr .align 1 _Z39attention_weight_computation_forward_v2ILj150EEviiiiiiPKiS1_S1_S1_PKfS3_Pf_param_11,
	.param .u64 .ptr .align 1 _Z39attention_weight_computation_forward_v2ILj150EEviiiiiiPKiS1_S1_S1_PKfS3_Pf_param_12
)
{
	.reg .pred 	%p<27>;
	.reg .b32 	%r<165>;
	.reg .b32 	%f<113>;
	.reg .b64 	%rd<56>;
	// demoted variable
	.shared .align 4 .b8 _ZZ39attention_weight_computation_forward_v2ILj150EEviiiiiiPKiS1_S1_S1_PKfS3_PfE21shared_query_features[600];
	ld.param.u32 	%r61, [_Z39attention_weight_computation_forward_v2ILj150EEviiiiiiPKiS1_S1_S1_PKfS3_Pf_param_1];
	ld.param.u32 	%r62, [_Z39attention_weight_computation_forward_v2ILj150EEviiiiiiPKiS1_S1_S1_PKfS3_Pf_param_2];
	ld.param.u32 	%r59, [_Z39attention_weight_computation_forward_v2ILj150EEviiiiiiPKiS1_S1_S1_PKfS3_Pf_param_4];
	ld.param.u32 	%r60, [_Z39attention_weight_computation_forward_v2ILj150EEviiiiiiPKiS1_S1_S1_PKfS3_Pf_param_5];
	ld.param.u64 	%rd22, [_Z39attention_weight_computation_forward_v2ILj150EEviiiiiiPKiS1_S1_S1_PKfS3_Pf_param_7];
	ld.param.u64 	%rd18, [_Z39attention_weight_computation_forward_v2ILj150EEviiiiiiPKiS1_S1_S1_PKfS3_Pf_param_8];
	ld.param.u64 	%rd19, [_Z39attention_weight_computation_forward_v2ILj150EEviiiiiiPKiS1_S1_S1_PKfS3_Pf_param_9];
	ld.param.u64 	%rd20, [_Z39attention_weight_computation_forward_v2ILj150EEviiiiiiPKiS1_S1_S1_PKfS3_Pf_param_10];
	ld.param.u64 	%rd23, [_Z39attention_weight_computation_forward_v2ILj150EEviiiiiiPKiS1_S1_S1_PKfS3_Pf_param_11];
	ld.param.u64 	%rd21, [_Z39attention_weight_computation_forward_v2ILj150EEviiiiiiPKiS1_S1_S1_PKfS3_Pf_param_12];
	cvta.to.global.u64 	%rd1, %rd22;
	cvta.to.global.u64 	%rd2, %rd23;
	mov.u32 	%r1, %ctaid.x;
	mov.u32 	%r2, %ctaid.y;
	mov.u32 	%r143, %tid.x;
	mad.lo.s32 	%r4, %r62, %r1, %r143;
	setp.ge.s32 	%p1, %r1, %r61;
	setp.ge.s32 	%p2, %r2, %r59;
	or.pred  	%p3, %p1, %p2;
	setp.ge.s32 	%p4, %r143, %r62;
	or.pred  	%p5, %p4, %p3;
	@%p5 bra 	$L__BB6_32;
	setp.ge.s32 	%p6, %r143, %r60;
	@%p6 bra 	$L__BB6_4;
	mad.lo.s32 	%r63, %r59, %r1, %r2;
	mul.lo.s32 	%r5, %r63, %r60;
	mov.u32 	%r6, %ntid.x;
	cvta.to.global.u64 	%rd3, %rd20;
$L__BB6_3:
	add.s32 	%r64, %r143, %r5;
	mul.wide.s32 	%rd24, %r64, 4;
	add.s64 	%rd25, %rd3, %rd24;
	ld.global.f32 	%f14, [%rd25];
	shl.b32 	%r65, %r143, 2;
	mov.u32 	%r66, _ZZ39attention_weight_computation_forward_v2ILj150EEviiiiiiPKiS1_S1_S1_PKfS3_PfE21shared_query_features;
	add.s32 	%r67, %r66, %r65;
	st.shared.f32 	[%r67], %f14;
	add.s32 	%r143, %r143, %r6;
	setp.lt.s32 	%p7, %r143, %r60;
	@%p7 bra 	$L__BB6_3;
$L__BB6_4:
	bar.sync 	0;
	cvta.to.global.u64 	%rd26, %rd19;
	mul.wide.s32 	%rd27, %r4, 4;
	add.s64 	%rd28, %rd26, %rd27;
	ld.global.u32 	%r9, [%rd28];
	setp.eq.s32 	%p8, %r9, -1;
	@%p8 bra 	$L__BB6_32;
	cvta.to.global.u64 	%rd29, %rd18;
	mul.wide.u32 	%rd30, %r1, 4;
	add.s64 	%rd31, %rd29, %rd30;
	ld.global.u32 	%r10, [%rd31];
	setp.lt.s32 	%p9, %r10, 1;
	mov.b32 	%r157, 0;
	@%p9 bra 	$L__BB6_18;
	and.b32  	%r11, %r10, 15;
	setp.lt.u32 	%p10, %r10, 16;
	mov.b32 	%r150, 0;
	mov.u32 	%r157, %r150;
	@%p10 bra 	$L__BB6_9;
	and.b32  	%r150, %r10, 2147483632;
	neg.s32 	%r144, %r150;
	add.s64 	%rd52, %rd1, 32;
	mov.b32 	%r157, 0;
$L__BB6_8:
	.pragma "nounroll";
	ld.global.u32 	%r72, [%rd52+-32];
	add.s32 	%r73, %r72, %r157;
	ld.global.u32 	%r74, [%rd52+-28];
	add.s32 	%r75, %r74, %r73;
	ld.global.u32 	%r76, [%rd52+-24];
	add.s32 	%r77, %r76, %r75;
	ld.global.u32 	%r78, [%rd52+-20];
	add.s32 	%r79, %r78, %r77;
	ld.global.u32 	%r80, [%rd52+-16];
	add.s32 	%r81, %r80, %r79;
	ld.global.u32 	%r82, [%rd52+-12];
	add.s32 	%r83, %r82, %r81;
	ld.global.u32 	%r84, [%rd52+-8];
	add.s32 	%r85, %r84, %r83;
	ld.global.u32 	%r86, [%rd52+-4];
	add.s32 	%r87, %r86, %r85;
	ld.global.u32 	%r88, [%rd52];
	add.s32 	%r89, %r88, %r87;
	ld.global.u32 	%r90, [%rd52+4];
	add.s32 	%r91, %r90, %r89;
	ld.global.u32 	%r92, [%rd52+8];
	add.s32 	%r93, %r92, %r91;
	ld.global.u32 	%r94, [%rd52+12];
	add.s32 	%r95, %r94, %r93;
	ld.global.u32 	%r96, [%rd52+16];
	add.s32 	%r97, %r96, %r95;
	ld.global.u32 	%r98, [%rd52+20];
	add.s32 	%r99, %r98, %r97;
	ld.global.u32 	%r100, [%rd52+24];
	add.s32 	%r101, %r100, %r99;
	ld.global.u32 	%r102, [%rd52+28];
	add.s32 	%r157, %r102, %r101;
	add.s32 	%r144, %r144, 16;
	add.s64 	%rd52, %rd52, 64;
	setp.ne.s32 	%p11, %r144, 0;
	@%p11 bra 	$L__BB6_8;
$L__BB6_9:
	setp.eq.s32 	%p12, %r11, 0;
	@%p12 bra 	$L__BB6_18;
	and.b32  	%r21, %r10, 7;
	setp.lt.u32 	%p13, %r11, 8;
	@%p13 bra 	$L__BB6_12;
	mul.wide.u32 	%rd32, %r150, 4;
	add.s64 	%rd33, %rd1, %rd32;
	ld.global.u32 	%r104, [%rd33];
	add.s32 	%r105, %r104, %r157;
	ld.global.u32 	%r106, [%rd33+4];
	add.s32 	%r107, %r106, %r105;
	ld.global.u32 	%r108, [%rd33+8];
	add.s32 	%r109, %r108, %r107;
	ld.global.u32 	%r110, [%rd33+12];
	add.s32 	%r111, %r110, %r109;
	ld.global.u32 	%r112, [%rd33+16];
	add.s32 	%r113, %r112, %r111;
	ld.global.u32 	%r114, [%rd33+20];
	add.s32 	%r115, %r114, %r113;
	ld.global.u32 	%r116, [%rd33+24];
	add.s32 	%r117, %r116, %r115;
	ld.global.u32 	%r118, [%rd33+28];
	add.s32 	%r157, %r118, %r117;
	add.s32 	%r150, %r150, 8;
$L__BB6_12:
	setp.eq.s32 	%p14, %r21, 0;
	@%p14 bra 	$L__BB6_18;
	and.b32  	%r27, %r10, 3;
	setp.lt.u32 	%p15, %r21, 4;
	@%p15 bra 	$L__BB6_15;
	mul.wide.u32 	%rd34, %r150, 4;
	add.s64 	%rd35, %rd1, %rd34;
	ld.global.u32 	%r120, [%rd35];
	add.s32 	%r121, %r120, %r157;
	ld.global.u32 	%r122, [%rd35+4];
	add.s32 	%r123, %r122, %r121;
	ld.global.u32 	%r124, [%rd35+8];
	add.s32 	%r125, %r124, %r123;
	ld.global.u32 	%r126, [%rd35+12];
	add.s32 	%r157, %r126, %r125;
	add.s32 	%r150, %r150, 4;
$L__BB6_15:
	setp.eq.s32 	%p16, %r27, 0;
	@%p16 bra 	$L__BB6_18;
	mul.wide.u32 	%rd36, %r150, 4;
	add.s64 	%rd53, %rd1, %rd36;
	neg.s32 	%r155, %r27;
$L__BB6_17:
	.pragma "nounroll";
	ld.global.u32 	%r127, [%rd53];
	add.s32 	%r157, %r127, %r157;
	add.s64 	%rd53, %rd53, 4;
	add.s32 	%r155, %r155, 1;
	setp.ne.s32 	%p17, %r155, 0;
	@%p17 bra 	$L__BB6_17;
$L__BB6_18:
	add.s32 	%r128, %r9, %r157;
	mad.lo.s32 	%r129, %r128, %r59, %r2;
	mul.lo.s32 	%r130, %r129, %r60;
	cvt.s64.s32 	%rd10, %r130;
	mad.lo.s32 	%r131, %r4, %r59, %r2;
	cvta.to.global.u64 	%rd37, %rd21;
	mul.wide.s32 	%rd38, %r131, 4;
	add.s64 	%rd11, %rd37, %rd38;
	setp.lt.s32 	%p18, %r60, 1;
	mov.f32 	%f112, 0f00000000;
	@%p18 bra 	$L__BB6_31;
	and.b32  	%r39, %r60, 15;
	setp.lt.u32 	%p19, %r60, 16;
	mov.f32 	%f112, 0f00000000;
	mov.b32 	%r161, 0;
	@%p19 bra 	$L__BB6_22;
	and.b32  	%r161, %r60, 2147483632;
	neg.s32 	%r159, %r161;
	shl.b64 	%rd39, %rd10, 2;
	add.s64 	%rd40, %rd39, %rd2;
	add.s64 	%rd54, %rd40, 32;
	mov.u32 	%r134, _ZZ39attention_weight_computation_forward_v2ILj150EEviiiiiiPKiS1_S1_S1_PKfS3_PfE21shared_query_features;
	add.s32 	%r158, %r134, 32;
	mov.f32 	%f112, 0f00000000;
$L__BB6_21:
	.pragma "nounroll";
	ld.global.f32 	%f19, [%rd54+-32];
	ld.shared.f32 	%f20, [%r158+-32];
	fma.rn.f32 	%f21, %f19, %f20, %f112;
	ld.global.f32 	%f22, [%rd54+-28];
	ld.shared.f32 	%f23, [%r158+-28];
	fma.rn.f32 	%f24, %f22, %f23, %f21;
	ld.global.f32 	%f25, [%rd54+-24];
	ld.shared.f32 	%f26, [%r158+-24];
	fma.rn.f32 	%f27, %f25, %f26, %f24;
	ld.global.f32 	%f28, [%rd54+-20];
	ld.shared.f32 	%f29, [%r158+-20];
	fma.rn.f32 	%f30, %f28, %f29, %f27;
	ld.global.f32 	%f31, [%rd54+-16];
	ld.shared.f32 	%f32, [%r158+-16];
	fma.rn.f32 	%f33, %f31, %f32, %f30;
	ld.global.f32 	%f34, [%rd54+-12];
	ld.shared.f32 	%f35, [%r158+-12];
	fma.rn.f32 	%f36, %f34, %f35, %f33;
	ld.global.f32 	%f37, [%rd54+-8];
	ld.shared.f32 	%f38, [%r158+-8];
	fma.rn.f32 	%f39, %f37, %f38, %f36;
	ld.global.f32 	%f40, [%rd54+-4];
	ld.shared.f32 	%f41, [%r158+-4];
	fma.rn.f32 	%f42, %f40, %f41, %f39;
	ld.global.f32 	%f43, [%rd54];
	ld.shared.f32 	%f44, [%r158];
	fma.rn.f32 	%f45, %f43, %f44, %f42;
	ld.global.f32 	%f46, [%rd54+4];
	ld.shared.f32 	%f47, [%r158+4];
	fma.rn.f32 	%f48, %f46, %f47, %f45;
	ld.global.f32 	%f49, [%rd54+8];
	ld.shared.f32 	%f50, [%r158+8];
	fma.rn.f32 	%f51, %f49, %f50, %f48;
	ld.global.f32 	%f52, [%rd54+12];
	ld.shared.f32 	%f53, [%r158+12];
	fma.rn.f32 	%f54, %f52, %f53, %f51;
	ld.global.f32 	%f55, [%rd54+16];
	ld.shared.f32 	%f56, [%r158+16];
	fma.rn.f32 	%f57, %f55, %f56, %f54;
	ld.global.f32 	%f58, [%rd54+20];
	ld.shared.f32 	%f59, [%r158+20];
	fma.rn.f32 	%f60, %f58, %f59, %f57;
	ld.global.f32 	%f61, [%rd54+24];
	ld.shared.f32 	%f62, [%r158+24];
	fma.rn.f32 	%f63, %f61, %f62, %f60;
	ld.global.f32 	%f64, [%rd54+28];
	ld.shared.f32 	%f65, [%r158+28];
	fma.rn.f32 	%f112, %f64, %f65, %f63;
	add.s32 	%r159, %r159, 16;
	add.s64 	%rd54, %rd54, 64;
	add.s32 	%r158, %r158, 64;
	setp.ne.s32 	%p20, %r159, 0;
	@%p20 bra 	$L__BB6_21;
$L__BB6_22:
	setp.eq.s32 	%p21, %r39, 0;
	@%p21 bra 	$L__BB6_31;
	and.b32  	%r47, %r60, 7;
	setp.lt.u32 	%p22, %r39, 8;
	@%p22 bra 	$L__BB6_25;
	cvt.u64.u32 	%rd41, %r161;
	add.s64 	%rd42, %rd41, %rd10;
	shl.b64 	%rd43, %rd42, 2;
	add.s64 	%rd44, %rd2, %rd43;
	ld.global.f32 	%f67, [%rd44];
	shl.b32 	%r135, %r161, 2;
	mov.u32 	%r136, _ZZ39attention_weight_computation_forward_v2ILj150EEviiiiiiPKiS1_S1_S1_PKfS3_PfE21shared_query_features;
	add.s32 	%r137, %r136, %r135;
	ld.shared.f32 	%f68, [%r137];
	fma.rn.f32 	%f69, %f67, %f68, %f112;
	ld.global.f32 	%f70, [%rd44+4];
	ld.shared.f32 	%f71, [%r137+4];
	fma.rn.f32 	%f72, %f70, %f71, %f69;
	ld.global.f32 	%f73, [%rd44+8];
	ld.shared.f32 	%f74, [%r137+8];
	fma.rn.f32 	%f75, %f73, %f74, %f72;
	ld.global.f32 	%f76, [%rd44+12];
	ld.shared.f32 	%f77, [%r137+12];
	fma.rn.f32 	%f78, %f76, %f77, %f75;
	ld.global.f32 	%f79, [%rd44+16];
	ld.shared.f32 	%f80, [%r137+16];
	fma.rn.f32 	%f81, %f79, %f80, %f78;
	ld.global.f32 	%f82, [%rd44+20];
	ld.shared.f32 	%f83, [%r137+20];
	fma.rn.f32 	%f84, %f82, %f83, %f81;
	ld.global.f32 	%f85, [%rd44+24];
	ld.shared.f32 	%f86, [%r137+24];
	fma.rn.f32 	%f87, %f85, %f86, %f84;
	ld.global.f32 	%f88, [%rd44+28];
	ld.shared.f32 	%f89, [%r137+28];
	fma.rn.f32 	%f112, %f88, %f89, %f87;
	add.s32 	%r161, %r161, 8;
$L__BB6_25:
	setp.eq.s32 	%p23, %r47, 0;
	@%p23 bra 	$L__BB6_31;
	and.b32  	%r50, %r60, 3;
	setp.lt.u32 	%p24, %r47, 4;
	@%p24 bra 	$L__BB6_28;
	cvt.u64.u32 	%rd45, %r161;
	add.s64 	%rd46, %rd45, %rd10;
	shl.b64 	%rd47, %rd46, 2;
	add.s64 	%rd48, %rd2, %rd47;
	ld.global.f32 	%f91, [%rd48];
	shl.b32 	%r138, %r161, 2;
	mov.u32 	%r139, _ZZ39attention_weight_computation_forward_v2ILj150EEviiiiiiPKiS1_S1_S1_PKfS3_PfE21shared_query_features;
	add.s32 	%r140, %r139, %r138;
	ld.shared.f32 	%f92, [%r140];
	fma.rn.f32 	%f93, %f91, %f92, %f112;
	ld.global.f32 	%f94, [%rd48+4];
	ld.shared.f32 	%f95, [%r140+4];
	fma.rn.f32 	%f96, %f94, %f95, %f93;
	ld.global.f32 	%f97, [%rd48+8];
	ld.shared.f32 	%f98, [%r140+8];
	fma.rn.f32 	%f99, %f97, %f98, %f96;
	ld.global.f32 	%f100, [%rd48+12];
	ld.shared.f32 	%f101, [%r140+12];
	fma.rn.f32 	%f112, %f100, %f101, %f99;
	add.s32 	%r161, %r161, 4;
$L__BB6_28:
	setp.eq.s32 	%p25, %r50, 0;
	@%p25 bra 	$L__BB6_31;
	shl.b32 	%r141, %r161, 2;
	mov.u32 	%r142, _ZZ39attention_weight_computation_forward_v2ILj150EEviiiiiiPKiS1_S1_S1_PKfS3_PfE21shared_query_features;
	add.s32 	%r164, %r142, %r141;
	cvt.u64.u32 	%rd49, %r161;
	add.s64 	%rd50, %rd10, %rd49;
	shl.b64 	%rd51, %rd50, 2;
	add.s64 	%rd55, %rd2, %rd51;
	neg.s32 	%r163, %r50;
$L__BB6_30:
	.pragma "nounroll";
	ld.global.f32 	%f102, [%rd55];
	ld.shared.f32 	%f103, [%r164];
	fma.rn.f32 	%f112, %f102, %f103, %f112;
	add.s32 	%r164, %r164, 4;
	add.s64 	%rd55, %rd55, 4;
	add.s32 	%r163, %r163, 1;
	setp.ne.s32 	%p26, %r163, 0;
	@%p26 bra 	$L__BB6_30;
$L__BB6_31:
	st.global.f32 	[%rd11], %f112;
$L__BB6_32:
	ret;

}
	// .globl	_Z40attention_weight_computation_backward_v2ILj16EEviiiiiiPKiS1_S1_S1_PKfS3_PfS4_S4_
.visible .entry _Z40attention_weight_computation_backward_v2ILj16EEviiiiiiPKiS1_S1_S1_PKfS3_PfS4_S4_(
	.param .u32 _Z40attention_weight_computation_backward_v2ILj16EEviiiiiiPKiS1_S1_S1_PKfS3_PfS4_S4__param_0,
	.param .u32 _Z40attention_weight_computation_backward_v2ILj16EEviiiiiiPKiS1_S1_S1_PKfS3_PfS4_S4__param_1,
	.param .u32 _Z40attention_weight_computation_backward_v2ILj16EEviiiiiiPKiS1_S1_S1_PKfS3_PfS4_S4__param_2,
	.param .u32 _Z40attention_weight_computation_backward_v2ILj16EEviiiiiiPKiS1_S1_S1_PKfS3_PfS4_S4__param_3,
	.param .u32 _Z40attention_weight_computation_backward_v2ILj16EEviiiiiiPKiS1_S1_S1_PKfS3_PfS4_S4__param_4,
	.param .u32 _Z40attention_weight_computation_backward_v2ILj16EEviiiiiiPKiS1_S1_S1_PKfS3_PfS4_S4__param_5,
	.param .u64 .ptr .align 1 _Z40attention_weight_computation_backward_v2ILj16EEviiiiiiPKiS1_S1_S1_PKfS3_PfS4_S4__param_6,
	.param .u64 .ptr .align 1 _Z40attention_weight_computation_backward_v2ILj16EEviiiiiiPKiS1_S1_S1_PKfS3_PfS4_S4__param_7,
	.param .u64 .ptr .align 1 _Z40attention_weight_computation_backward_v2ILj16EEviiiiiiPKiS1_S1_S1_PKfS3_PfS4_S4__param_8,
	.param .u64 .ptr .align 1 _Z40attention_weight_computation_backward_v2ILj16EEviiiiiiPKiS1_S1_S1_PKfS3_PfS4_S4__param_9,
	.param .u64 .ptr .align 1 _Z40attention_weight_computation_backward_v2ILj16EEviiiiiiPKiS1_S1_S1_PKfS3_PfS4_S4__param_10,
	.param .u64 .ptr .align 1 _Z40attention_weight_computation_backward_v2ILj16EEviiiiiiPKiS1_S1_S1_PKfS3_PfS4_S4__param_11,
	.param .u64 .ptr .align 1 _Z40attention_weight_computation_backward_v2ILj16EEviiiiiiPKiS1_S1_S1_PKfS3_PfS4_S4__param_12,
	.param .u64 .ptr .align 1 _Z40attention_weight_computation_backward_v2ILj16EEviiiiiiPKiS1_S1_S1_PKfS3_PfS4_S4__param_13,
	.param .u64 .ptr .align 1 _Z40attention_weight_computation_backward_v2ILj16EEviiiiiiPKiS1_S1_S1_PKfS3_PfS4_S4__param_14
)
{
	.reg .pred 	%p<29>;
	.reg .b32 	%r<181>;
	.reg .b32 	%f<94>;
	.reg .b64 	%rd<70>;
	// demoted variable
	.shared .align 4 .b8 _ZZ40attention_weight_computation_backward_v2ILj16EEviiiiiiPKiS1_S1_S1_PKfS3_PfS4_S4_E21shared_query_features[64];
	// demoted variable
	.shared .align 4 .b8 _ZZ40attention_weight_computation_backward_v2ILj16EEviiiiiiPKiS1_S1_S1_PKfS3_PfS4_S4_E26shared_grad_query_features[64];
	ld.param.u32 	%r60, [_Z40attention_weight_computation_backward_v2ILj16EEviiiiiiPKiS1_S1_S1_PKfS3_PfS4_S4__param_1];
	ld.param.u32 	%r61, [_Z40attention_weight_computation_backward_v2ILj16EEviiiiiiPKiS1_S1_S1_PKfS3_PfS4_S4__param_2];
	ld.param.u32 	%r58, [_Z40attention_weight_computation_backward_v2ILj16EEviiiiiiPKiS1_S1_S1_PKfS3_PfS4_S4__param_4];
	ld.param.u32 	%r59, [_Z40attention_weight_computation_backward_v2ILj16EEviiiiiiPKiS1_S1_S1_PKfS3_PfS4_S4__param_5];
	ld.param.u64 	%rd25, [_Z40attention_weight_computation_backward_v2ILj16EEviiiiiiPKiS1_S1_S1_PKfS3_PfS4_S4__param_7];
	ld.param.u64 	%rd20, [_Z40attention_weight_computation_backward_v2ILj16EEviiiiiiPKiS1_S1_S1_PKfS3_PfS4_S4__param_8];
	ld.param.u64 	%rd21, [_Z40attention_weight_computation_backward_v2ILj16EEviiiiiiPKiS1_S1_S1_PKfS3_PfS4_S4__param_9];
	ld.param.u64 	%rd22, [_Z40attention_weight_computation_backward_v2ILj16EEviiiiiiPKiS1_S1_S1_PKfS3_PfS4_S4__param_10];
	ld.param.u64 	%rd26, [_Z40attention_weight_computation_backward_v2ILj16EEviiiiiiPKiS1_S1_S1_PKfS3_PfS4_S4__param_11];
	ld.param.u64 	%rd23, [_Z40attention_weight_computation_backward_v2ILj16EEviiiiiiPKiS1_S1_S1_PKfS3_PfS4_S4__param_12];
	ld.param.u64 	%rd27, [_Z40attention_weight_computation_backward_v2ILj16EEviiiiiiPKiS1_S1_S1_PKfS3_PfS4_S4__param_14];
	cvta.to.global.u64 	%rd1, %rd25;
	cvta.to.global.u64 	%rd2, %rd27;
	cvta.to.global.u64 	%rd3, %rd26;
	mov.u32 	%r1, %ctaid.x;
	mov.u32 	%r2, %ctaid.y;
	mov.u32 	%r180, %tid.x;
	mad.lo.s32 	%r4, %r61, %r1, %r180;
	setp.ge.s32 	%p1, %r1, %r60;
	setp.ge.s32 	%p2, %r2, %r58;
	or.pred  	%p3, %p1, %p2;
	setp.ge.s32 	%p4, %r180, %r61;
	or.pred  	%p5, %p4, %p3;
	@%p5 bra 	$L__BB7_33;
	setp.ge.s32 	%p6, %r180, %r59;
	@%p6 bra 	$L__BB7_4;
	mad.lo.s32 	%r62, %r58, %r1, %r2;
	mul.lo.s32 	%r5, %r62, %r59;
	mov.u32 	%r6, %ntid.x;
	cvta.to.global.u64 	%rd4, %rd22;
	mov.u32 	%r159, %r180;
$L__BB7_3:
	add.s32 	%r63, %r159, %r5;
	mul.wide.s32 	%rd28, %r63, 4;
	add.s64 	%rd29, %rd4, %rd28;
	ld.global.f32 	%f2, [%rd29];
	shl.b32 	%r64, %r159, 2;
	mov.u32 	%r65, _ZZ40attention_weight_computation_backward_v2ILj16EEviiiiiiPKiS1_S1_S1_PKfS3_PfS4_S4_E21shared_query_features;
	add.s32 	%r66, %r65, %r64;
	st.shared.f32 	[%r66], %f2;
	mov.u32 	%r67, _ZZ40attention_weight_computation_backward_v2ILj16EEviiiiiiPKiS1_S1_S1_PKfS3_PfS4_S4_E26shared_grad_query_features;
	add.s32 	%r68, %r67, %r64;
	mov.b32 	%r69, 0;
	st.shared.u32 	[%r68], %r69;
	add.s32 	%r159, %r159, %r6;
	setp.lt.s32 	%p7, %r159, %r59;
	@%p7 bra 	$L__BB7_3;
$L__BB7_4:
	bar.sync 	0;
	cvta.to.global.u64 	%rd30, %rd21;
	mul.wide.s32 	%rd31, %r4, 4;
	add.s64 	%rd32, %rd30, %rd31;
	ld.global.u32 	%r9, [%rd32];
	setp.eq.s32 	%p8, %r9, -1;
	@%p8 bra 	$L__BB7_30;
	cvta.to.global.u64 	%rd33, %rd20;
	mul.wide.u32 	%rd34, %r1, 4;
	add.s64 	%rd35, %rd33, %rd34;
	ld.global.u32 	%r10, [%rd35];
	setp.lt.s32 	%p9, %r10, 1;
	mov.b32 	%r173, 0;
	@%p9 bra 	$L__BB7_18;
	and.b32  	%r11, %r10, 15;
	setp.lt.u32 	%p10, %r10, 16;
	mov.b32 	%r166, 0;
	mov.u32 	%r173, %r166;
	@%p10 bra 	$L__BB7_9;
	and.b32  	%r166, %r10, 2147483632;
	neg.s32 	%r160, %r166;
	add.s64 	%rd66, %rd1, 32;
	mov.b32 	%r173, 0;
$L__BB7_8:
	.pragma "nounroll";
	ld.global.u32 	%r74, [%rd66+-32];
	add.s32 	%r75, %r74, %r173;
	ld.global.u32 	%r76, [%rd66+-28];
	add.s32 	%r77, %r76, %r75;
	ld.global.u32 	%r78, [%rd66+-24];
	add.s32 	%r79, %r78, %r77;
	ld.global.u32 	%r80, [%rd66+-20];
	add.s32 	%r81, %r80, %r79;
	ld.global.u32 	%r82, [%rd66+-16];
	add.s32 	%r83, %r82, %r81;
	ld.global.u32 	%r84, [%rd66+-12];
	add.s32 	%r85, %r84, %r83;
	ld.global.u32 	%r86, [%rd66+-8];
	add.s32 	%r87, %r86, %r85;
	ld.global.u32 	%r88, [%rd66+-4];
	add.s32 	%r89, %r88, %r87;
	ld.global.u32 	%r90, [%rd66];
	add.s32 	%r91, %r90, %r89;
	ld.global.u32 	%r92, [%rd66+4];
	add.s32 	%r93, %r92, %r91;
	ld.global.u32 	%r94, [%rd66+8];
	add.s32 	%r95, %r94, %r93;
	ld.global.u32 	%r96, [%rd66+12];
	add.s32 	%r97, %r96, %r95;
	ld.global.u32 	%r98, [%rd66+16];
	add.s32 	%r99, %r98, %r97;
	ld.global.u32 	%r100, [%rd66+20];
	add.s32 	%r101, %r100, %r99;
	ld.global.u32 	%r102, [%rd66+24];
	add.s32 	%r103, %r102, %r101;
	ld.global.u32 	%r104, [%rd66+28];
	add.s32 	%r173, %r104, %r103;
	add.s32 	%r160, %r160, 16;
	add.s64 	%rd66, %rd66, 64;
	setp.ne.s32 	%p11, %r160, 0;
	@%p11 bra 	$L__BB7_8;
$L__BB7_9:
	setp.eq.s32 	%p12, %r11, 0;
	@%p12 bra 	$L__BB7_18;
	and.b32  	%r21, %r10, 7;
	setp.lt.u32 	%p13, %r11, 8;
	@%p13 bra 	$L__BB7_12;
	mul.wide.u32 	%rd36, %r166, 4;
	add.s64 	%rd37, %rd1, %rd36;
	ld.global.u32 	%r106, [%rd37];
	add.s32 	%r107, %r106, %r173;
	ld.global.u32 	%r108, [%rd37+4];
	add.s32 	%r109, %r108, %r107;
	ld.global.u32 	%r110, [%rd37+8];
	add.s32 	%r111, %r110, %r109;
	ld.global.u32 	%r112, [%rd37+12];
	add.s32 	%r113, %r112, %r111;
	ld.global.u32 	%r114, [%rd37+16];
	add.s32 	%r115, %r114, %r113;
	ld.global.u32 	%r116, [%rd37+20];
	add.s32 	%r117, %r116, %r115;
	ld.global.u32 	%r118, [%rd37+24];
	add.s32 	%r119, %r118, %r117;
	ld.global.u32 	%r120, [%rd37+28];
	add.s32 	%r173, %r120, %r119;
	add.s32 	%r166, %r166, 8;
$L__BB7_12:
	setp.eq.s32 	%p14, %r21, 0;
	@%p14 bra 	$L__BB7_18;
	and.b32  	%r27, %r10, 3;
	setp.lt.u32 	%p15, %r21, 4;
	@%p15 bra 	$L__BB7_15;
	mul.wide.u32 	%rd38, %r166, 4;
	add.s64 	%rd39, %rd1, %rd38;
	ld.global.u32 	%r122, [%rd39];
	add.s32 	%r123, %r122, %r173;
	ld.global.u32 	%r124, [%rd39+4];
	add.s32 	%r125, %r124, %r123;
	ld.global.u32 	%r126, [%rd39+8];
	add.s32 	%r127, %r126, %r125;
	ld.global.u32 	%r128, [%rd39+12];
	add.s32 	%r173, %r128, %r127;
	add.s32 	%r166, %r166, 4;
$L__BB7_15:
	setp.eq.s32 	%p16, %r27, 0;
	@%p16 bra 	$L__BB7_18;
	mul.wide.u32 	%rd40, %r166, 4;
	add.s64 	%rd67, %rd1, %rd40;
	neg.s32 	%r171, %r27;
$L__BB7_17:
	.pragma "nounroll";
	ld.global.u32 	%r129, [%rd67];
	add.s32 	%r173, %r129, %r173;
	add.s64 	%rd67, %rd67, 4;
	add.s32 	%r171, %r171, 1;
	setp.ne.s32 	%p17, %r171, 0;
	@%p17 bra 	$L__BB7_17;
$L__BB7_18:
	add.s32 	%r130, %r9, %r173;
	mad.lo.s32 	%r131, %r130, %r58, %r2;
	mul.lo.s32 	%r132, %r131, %r59;
	cvt.s64.s32 	%rd11, %r132;
	mad.lo.s32 	%r133, %r4, %r58, %r2;
	cvta.to.global.u64 	%rd41, %rd23;
	mul.wide.s32 	%rd42, %r133, 4;
	add.s64 	%rd43, %rd41, %rd42;
	ld.global.f32 	%f1, [%rd43];
	setp.lt.s32 	%p18, %r59, 1;
	@%p18 bra 	$L__BB7_30;
	and.b32  	%r39, %r59, 7;
	setp.lt.u32 	%p19, %r59, 8;
	mov.b32 	%r178, 0;
	@%p19 bra 	$L__BB7_22;
	and.b32  	%r178, %r59, 2147483640;
	shl.b64 	%rd44, %rd11, 2;
	add.s64 	%rd45, %rd44, 16;
	add.s64 	%rd69, %rd3, %rd45;
	add.s64 	%rd68, %rd2, %rd45;
	mov.u32 	%r137, _ZZ40attention_weight_computation_backward_v2ILj16EEviiiiiiPKiS1_S1_S1_PKfS3_PfS4_S4_E21shared_query_features;
	add.s32 	%r176, %r137, 16;
	mov.u32 	%r138, _ZZ40attention_weight_computation_backward_v2ILj16EEviiiiiiPKiS1_S1_S1_PKfS3_PfS4_S4_E26shared_grad_query_features;
	add.s32 	%r174, %r138, 16;
	neg.s32 	%r175, %r178;
$L__BB7_21:
	.pragma "nounroll";
	ld.global.f32 	%f3, [%rd69+-16];
	mul.f32 	%f4, %f1, %f3;
	atom.shared.add.f32 	%f5, [%r174+-16], %f4;
	ld.shared.f32 	%f6, [%r176+-16];
	mul.f32 	%f7, %f1, %f6;
	atom.global.add.f32 	%f8, [%rd68+-16], %f7;
	ld.global.f32 	%f9, [%rd69+-12];
	mul.f32 	%f10, %f1, %f9;
	atom.shared.add.f32 	%f11, [%r174+-12], %f10;
	ld.shared.f32 	%f12, [%r176+-12];
	mul.f32 	%f13, %f1, %f12;
	atom.global.add.f32 	%f14, [%rd68+-12], %f13;
	ld.global.f32 	%f15, [%rd69+-8];
	mul.f32 	%f16, %f1, %f15;
	atom.shared.add.f32 	%f17, [%r174+-8], %f16;
	ld.shared.f32 	%f18, [%r176+-8];
	mul.f32 	%f19, %f1, %f18;
	atom.global.add.f32 	%f20, [%rd68+-8], %f19;
	ld.global.f32 	%f21, [%rd69+-4];
	mul.f32 	%f22, %f1, %f21;
	atom.shared.add.f32 	%f23, [%r174+-4], %f22;
	ld.shared.f32 	%f24, [%r176+-4];
	mul.f32 	%f25, %f1, %f24;
	atom.global.add.f32 	%f26, [%rd68+-4], %f25;
	ld.global.f32 	%f27, [%rd69];
	mul.f32 	%f28, %f1, %f27;
	atom.shared.add.f32 	%f29, [%r174], %f28;
	ld.shared.f32 	%f30, [%r176];
	mul.f32 	%f31, %f1, %f30;
	atom.global.add.f32 	%f32, [%rd68], %f31;
	ld.global.f32 	%f33, [%rd69+4];
	mul.f32 	%f34, %f1, %f33;
	atom.shared.add.f32 	%f35, [%r174+4], %f34;
	ld.shared.f32 	%f36, [%r176+4];
	mul.f32 	%f37, %f1, %f36;
	atom.global.add.f32 	%f38, [%rd68+4], %f37;
	ld.global.f32 	%f39, [%rd69+8];
	mul.f32 	%f40, %f1, %f39;
	atom.shared.add.f32 	%f41, [%r174+8], %f40;
	ld.shared.f32 	%f42, [%r176+8];
	mul.f32 	%f43, %f1, %f42;
	atom.global.add.f32 	%f44, [%rd68+8], %f43;
	ld.global.f32 	%f45, [%rd69+12];
	mul.f32 	%f46, %f1, %f45;
	atom.shared.add.f32 	%f47, [%r174+12], %f46;
	ld.shared.f32 	%f48, [%r176+12];
	mul.f32 	%f49, %f1, %f48;
	atom.global.add.f32 	%f50, [%rd68+12], %f49;
	add.s64 	%rd69, %rd69, 32;
	add.s64 	%rd68, %rd68, 32;
	add.s32 	%r176, %r176, 32;
	add.s32 	%r175, %r175, 8;
	add.s32 	%r174, %r174, 32;
	setp.ne.s32 	%p20, %r175, 0;
	@%p20 bra 	$L__BB7_21;
$L__BB7_22:
	setp.eq.s32 	%p21, %r39, 0;
	@%p21 bra 	$L__BB7_30;
	and.b32  	%r49, %r59, 3;
	setp.lt.u32 	%p22, %r39, 4;
	@%p22 bra 	$L__BB7_25;
	shl.b32 	%r139, %r178, 2;
	mov.u32 	%r140, _ZZ40attention_weight_computation_backward_v2ILj16EEviiiiiiPKiS1_S1_S1_PKfS3_PfS4_S4_E26shared_grad_query_features;
	add.s32 	%r141, %r140, %r139;
	cvt.u64.u32 	%rd46, %r178;
	add.s64 	%rd47, %rd46, %rd11;
	shl.b64 	%rd48, %rd47, 2;
	add.s64 	%rd49, %rd3, %rd48;
	ld.global.f32 	%f51, [%rd49];
	mul.f32 	%f52, %f1, %f51;
	atom.shared.add.f32 	%f53, [%r141], %f52;
	add.s64 	%rd50, %rd2, %rd48;
	mov.u32 	%r142, _ZZ40attention_weight_computation_backward_v2ILj16EEviiiiiiPKiS1_S1_S1_PKfS3_PfS4_S4_E21shared_query_features;
	add.s32 	%r143, %r142, %r139;
	ld.shared.f32 	%f54, [%r143];
	mul.f32 	%f55, %f1, %f54;
	atom.global.add.f32 	%f56, [%rd50], %f55;
	ld.global.f32 	%f57, [%rd49+4];
	mul.f32 	%f58, %f1, %f57;
	atom.shared.add.f32 	%f59, [%r141+4], %f58;
	ld.shared.f32 	%f60, [%r143+4];
	mul.f32 	%f61, %f1, %f60;
	atom.global.add.f32 	%f62, [%rd50+4], %f61;
	ld.global.f32 	%f63, [%rd49+8];
	mul.f32 	%f64, %f1, %f63;
	atom.shared.add.f32 	%f65, [%r141+8], %f64;
	ld.shared.f32 	%f66, [%r143+8];
	mul.f32 	%f67, %f1, %f66;
	atom.global.add.f32 	%f68, [%rd50+8], %f67;
	ld.global.f32 	%f69, [%rd49+12];
	mul.f32 	%f70, %f1, %f69;
	atom.shared.add.f32 	%f71, [%r141+12], %f70;
	ld.shared.f32 	%f72, [%r143+12];
	mul.f32 	%f73, %f1, %f72;
	atom.global.add.f32 	%f74, [%rd50+12], %f73;
	add.s32 	%r178, %r178, 4;
$L__BB7_25:
	setp.eq.s32 	%p23, %r49, 0;
	@%p23 bra 	$L__BB7_30;
	setp.eq.s32 	%p24, %r49, 1;
	@%p24 bra 	$L__BB7_28;
	shl.b32 	%r144, %r178, 2;
	mov.u32 	%r145, _ZZ40attention_weight_computation_backward_v2ILj16EEviiiiiiPKiS1_S1_S1_PKfS3_PfS4_S4_E26shared_grad_query_features;
	add.s32 	%r146, %r145, %r144;
	cvt.u64.u32 	%rd51, %r178;
	add.s64 	%rd52, %rd51, %rd11;
	shl.b64 	%rd53, %rd52, 2;
	add.s64 	%rd54, %rd3, %rd53;
	ld.global.f32 	%f75, [%rd54];
	mul.f32 	%f76, %f1, %f75;
	atom.shared.add.f32 	%f77, [%r146], %f76;
	add.s64 	%rd55, %rd2, %rd53;
	mov.u32 	%r147, _ZZ40attention_weight_computation_backward_v2ILj16EEviiiiiiPKiS1_S1_S1_PKfS3_PfS4_S4_E21shared_query_features;
	add.s32 	%r148, %r147, %r144;
	ld.shared.f32 	%f78, [%r148];
	mul.f32 	%f79, %f1, %f78;
	atom.global.add.f32 	%f80, [%rd55], %f79;
	ld.global.f32 	%f81, [%rd54+4];
	mul.f32 	%f82, %f1, %f81;
	atom.shared.add.f32 	%f83, [%r146+4], %f82;
	ld.shared.f32 	%f84, [%r148+4];
	mul.f32 	%f85, %f1, %f84;
	atom.global.add.f32 	%f86, [%rd55+4], %f85;
	add.s32 	%r178, %r178, 2;
$L__BB7_28:
	and.b32  	%r149, %r59, 1;
	setp.eq.b32 	%p25, %r149, 1;
	not.pred 	%p26, %p25;
	@%p26 bra 	$L__BB7_30;
	shl.b32 	%r150, %r178, 2;
	mov.u32 	%r151, _ZZ40attention_weight_computation_backward_v2ILj16EEviiiiiiPKiS1_S1_S1_PKfS3_PfS4_S4_E26shared_grad_query_features;
	add.s32 	%r152, %r151, %r150;
	cvt.u64.u32 	%rd56, %r178;
	add.s64 	%rd57, %rd56, %rd11;
	shl.b64 	%rd58, %rd57, 2;
	add.s64 	%rd59, %rd3, %rd58;
	ld.global.f32 	%f87, [%rd59];
	mul.f32 	%f88, %f1, %f87;
	atom.shared.add.f32 	%f89, [%r152], %f88;
	add.s64 	%rd60, %rd2, %rd58;
	mov.u32 	%r153, _ZZ40attention_weight_computation_backward_v2ILj16EEviiiiiiPKiS1_S1_S1_PKfS3_PfS4_S4_E21shared_query_features;
	add.s32 	%r154, %r153, %r150;
	ld.shared.f32 	%f90, [%r154];
	mul.f32 	%f91, %f1, %f90;
	atom.global.add.f32 	%f92, [%rd60], %f91;
$L__BB7_30:
	setp.ge.s32 	%p27, %r180, %r59;
	bar.sync 	0;
	mad.lo.s32 	%r155, %r58, %r1, %r2;
	mul.lo.s32 	%r54, %r155, %r59;
	@%p27 bra 	$L__BB7_33;
	ld.param.u64 	%rd65, [_Z40attention_weight_computation_backward_v2ILj16EEviiiiiiPKiS1_S1_S1_PKfS3_PfS4_S4__param_13];
	mov.u32 	%r55, %ntid.x;
	cvta.to.global.u64 	%rd18, %rd65;
	cvt.s64.s32 	%rd19, %r54;
$L__BB7_32:
	shl.b32 	%r156, %r180, 2;
	mov.u32 	%r157, _ZZ40attention_weight_computation_backward_v2ILj16EEviiiiiiPKiS1_S1_S1_PKfS3_PfS4_S4_E26shared_grad_query_features;
	add.s32 	%r158, %r157, %r156;
	ld.shared.f32 	%f93, [%r158];
	cvt.s64.s32 	%rd61, %r180;
	add.s64 	%rd62, %rd61, %rd19;
	shl.b64 	%rd63, %rd62, 2;
	add.s64 	%rd64, %rd18, %rd63;
	st.global.f32 	[%rd64], %f93;
	add.s32 	%r180, %r180, %r55;
	setp.lt.s32 	%p28, %r180, %r59;
	@%p28 bra 	$L__BB7_32;
$L__BB7_33:
	ret;

}
	// .globl	_Z40attention_weight_computation_backward_v2ILj24EEviiiiiiPKiS1_S1_S1_PKfS3_PfS4_S4_
.visible .entry _Z40attention_weight_computation_backward_v2ILj24EEviiiiiiPKiS1_S1_S1_PKfS3_PfS4_S4_(
	.param .u32 _Z40attention_weight_computation_backward_v2ILj24EEviiiiiiPKiS1_S1_S1_PKfS3_PfS4_S4__param_0,
	.param .u32 _Z40attention_weight_computation_backward_v2ILj24EEviiiiiiPKiS1_S1_S1_PKfS3_PfS4_S4__param_1,
	.param .u32 _Z40attention_weight_computation_backward_v2ILj24EEviiiiiiPKiS1_S1_S1_PKfS3_PfS4_S4__param_2,
	.param .u32 _Z40attention_weight_computation_backward_v2ILj24EEviiiiiiPKiS1_S1_S1_PKfS3_PfS4_S4__param_3,
	.param .u32 _Z40attention_weight_computation_backward_v2ILj24EEviiiiiiPKiS1_S1_S1_PKfS3_PfS4_S4__param_4,
	.param .u32 _Z40attention_weight_computation_backward_v2ILj24EEviiiiiiPKiS1_S1_S1_PKfS3_PfS4_S4__param_5,
	.param .u64 .ptr .align 1 _Z40attention_weight_computation_backward_v2ILj24EEviiiiiiPKiS1_S1_S1_PKfS3_PfS4_S4__param_6,
	.param .u64 .ptr .align 1 _Z40attention_weight_computation_backward_v2ILj24EEviiiiiiPKiS1_S1_S1_PKfS3_PfS4_S4__param_7,
	.param .u64 .ptr .align 1 _Z40attention_weight_computation_backward_v2ILj24EEviiiiiiPKiS1_S1_S1_PKfS3_PfS4_S4__param_8,
	.param .u64 .ptr .align 1 _Z40attention_weight_computation_backward_v2ILj24EEviiiiiiPKiS1_S1_S1_PKfS3_PfS4_S4__param_9,
	.param .u64 .ptr .align 1 _Z40attention_weight_computation_backward_v2ILj24EEviiiiiiPKiS1_S1_S1_PKfS3_PfS4_S4__param_10,
	.param .u64 .ptr .align 1 _Z40attention_weight_computation_backward_v2ILj24EEviiiiiiPKiS1_S1_S1_PKfS3_PfS4_S4__param_11,
	.param .u64 .ptr .align 1 _Z40attention_weight_computation_backward_v2ILj24EEviiiiiiPKiS1_S1_S1_PKfS3_PfS4_S4__param_12,
	.param .u64 .ptr .align 1 _Z40attention_weight_computation_backward_v2ILj24EEviiiiiiPKiS1_S1_S1_PKfS3_PfS4_S4__param_13,
	.param .u64 .ptr .align 1 _Z40attention_weight_computation_backward_v2ILj24EEviiiiiiPKiS1_S1_S1_PKfS3_PfS4_S4__param_14
)
{
	.reg .pred 	%p<29>;
	.reg .b32 	%r<181>;
	.reg .b32 	%f<94>;
	.reg .b64 	%rd<70>;
	// demoted variable
	.shared .align 4 .b8 _ZZ40attention_weight_computation_backward_v2ILj24EEviiiiiiPKiS1_S1_S1_PKfS3_PfS4_S4_E21shared_query_features[96];
	// demoted variable
	.shared .align 4 .b8 _ZZ40attention_weight_computation_backward_v2ILj24EEviiiiiiPKiS1_S1_S1_PKfS3_PfS4_S4_E26shared_grad_query_features[96];
	ld.param.u32 	%r60, [_Z40attention_weight_computation_backward_v2ILj24EEviiiiiiPKiS1_S1_S1_PKfS3_PfS4_S4__param_1];
	ld.param.u32 	%r61, [_Z40attention_weight_computation_backward_v2ILj24EEviiiiiiPKiS1_S1_S1_PKfS3_PfS4_S4__param_2];
	ld.param.u32 	%r58, [_Z40attention_weight_computation_backward_v2ILj24EEviiiiiiPKiS1_S1_S1_PKfS3_PfS4_S4__param_4];
	ld.param.u32 	%r59, [_Z40attention_weight_computation_backward_v2ILj24EEviiiiiiPKiS1_S1_S1_PKfS3_PfS4_S4__param_5];
	ld.param.u64 	%rd25, [_Z40attention_weight_computation_backward_v2ILj24EEviiiiiiPKiS1_S1_S1_PKfS3_PfS4_S4__param_7];
	ld.param.u64 	%rd20, [_Z40attention_weight_computation_backward_v2ILj24EEviiiiiiPKiS1_S1_S1_PKfS3_PfS4_S4__param_8];
	ld.param.u64 	%rd21, [_Z40attention_weight_computation_backward_v2ILj24EEviiiiiiPKiS1_S1_S1_PKfS3_PfS4_S4__param_9];
	ld.param.u64 	%rd22, [_Z40attention_weight_computation_backward_v2ILj24EEviiiiiiPKiS1_S1_S1_PKfS3_PfS4_S4__param_10];
	ld.param.u64 	%rd26, [_Z40attention_weight_computation_backward_v2ILj24EEviiiiiiPKiS1_S1_S1_PKfS3_PfS4_S4__param_11];
	ld.param.u64 	%rd23, [_Z40attention_weight_computation_backward_v2ILj24EEviiiiiiPKiS1_S1_S1_PKfS3_PfS4_S4__param_12];
	ld.param.u64 	%rd27, [_Z40attention_weight_computation_backward_v2ILj24EEviiiiiiPKiS1_S1_S1_PKfS3_PfS4_S4__param_14];
	cvta.to.global.u64 	%rd1, %rd25;
	cvta.to.global.u64 	%rd2, %rd27;
	cvta.to.global.u64 	%rd3, %rd26;
	mov.u32 	%r1, %ctaid.x;
	mov.u32 	%r2, %ctaid.y;
	mov.u32 	%r180, %tid.x;
	mad.lo.s32 	%r4, %r61, %r1, %r180;
	setp.ge.s32 	%p1, %r1, %r60;
	setp.ge.s32 	%p2, %r2, %r58;
	or.pred  	%p3, %p1, %p2;
	setp.ge.s32 	%p4, %r180, %r61;
	or.pred  	%p5, %p4, %p3;
	@%p5 bra 	$L__BB8_33;
	setp.ge.s32 	%p6, %r180, %r59;
	@%p6 bra 	$L__BB8_4;
	mad.lo.s32 	%r62, %r58, %r1, %r2;
	mul.lo.s32 	%r5, %r62, %r59;
	mov.u32 	%r6, %ntid.x;
	cvta.to.global.u64 	%rd4, %rd22;
	mov.u32 	%r159, %r180;
$L__BB8_3:
	add.s32 	%r63, %r159, %r5;
	mul.wide.s32 	%rd28, %r63, 4;
	add.s64 	%rd29, %rd4, %rd28;
	ld.global.f32 	%f2, [%rd29];
	shl.b32 	%r64, %r159, 2;
	mov.u32 	%r65, _ZZ40attention_weight_computation_backward_v2ILj24EEviiiiiiPKiS1_S1_S1_PKfS3_PfS4_S4_E21shared_query_features;
	add.s32 	%r66, %r65, %r64;
	st.shared.f32 	[%r66], %f2;
	mov.u32 	%r67, _ZZ40attention_weight_computation_backward_v2ILj24EEviiiiiiPKiS1_S1_S1_PKfS3_PfS4_S4_E26shared_grad_query_features;
	add.s32 	%r68, %r67, %r64;
	mov.b32 	%r69, 0;
	st.shared.u32 	[%r68], %r69;
	add.s32 	%r159, %r159, %r6;
	setp.lt.s32 	%p7, %r159, %r59;
	@%p7 bra 	$L__BB8_3;
$L__BB8_4:
	bar.sync 	0;
	cvta.to.global.u64 	%rd30, %rd21;
	mul.wide.s32 	%rd31, %r4, 4;
	add.s64 	%rd32, %rd30, %rd31;
	ld.global.u32 	%r9, [%rd32];
	setp.eq.s32 	%p8, %r9, -1;
	@%p8 bra 	$L__BB8_30;
	cvta.to.global.u64 	%rd33, %rd20;
	mul.wide.u32 	%rd34, %r1, 4;
	add.s64 	%rd35, %rd33, %rd34;
	ld.global.u32 	%r10, [%rd35];
	setp.lt.s32 	%p9, %r10, 1;
	mov.b32 	%r173, 0;
	@%p9 bra 	$L__BB8_18;
	and.b32  	%r11, %r10, 15;
	setp.lt.u32 	%p10, %r10, 16;
	mov.b32 	%r166, 0;
	mov.u32 	%r173, %r166;
	@%p10 bra 	$L__BB8_9;
	and.b32  	%r166, %r10, 2147483632;
	neg.s32 	%r160, %r166;
	add.s64 	%rd66, %rd1, 32;
	mov.b32 	%r173, 0;
$L__BB8_8:
	.pragma "nounroll";
	ld.global.u32 	%r74, [%rd66+-32];
	add.s32 	%r75, %r74, %r173;
	ld.global.u32 	%r76, [%rd66+-28];
	add.s32 	%r77, %r76, %r75;
	ld.global.u32 	%r78, [%rd66+-24];
	add.s32 	%r79, %r78, %r77;
	ld.global.u32 	%r80, [%rd66+-20];
	add.s32 	%r81, %r80, %r79;
	ld.global.u32 	%r82, [%rd66+-16];
	add.s32 	%r83, %r82, %r81;
	ld.global.u32 	%r84, [%rd66+-12];
	add.s32 	%r85, %r84, %r83;
	ld.global.u32 	%r86, [%rd66+-8];
	add.s32 	%r87, %r86, %r85;
	ld.global.u32 	%r88, [%rd66+-4];
	add.s32 	%r89, %r88, %r87;
	ld.global.u32 	%r90, [%rd66];
	add.s32 	%r91, %r90, %r89;
	ld.global.u32 	%r92, [%rd66+4];
	add.s32 	%r93, %r92, %r91;
	ld.global.u32 	%r94, [%rd66+8];
	add.s32 	%r95, %r94, %r93;
	ld.global.u32 	%r96, [%rd66+12];
	add.s32 	%r97, %r96, %r95;
	ld.global.u32 	%r98, [%rd66+16];
	add.s32 	%r99, %r98, %r97;
	ld.global.u32 	%r100, [%rd66+20];
	add.s32 	%r101, %r100, %r99;
	ld.global.u32 	%r102, [%rd66+24];
	add.s32 	%r103, %r102, %r101;
	ld.global.u32 	%r104, [%rd66+28];
	add.s32 	%r173, %r104, %r103;
	add.s32 	%r160, %r160, 16;
	add.s64 	%rd66, %rd66, 64;
	setp.ne.s32 	%p11, %r160, 0;
	@%p11 bra 	$L__BB8_8;
$L__BB8_9:
	setp.eq.s32 	%p12, %r11, 0;
	@%p12 bra 	$L__BB8_18;
	and.b32  	%r21, %r10, 7;
	setp.lt.u32 	%p13, %r11, 8;
	@%p13 bra 	$L__BB8_12;
	mul.wide.u32 	%rd36, %r166, 4;
	add.s64 	%rd37, %rd1, %rd36;
	ld.global.u32 	%r106, [%rd37];
	add.s32 	%r107, %r106, %r173;
	ld.global.u32 	%r108, [%rd37+4];
	add.s32 	%r109, %r108, %r107;
	ld.global.u32 	%r110, [%rd37+8];
	add.s32 	%r111, %r110, %r109;
	ld.global.u32 	%r112, [%rd37+12];
	add.s32 	%r113, %r112, %r111;
	ld.global.u32 	%r114, [%rd37+16];
	add.s32 	%r115, %r114, %r113;
	ld.global.u32 	%r116, [%rd37+20];
	add.s32 	%r117, %r116, %r115;
	ld.global.u32 	%r118, [%rd37+24];
	add.s32 	%r119, %r118, %r117;
	ld.global.u32 	%r120, [%rd37+28];
	add.s32 	%r173, %r120, %r119;
	add.s32 	%r166, %r166, 8;
$L__BB8_12:
	setp.eq.s32 	%p14, %r21, 0;
	@%p14 bra 	$L__BB8_18;
	and.b32  	%r27, %r10, 3;
	setp.lt.u32 	%p15, %r21, 4;
	@%p15 bra 	$L__BB8_15;
	mul.wide.u32 	%rd38, %r166, 4;
	add.s64 	%rd39, %rd1, %rd38;
	ld.global.u32 	%r122, [%rd39];
	add.s32 	%r123, %r122, %r173;
	ld.global.u32 	%r124, [%rd39+4];
	add.s32 	%r125, %r124, %r123;
	ld.global.u32 	%r126, [%rd39+8];
	add.s32 	%r127, %r126, %r125;
	ld.global.u32 	%r128, [%rd39+12];
	add.s32 	%r173, %r128, %r127;
	add.s32 	%r166, %r166, 4;
$L__BB8_15:
	setp.eq.s32 	%p16, %r27, 0;
	@%p16 bra 	$L__BB8_18;
	mul.wide.u32 	%rd40, %r166, 4;
	add.s64 	%rd67, %rd1, %rd40;
	neg.s32 	%r171, %r27;
$L__BB8_17:
	.pragma "nounroll";
	ld.global.u32 	%r129, [%rd67];
	add.s32 	%r173, %r129, %r173;
	add.s64 	%rd67, %rd67, 4;
	add.s32 	%r171, %r171, 1;
	setp.ne.s32 	%p17, %r171, 0;
	@%p17 bra 	$L__BB8_17;
$L__BB8_18:
	add.s32 	%r130, %r9, %r173;
	mad.lo.s32 	%r131, %r130, %r58, %r2;
	mul.lo.s32 	%r132, %r131, %r59;
	cvt.s64.s32 	%rd11, %r132;
	mad.lo.s32 	%r133, %r4, %r58, %r2;
	cvta.to.global.u64 	%rd41, %rd23;
	mul.wide.s32 	%rd42, %r133, 4;
	add.s64 	%rd43, %rd41, %rd42;
	ld.global.f32 	%f1, [%rd43];
	setp.lt.s32 	%p18, %r59, 1;
	@%p18 bra 	$L__BB8_30;
	and.b32  	%r39, %r59, 7;
	setp.lt.u32 	%p19, %r59, 8;
	mov.b32 	%r178, 0;
	@%p19 bra 	$L__BB8_22;
	and.b32  	%r178, %r59, 2147483640;
	shl.b64 	%rd44, %rd11, 2;
	add.s64 	%rd45, %rd44, 16;
	add.s64 	%rd69, %rd3, %rd45;
	add.s64 	%rd68, %rd2, %rd45;
	mov.u32 	%r137, _ZZ40attention_weight_computation_backward_v2ILj24EEviiiiiiPKiS1_S1_S1_PKfS3_PfS4_S4_E21shared_query_features;
	add.s32 	%r176, %r137, 16;
	mov.u32 	%r138, _ZZ40attention_weight_computation_backward_v2ILj24EEviiiiiiPKiS1_S1_S1_PKfS3_PfS4_S4_E26shared_grad_query_features;
	add.s32 	%r174, %r138, 16;
	neg.s32 	%r175, %r178;
$L__BB8_21:
	.pragma "nounroll";
	ld.global.f32 	%f3, [%rd69+-16];
	mul.f32 	%f4, %f1, %f3;
	atom.shared.add.f32 	%f5, [%r174+-16], %f4;
	ld.shared.f32 	%f6, [%r176+-16];
	mul.f32 	%f7, %f1, %f6;
	atom.global.add.f32 	%f8, [%rd68+-16], %f7;
	ld.global.f32 	%f9, [%rd69+-12];
	mul.f32 	%f10, %f1, %f9;
	atom.shared.add.f32 	%f11, [%r174+-12], %f10;
	ld.shared.f32 	%f12, [%r176+-12];
	mul.f32 	%f13, %f1, %f12;
	atom.global.add.f32 	%f14, [%rd68+-12], %f13;
	ld.global.f32 	%f15, [%rd69+-8];
	mul.f32 	%f16, %f1, %f15;
	atom.shared.add.f32 	%f17, [%r174+-8], %f16;
	ld.shared.f32 	%f18, [%r176+-8];
	mul.f32 	%f19, %f1, %f18;
	atom.global.add.f32 	%f20, [%rd68+-8], %f19;
	ld.global.f32 	%f21, [%rd69+-4];
	mul.f32 	%f22, %f1, %f21;
	atom.shared.add.f32 	%f23, [%r174+-4], %f22;
	ld.shared.f32 	%f24, [%r176+-4];
	mul.f32 	%f25, %f1, %f24;
	atom.global.add.f32 	%f26, [%rd68+-4], %f25;
	ld.global.f32 	%f27, [%rd69];
	mul.f32 	%f28, %f1, %f27;
	atom.shared.add.f32 	%f29, [%r174], %f28;
	ld.shared.f32 	%f30, [%r176];
	mul.f32 	%f31, %f1, %f30;
	atom.global.add.f32 	%f32, [%rd68], %f31;
	ld.global.f32 	%f33, [%rd69+4];
	mul.f32 	%f34, %f1, %f33;
	atom.shared.add.f32 	%f35, [%r174+4], %f34;
	ld.shared.f32 	%f36, [%r176+4];
	mul.f32 	%f37, %f1, %f36;
	atom.global.add.f32 	%f38, [%rd68+4], %f37;
	ld.global.f32 	%f39, [%rd69+8];
	mul.f32 	%f40, %f1, %f39;
	atom.shared.add.f32 	%f41, [%r174+8], %f40;
	ld.shared.f32 	%f42, [%r176+8];
	mul.f32 	%f43, %f1, %f42;
	atom.global.add.f32 	%f44, [%rd68+8], %f43;
	ld.global.f32 	%f45, [%rd69+12];
	mul.f32 	%f46, %f1, %f45;
	atom.shared.add.f32 	%f47, [%r174+12], %f46;
	ld.shared.f32 	%f48, [%r176+12];
	mul.f32 	%f49, %f1, %f48;
	atom.global.add.f32 	%f50, [%rd68+12], %f49;
	add.s64 	%rd69, %rd69, 32;
	add.s64 	%rd68, %rd68, 32;
	add.s32 	%r176, %r176, 32;
	add.s32 	%r175, %r175, 8;
	add.s32 	%r174, %r174, 32;
	setp.ne.s32 	%p20, %r175, 0;
	@%p20 bra 	$L__BB8_21;
$L__BB8_22:
	setp.eq.s32 	%p21, %r39, 0;
	@%p21 bra 	$L__BB8_30;
	and.b32  	%r49, %r59, 3;
	setp.lt.u32 	%p22, %r39, 4;
	@%p22 bra 	$L__BB8_25;
	shl.b32 	%r139, %r178, 2;
	mov.u32 	%r140, _ZZ40attention_weight_computation_backward_v2ILj24EEviiiiiiPKiS1_S1_S1_PKfS3_PfS4_S4_E26shared_grad_query_features;
	add.s32 	%r141, %r140, %r139;
	cvt.u64.u32 	%rd46, %r178;
	add.s64 	%rd47, %rd46, %rd11;
	shl.b64 	%rd48, %rd47, 2;
	add.s64 	%rd49, %rd3, %rd48;
	ld.global.f32 	%f51, [%rd49];
	mul.f32 	%f52, %f1, %f51;
	atom.shared.add.f32 	%f53, [%r141], %f52;
	add.s64 	%rd50, %rd2, %rd48;
	mov.u32 	%r142, _ZZ40attention_weight_computation_backward_v2ILj24EEviiiiiiPKiS1_S1_S1_PKfS3_PfS4_S4_E21shared_query_features;
	add.s32 	%r143, %r142, %r139;
	ld.shared.f32 	%f54, [%r143];
	mul.f32 	%f55, %f1, %f54;
	atom.global.add.f32 	%f56, [%rd50], %f55;
	ld.global.f32 	%f57, [%rd49+4];
	mul.f32 	%f58, %f1, %f57;
	atom.shared.add.f32 	%f59, [%r141+4], %f58;
	ld.shared.f32 	%f60, [%r143+4];
	mul.f32 	%f61, %f1, %f60;
	atom.global.add.f32 	%f62, [%rd50+4], %f61;
	ld.global.f32 	%f63, [%rd49+8];
	mul.f32 	%f64, %f1, %f63;
	atom.shared.add.f32 	%f65, [%r141+8], %f64;
	ld.shared.f32 	%f66, [%r143+8];
	mul.f32 	%f67, %f1, %f66;
	atom.global.add.f32 	%f68, [%rd50+8], %f67;
	ld.global.f32 	%f69, [%rd49+12];
	mul.f32 	%f70, %f1, %f69;
	atom.shared.add.f32 	%f71, [%r141+12], %f70;
	ld.shared.f32 	%f72, [%r143+12];
	mul.f32 	%f73, %f1, %f72;
	atom.global.add.f32 	%f74, [%rd50+12], %f73;
	add.s32 	%r178, %r178, 4;
$L__BB8_25:
	setp.eq.s32 	%p23, %r49, 0;
	@%p23 bra 	$L__BB8_30;
	setp.eq.s32 	%p24, %r49, 1;
	@%p24 bra 	$L__BB8_28;
	shl.b32 	%r144, %r178, 2;
	mov.u32 	%r145, _ZZ40attention_weight_computation_backward_v2ILj24EEviiiiiiPKiS1_S1_S1_PKfS3_PfS4_S4_E26shared_grad_query_features;
	add.s32 	%r146, %r145, %r144;
	cvt.u64.u32 	%rd51, %r178;
	add.s64 	%rd52, %rd51, %rd11;
	shl.b64 	%rd53, %rd52, 2;
	add.s64 	%rd54, %rd3, %rd53;
	ld.global.f32 	%f75, [%rd54];
	mul.f32 	%f76, %f1, %f75;
	atom.shared.add.f32 	%f77, [%r146], %f76;
	add.s64 	%rd55, %rd2, %rd53;
	mov.u32 	%r147, _ZZ40attention_weight_computation_backward_v2ILj24EEviiiiiiPKiS1_S1_S1_PKfS3_PfS4_S4_E21shared_query_features;
	add.s32 	%r148, %r147, %r144;
	ld.shared.f32 	%f78, [%r148];
	mul.f32 	%f79, %f1, %f78;
	atom.global.add.f32 	%f80, [%rd55], %f79;
	ld.global.f32 	%f81, [%rd54+4];
	mul.f32 	%f82, %f1, %f81;
	atom.shared.add.f32 	%f83, [%r146+4], %f82;
	ld.shared.f32 	%f84, [%r148+4];
	mul.f32 	%f85, %f1, %f84;
	atom.global.add.f32 	%f86, [%rd55+4], %f85;
	add.s32 	%r178, %r178, 2;
$L__BB8_28:
	and.b32  	%r149, %r59, 1;
	setp.eq.b32 	%p25, %r149, 1;
	not.pred 	%p26, %p25;
	@%p26 bra 	$L__BB8_30;
	shl.b32 	%r150, %r178, 2;
	mov.u32 	%r151, _ZZ40attention_weight_computation_backward_v2ILj24EEviiiiiiPKiS1_S1_S1_PKfS3_PfS4_S4_E26shared_grad_query_features;
	add.s32 	%r152, %r151, %r150;
	cvt.u64.u32 	%rd56, %r178;
	add.s64 	%rd57, %rd56, %rd11;
	shl.b64 	%rd58, %rd57, 2;
	add.s64 	%rd59, %rd3, %rd58;
	ld.global.f32 	%f87, [%rd59];
	mul.f32 	%f88, %f1, %f87;
	atom.shared.add.f32 	%f89, [%r152], %f88;
	add.s64 	%rd60, %rd2, %rd58;
	mov.u32 	%r153, _ZZ40attention_weight_computation_backward_v2ILj24EEviiiiiiPKiS1_S1_S1_PKfS3_PfS4_S4_E21shared_query_features;
	add.s32 	%r154, %r153, %r150;
	ld.shared.f32 	%f90, [%r154];
	mul.f32 	%f91, %f1, %f90;
	atom.global.add.f32 	%f92, [%rd60], %f91;
$L__BB8_30:
	setp.ge.s32 	%p27, %r180, %r59;
	bar.sync 	0;
	mad.lo.s32 	%r155, %r58, %r1, %r2;
	mul.lo.s32 	%r54, %r155, %r59;
	@%p27 bra 	$L__BB8_33;
	ld.param.u64 	%rd65, [_Z40attention_weight_computation_backward_v2ILj24EEviiiiiiPKiS1_S1_S1_PKfS3_PfS4_S4__param_13];
	mov.u32 	%r55, %ntid.x;
	cvta.to.global.u64 	%rd18, %rd65;
	cvt.s64.s32 	%rd19, %r54;
$L__BB8_32:
	shl.b32 	%r156, %r180, 2;
	mov.u32 	%r157, _ZZ40attention_weight_computation_backward_v2ILj24EEviiiiiiPKiS1_S1_S1_PKfS3_PfS4_S4_E26shared_grad_query_features;
	add.s32 	%r158, %r157, %r156;
	ld.shared.f32 	%f93, [%r158];
	cvt.s64.s32 	%rd61, %r180;
	add.s64 	%rd62, %rd61, %rd19;
	shl.b64 	%rd63, %rd62, 2;
	add.s64 	%rd64, %rd18, %rd63;
	st.global.f32 	[%rd64], %f93;
	add.s32 	%r180, %r180, %r55;
	setp.lt.s32 	%p28, %r180, %r59;
	@%p28 bra 	$L__BB8_32;
$L__BB8_33:
	ret;

}
	// .globl	_Z40attention_weight_computation_backward_v2ILj32EEviiiiiiPKiS1_S1_S1_PKfS3_PfS4_S4_
.visible .entry _Z40attention_weight_computation_backward_v2ILj32EEviiiiiiPKiS1_S1_S1_PKfS3_PfS4_S4_(
	.param .u32 _Z40attention_weight_computation_backward_v2ILj32EEviiiiiiPKiS1_S1_S1_PKfS3_PfS4_S4__param_0,
	.param .u32 _Z40attention_weight_computation_backward_v2ILj32EEviiiiiiPKiS1_S1_S1_PKfS3_PfS4_S4__param_1,
	.param .u32 _Z40attention_weight_computation_backward_v2ILj32EEviiiiiiPKiS1_S1_S1_PKfS3_PfS4_S4__param_2,
	.param .u32 _Z40attention_weight_computation_backward_v2ILj32EEviiiiiiPKiS1_S1_S1_PKfS3_PfS4_S4__param_3,
	.param .u32 _Z40attention_weight_computation_backward_v2ILj32EEviiiiiiPKiS1_S1_S1_PKfS3_PfS4_S4__param_4,
	.param .u32 _Z40attention_weight_computation_backward_v2ILj32EEviiiiiiPKiS1_S1_S1_PKfS3_PfS4_S4__param_5,
	.param .u64 .ptr .align 1 _Z40attention_weight_computation_backward_v2ILj32EEviiiiiiPKiS1_S1_S1_PKfS3_PfS4_S4__param_6,
	.param .u64 .ptr .align 1 _Z40attention_weight_computation_backward_v2ILj32EEviiiiiiPKiS1_S1_S1_PKfS3_PfS4_S4__param_7,
	.param .u64 .ptr .align 1 _Z40attention_weight_computation_backward_v2ILj32EEviiiiiiPKiS1_S1_S1_PKfS3_PfS4_S4__param_8,
	.param .u64 .ptr .align 1 _Z40attention_weight_computation_backward_v2ILj32EEviiiiiiPKiS1_S1_S1_PKfS3_PfS4_S4__param_9,
	.param .u64 .ptr .align 1 _Z40attention_weight_computation_backward_v2ILj32EEviiiiiiPKiS1_S1_S1_PKfS3_PfS4_S4__param_10,
	.param .u64 .ptr .align 1 _Z40attention_weight_computation_backward_v2ILj32EEviiiiiiPKiS1_S1_S1_PKfS3_PfS4_S4__param_11,
	.param .u64 .ptr .align 1 _Z40attention_weight_computation_backward_v2ILj32EEviiiiiiPKiS1_S1_S1_PKfS3_PfS4_S4__param_12,
	.param .u64 .ptr .align 1 _Z40attention_weight_computation_backward_v2ILj32EEviiiiiiPKiS1_S1_S1_PKfS3_PfS4_S4__param_13,
	.param .u64 .ptr .align 1 _Z40attention_weight_computation_backward_v2ILj32EEviiiiiiPKiS1_S1_S1_PKfS3_PfS4_S4__param_14
)
{
	.reg .pred 	%p<29>;
	.reg .b32 	%r<181>;
	.reg .b32 	%f<94>;
	.reg .b64 	%rd<70>;
	// demoted variable
	.shared .align 4 .b8 _ZZ40attention_weight_computation_backward_v2ILj32EEviiiiiiPKiS1_S1_S1_PKfS3_PfS4_S4_E21shared_query_features[128];
	// demoted variable
	.shared .align 4 .b8 _ZZ40attention_weight_computation_backward_v2ILj32EEviiiiiiPKiS1_S1_S1_PKfS3_PfS4_S4_E26shared_grad_query_features[128];
	ld.param.u32 	%r60, [_Z40attention_weight_computation_backward_v2ILj32EEviiiiiiPKiS1_S1_S1_PKfS3_PfS4_S4__param_1];
	ld.param.u32 	%r61, [_Z40attention_weight_computation_backward_v2ILj32EEviiiiiiPKiS1_S1_S1_PKfS3_PfS4_S4__param_2];
	ld.param.u32 	%r58, [_Z40attention_weight_computation_backward_v2ILj32EEviiiiiiPKiS1_S1_S1_PKfS3_PfS4_S4__param_4];
	ld.param.u32 	%r59, [_Z40attention_weight_computation_backward_v2ILj32EEviiiiiiPKiS1_S1_S1_PKfS3_PfS4_S4__param_5];
	ld.param.u64 	%rd25, [_Z40attention_weight_computation_backward_v2ILj32EEviiiiiiPKiS1_S1_S1_PKfS3_PfS4_S4__param_7];
	ld.param.u64 	%rd20, [_Z40attention_weight_computation_backward_v2ILj32EEviiiiiiPKiS1_S1_S1_PKfS3_PfS4_S4__param_8];
	ld.param.u64 	%rd21, [_Z40attention_weight_computation_backward_v2ILj32EEviiiiiiPKiS1_S1_S1_PKfS3_PfS4_S4__param_9];
	ld.param.u64 	%rd22, [_Z40attention_weight_computation_backward_v2ILj32EEviiiiiiPKiS1_S1_S1_PKfS3_PfS4_S4__param_10];
	ld.param.u64 	%rd26, [_Z40attention_weight_computation_backward_v2ILj32EEviiiiiiPKiS1_S1_S1_PKfS3_PfS4_S4__param_11];
	ld.param.u64 	%rd23, [_Z40attention_weight_computation_backward_v2ILj32EEviiiiiiPKiS1_S1_S1_PKfS3_PfS4_S4__param_12];
	ld.param.u64 	%rd27, [_Z40attention_weight_computation_backward_v2ILj32EEviiiiiiPKiS1_S1_S1_PKfS3_PfS4_S4__param_14];
	cvta.to.global.u64 	%rd1, %rd25;
	cvta.to.global.u64 	%rd2, %rd27;
	cvta.to.global.u64 	%rd3, %rd26;
	mov.u32 	%r1, %ctaid.x;
	mov.u32 	%r2, %ctaid.y;
	mov.u32 	%r180, %tid.x;
	mad.lo.s32 	%r4, %r61, %r1, %r180;
	setp.ge.s32 	%p1, %r1, %r60;
	setp.ge.s32 	%p2, %r2, %r58;
	or.pred  	%p3, %p1, %p2;
	setp.ge.s32 	%p4, %r180, %r61;
	or.pred  	%p5, %p4, %p3;
	@%p5 bra 	$L__BB9_33;
	setp.ge.s32 	%p6, %r180, %r59;
	@%p6 bra 	$L__BB9_4;
	mad.lo.s32 	%r62, %r58, %r1, %r2;
	mul.lo.s32 	%r5, %r62, %r59;
	mov.u32 	%r6, %ntid.x;
	cvta.to.global.u64 	%rd4, %rd22;
	mov.u32 	%r159, %r180;
$L__BB9_3:
	add.s32 	%r63, %r159, %r5;
	mul.wide.s32 	%rd28, %r63, 4;
	add.s64 	%rd29, %rd4, %rd28;
	ld.global.f32 	%f2, [%rd29];
	shl.b32 	%r64, %r159, 2;
	mov.u32 	%r65, _ZZ40attention_weight_computation_backward_v2ILj32EEviiiiiiPKiS1_S1_S1_PKfS3_PfS4_S4_E21shared_query_features;
	add.s32 	%r66, %r65, %r64;
	st.shared.f32 	[%r66], %f2;
	mov.u32 	%r67, _ZZ40attention_weight_computation_backward_v2ILj32EEviiiiiiPKiS1_S1_S1_PKfS3_PfS4_S4_E26shared_grad_query_features;
	add.s32 	%r68, %r67, %r64;
	mov.b32 	%r69, 0;
	st.shared.u32 	[%r68], %r69;
	add.s32 	%r159, %r159, %r6;
	setp.lt.s32 	%p7, %r159, %r59;
	@%p7 bra 	$L__BB9_3;
$L__BB9_4:
	bar.sync 	0;
	cvta.to.global.u64 	%rd30, %rd21;
	mul.wide.s32 	%rd31, %r4, 4;
	add.s64 	%rd32, %rd30, %rd31;
	ld.global.u32 	%r9, [%rd32];
	setp.eq.s32 	%p8, %r9, -1;
	@%p8 bra 	$L__BB9_30;
	cvta.to.global.u64 	%rd33, %rd20;
	mul.wide.u32 	%rd34, %r1, 4;
	add.s64 	%rd35, %rd33, %rd34;
	ld.global.u32 	%r10, [%rd35];
	setp.lt.s32 	%p9, %r10, 1;
	mov.b32 	%r173, 0;
	@%p9 bra 	$L__BB9_18;
	and.b32  	%r11, %r10, 15;
	setp.lt.u32 	%p10, %r10, 16;
	mov.b32 	%r166, 0;
	mov.u32 	%r173, %r166;
	@%p10 bra 	$L__BB9_9;
	and.b32  	%r166, %r10, 2147483632;
	neg.s32 	%r160, %r166;
	add.s64 	%rd66, %rd1, 32;
	mov.b32 	%r173, 0;
$L__BB9_8:
	.pragma "nounroll";
	ld.global.u32 	%r74, [%rd66+-32];
	add.s32 	%r75, %r74, %r173;
	ld.global.u32 	%r76, [%rd66+-28];
	add.s32 	%r77, %r76, %r75;
	ld.global.u32 	%r78, [%rd66+-24];
	add.s32 	%r79, %r78, %r77;
	ld.global.u32 	%r80, [%rd66+-20];
	add.s32 	%r81, %r80, %r79;
	ld.global.u32 	%r82, [%rd66+-16];
	add.s32 	%r83, %r82, %r81;
	ld.global.u32 	%r84, [%rd66+-12];
	add.s32 	%r85, %r84, %r83;
	ld.global.u32 	%r86, [%rd66+-8];
	add.s32 	%r87, %r86, %r85;
	ld.global.u32 	%r88, [%rd66+-4];
	add.s32 	%r89, %r88, %r87;
	ld.global.u32 	%r90, [%rd66];
	add.s32 	%r91, %r90, %r89;
	ld.global.u32 	%r92, [%rd66+4];
	add.s32 	%r93, %r92, %r91;
	ld.global.u32 	%r94, [%rd66+8];
	add.s32 	%r95, %r94, %r93;
	ld.global.u32 	%r96, [%rd66+12];
	add.s32 	%r97, %r96, %r95;
	ld.global.u32 	%r98, [%rd66+16];
	add.s32 	%r99, %r98, %r97;
	ld.global.u32 	%r100, [%rd66+20];
	add.s32 	%r101, %r100, %r99;
	ld.global.u32 	%r102, [%rd66+24];
	add.s32 	%r103, %r102, %r101;
	ld.global.u32 	%r104, [%rd66+28];
	add.s32 	%r173, %r104, %r103;
	add.s32 	%r160, %r160, 16;
	add.s64 	%rd66, %rd66, 64;
	setp.ne.s32 	%p11, %r160, 0;
	@%p11 bra 	$L__BB9_8;
$L__BB9_9:
	setp.eq.s32 	%p12, %r11, 0;
	@%p12 bra 	$L__BB9_18;
	and.b32  	%r21, %r10, 7;
	setp.lt.u32 	%p13, %r11, 8;
	@%p13 bra 	$L__BB9_12;
	mul.wide.u32 	%rd36, %r166, 4;
	add.s64 	%rd37, %rd1, %rd36;
	ld.global.u32 	%r106, [%rd37];
	add.s32 	%r107, %r106, %r173;
	ld.global.u32 	%r108, [%rd37+4];
	add.s32 	%r109, %r108, %r107;
	ld.global.u32 	%r110, [%rd37+8];
	add.s32 	%r111, %r110, %r109;
	ld.global.u32 	%r112, [%rd37+12];
	add.s32 	%r113, %r112, %r111;
	ld.global.u32 	%r114, [%rd37+16];
	add.s32 	%r115, %r114, %r113;
	ld.global.u32 	%r116, [%rd37+20];
	add.s32 	%r117, %r116, %r115;
	ld.global.u32 	%r118, [%rd37+24];
	add.s32 	%r119, %r118, %r117;
	ld.global.u32 	%r120, [%rd37+28];
	add.s32 	%r173, %r120, %r119;
	add.s32 	%r166, %r166, 8;
$L__BB9_12:
	setp.eq.s32 	%p14, %r21, 0;
	@%p14 bra 	$L__BB9_18;
	and.b32  	%r27, %r10, 3;
	setp.lt.u32 	%p15, %r21, 4;
	@%p15 bra 	$L__BB9_15;
	mul.wide.u32 	%rd38, %r166, 4;
	add.s64 	%rd39, %rd1, %rd38;
	ld.global.u32 	%r122, [%rd39];
	add.s32 	%r123, %r122, %r173;
	ld.global.u32 	%r124, [%rd39+4];
	add.s32 	%r125, %r124, %r123;
	ld.global.u32 	%r126, [%rd39+8];
	add.s32 	%r127, %r126, %r125;
	ld.global.u32 	%r128, [%rd39+12];
	add.s32 	%r173, %r128, %r127;
	add.s32 	%r166, %r166, 4;
$L__BB9_15:
	setp.eq.s32 	%p16, %r27, 0;
	@%p16 bra 	$L__BB9_18;
	mul.wide.u32 	%rd40, %r166, 4;
	add.s64 	%rd67, %rd1, %rd40;
	neg.s32 	%r171, %r27;
$L__BB9_17:
	.pragma "nounroll";
	ld.global.u32 	%r129, [%rd67];
	add.s32 	%r173, %r129, %r173;
	add.s64 	%rd67, %rd67, 4;
	add.s32 	%r171, %r171, 1;
	setp.ne.s32 	%p17, %r171, 0;
	@%p17 bra 	$L__BB9_17;
$L__BB9_18:
	add.s32 	%r130, %r9, %r173;
	mad.lo.s32 	%r131, %r130, %r58, %r2;
	mul.lo.s32 	%r132, %r131, %r59;
	cvt.s64.s32 	%rd11, %r132;
	mad.lo.s32 	%r133, %r4, %r58, %r2;
	cvta.to.global.u64 	%rd41, %rd23;
	mul.wide.s32 	%rd42, %r133, 4;
	add.s64 	%rd43, %rd41, %rd42;
	ld.global.f32 	%f1, [%rd43];
	setp.lt.s32 	%p18, %r59, 1;
	@%p18 bra 	$L__BB9_30;
	and.b32  	%r39, %r59, 7;
	setp.lt.u32 	%p19, %r59, 8;
	mov.b32 	%r178, 0;
	@%p19 bra 	$L__BB9_22;
	and.b32  	%r178, %r59, 2147483640;
	shl.b64 	%rd44, %rd11, 2;
	add.s64 	%rd45, %rd44, 16;
	add.s64 	%rd69, %rd3, %rd45;
	add.s64 	%rd68, %rd2, %rd45;
	mov.u32 	%r137, _ZZ40attention_weight_computation_backward_v2ILj32EEviiiiiiPKiS1_S1_S1_PKfS3_PfS4_S4_E21shared_query_features;
	add.s32 	%r176, %r137, 16;
	mov.u32 	%r138, _ZZ40attention_weight_computation_backward_v2ILj32EEviiiiiiPKiS1_S1_S1_PKfS3_PfS4_S4_E26shared_grad_query_features;
	add.s32 	%r174, %r138, 16;
	neg.s32 	%r175, %r178;
$L__BB9_21:
	.pragma "nounroll";
	ld.global.f32 	%f3, [%rd69+-16];
	mul.f32 	%f4, %f1, %f3;
	atom.shared.add.f32 	%f5, [%r174+-16], %f4;
	ld.shared.f32 	%f6, [%r176+-16];
	mul.f32 	%f7, %f1, %f6;
	atom.global.add.f32 	%f8, [%rd68+-16], %f7;
	ld.global.f32 	%f9, [%rd69+-12];
	mul.f32 	%f10, %f1, %f9;
	atom.shared.add.f32 	%f11, [%r174+-12], %f10;
	ld.shared.f32 	%f12, [%r176+-12];
	mul.f32 	%f13, %f1, %f12;
	atom.global.add.f32 	%f14, [%rd68+-12], %f13;
	ld.global.f32 	%f15, [%rd69+-8];
	mul.f32 	%f16, %f1, %f15;
	atom.shared.add.f32 	%f17, [%r174+-8], %f16;
	ld.shared.f32 	%f18, [%r176+-8];
	mul.f32 	%f19, %f1, %f18;
	atom.global.add.f32 	%f20, [%rd68+-8], %f19;
	ld.global.f32 	%f21, [%rd69+-4];
	mul.f32 	%f22, %f1, %f21;
	atom.shared.add.f32 	%f23, [%r174+-4], %f22;
	ld.shared.f32 	%f24, [%r176+-4];
	mul.f32 	%f25, %f1, %f24;
	atom.global.add.f32 	%f26, [%rd68+-4], %f25;
	ld.global.f32 	%f27, [%rd69];
	mul.f32 	%f28, %f1, %f27;
	atom.shared.add.f32 	%f29, [%r174], %f28;
	ld.shared.f32 	%f30, [%r176];
	mul.f32 	%f31, %f1, %f30;
	atom.global.add.f32 	%f32, [%rd68], %f31;
	ld.global.f32 	%f33, [%rd69+4];
	mul.f32 	%f34, %f1, %f33;
	atom.shared.add.f32 	%f35, [%r174+4], %f34;
	ld.shared.f32 	%f36, [%r176+4];
	mul.f32 	%f37, %f1, %f36;
	atom.global.add.f32 	%f38, [%rd68+4], %f37;
	ld.global.f32 	%f39, [%rd69+8];
	mul.f32 	%f40, %f1, %f39;
	atom.shared.add.f32 	%f41, [%r174+8], %f40;
	ld.shared.f32 	%f42, [%r176+8];
	mul.f32 	%f43, %f1, %f42;
	atom.global.add.f32 	%f44, [%rd68+8], %f43;
	ld.global.f32 	%f45, [%rd69+12];
	mul.f32 	%f46, %f1, %f45;
	atom.shared.add.f32 	%f47, [%r174+12], %f46;
	ld.shared.f32 	%f48, [%r176+12];
	mul.f32 	%f49, %f1, %f48;
	atom.global.add.f32 	%f50, [%rd68+12], %f49;
	add.s64 	%rd69, %rd69, 32;
	add.s64 	%rd68, %rd68, 32;
	add.s32 	%r176, %r176, 32;
	add.s32 	%r175, %r175, 8;
	add.s32 	%r174, %r174, 32;
	setp.ne.s32 	%p20, %r175, 0;
	@%p20 bra 	$L__BB9_21;
$L__BB9_22:
	setp.eq.s32 	%p21, %r39, 0;
	@%p21 bra 	$L__BB9_30;
	and.b32  	%r49, %r59, 3;
	setp.lt.u32 	%p22, %r39, 4;
	@%p22 bra 	$L__BB9_25;
	shl.b32 	%r139, %r178, 2;
	mov.u32 	%r140, _ZZ40attention_weight_computation_backward_v2ILj32EEviiiiiiPKiS1_S1_S1_PKfS3_PfS4_S4_E26shared_grad_query_features;
	add.s32 	%r141, %r140, %r139;
	cvt.u64.u32 	%rd46, %r178;
	add.s64 	%rd47, %rd46, %rd11;
	shl.b64 	%rd48, %rd47, 2;
	add.s64 	%rd49, %rd3, %rd48;
	ld.global.f32 	%f51, [%rd49];
	mul.f32 	%f52, %f1, %f51;
	atom.shared.add.f32 	%f53, [%r141], %f52;
	add.s64 	%rd50, %rd2, %rd48;
	mov.u32 	%r142, _ZZ40attention_weight_computation_backward_v2ILj32EEviiiiiiPKiS1_S1_S1_PKfS3_PfS4_S4_E21shared_query_features;
	add.s32 	%r143, %r142, %r139;
	ld.shared.f32 	%f54, [%r143];
	mul.f32 	%f55, %f1, %f54;
	atom.global.add.f32 	%f56, [%rd50], %f55;
	ld.global.f32 	%f57, [%rd49+4];
	mul.f32 	%f58, %f1, %f57;
	atom.shared.add.f32 	%f59, [%r141+4], %f58;
	ld.shared.f32 	%f60, [%r143+4];
	mul.f32 	%f61, %f1, %f60;
	atom.global.add.f32 	%f62, [%rd50+4], %f61;
	ld.global.f32 	%f63, [%rd49+8];
	mul.f32 	%f64, %f1, %f63;
	atom.shared.add.f32 	%f65, [%r141+8], %f64;
	ld.shared.f32 	%f66, [%r143+8];
	mul.f32 	%f67, %f1, %f66;
	atom.global.add.f32 	%f68, [%rd50+8], %f67;
	ld.global.f32 	%f69, [%rd49+12];
	mul.f32 	%f70, %f1, %f69;
	atom.shared.add.f32 	%f71, [%r141+12], %f70;
	ld.shared.f32 	%f72, [%r143+12];
	mul.f32 	%f73, %f1, %f72;
	atom.global.add.f32 	%f74, [%rd50+12], %f73;
	add.s32 	%r178, %r178, 4;
$L__BB9_25:
	setp.eq.s32 	%p23, %r49, 0;
	@%p23 bra 	$L__BB9_30;
	setp.eq.s32 	%p24, %r49, 1;
	@%p24 bra 	$L__BB9_28;
	shl.b32 	%r144, %r178, 2;
	mov.u32 	%r145, _ZZ40attention_weight_computation_backward_v2ILj32EEviiiiiiPKiS1_S1_S1_PKfS3_PfS4_S4_E26shared_grad_query_features;
	add.s32 	%r146, %r145, %r144;
	cvt.u64.u32 	%rd51, %r178;
	add.s64 	%rd52, %rd51, %rd11;
	shl.b64 	%rd53, %rd52, 2;
	add.s64 	%rd54, %rd3, %rd53;
	ld.global.f32 	%f75, [%rd54];
	mul.f32 	%f76, %f1, %f75;
	atom.shared.add.f32 	%f77, [%r146], %f76;
	add.s64 	%rd55, %rd2, %rd53;
	mov.u32 	%r147, _ZZ40attention_weight_computation_backward_v2ILj32EEviiiiiiPKiS1_S1_S1_PKfS3_PfS4_S4_E21shared_query_features;
	add.s32 	%r148, %r147, %r144;
	ld.shared.f32 	%f78, [%r148];
	mul.f32 	%f79, %f1, %f78;
	atom.global.add.f32 	%f80, [%rd55], %f79;
	ld.global.f32 	%f81, [%rd54+4];
	mul.f32 	%f82, %f1, %f81;
	atom.shared.add.f32 	%f83, [%r146+4], %f82;
	ld.shared.f32 	%f84, [%r148+4];
	mul.f32 	%f85, %f1, %f84;
	atom.global.add.f32 	%f86, [%rd55+4], %f85;
	add.s32 	%r178, %r178, 2;
$L__BB9_28:
	and.b32  	%r149, %r59, 1;
	setp.eq.b32 	%p25, %r149, 1;
	not.pred 	%p26, %p25;
	@%p26 bra 	$L__BB9_30;
	shl.b32 	%r150, %r178, 2;
	mov.u32 	%r151, _ZZ40attention_weight_computation_backward_v2ILj32EEviiiiiiPKiS1_S1_S1_PKfS3_PfS4_S4_E26shared_grad_query_features;
	add.s32 	%r152, %r151, %r150;
	cvt.u64.u32 	%rd56, %r178;
	add.s64 	%rd57, %rd56, %rd11;
	shl.b64 	%rd58, %rd57, 2;
	add.s64 	%rd59, %rd3, %rd58;
	ld.global.f32 	%f87, [%rd59];
	mul.f32 	%f88, %f1, %f87;
	atom.shared.add.f32 	%f89, [%r152], %f88;
	add.s64 	%rd60, %rd2, %rd58;
	mov.u32 	%r153, _ZZ40attention_weight_computation_backward_v2ILj32EEviiiiiiPKiS1_S1_S1_PKfS3_PfS4_S4_E21shared_query_features;
	add.s32 	%r154, %r153, %r150;
	ld.shared.f32 	%f90, [%r154];
	mul.f32 	%f91, %f1, %f90;
	atom.global.add.f32 	%f92, [%rd60], %f91;
$L__BB9_30:
	setp.ge.s32 	%p27, %r180, %r59;
	bar.sync 	0;
	mad.lo.s32 	%r155, %r58, %r1, %r2;
	mul.lo.s32 	%r54, %r155, %r59;
	@%p27 bra 	$L__BB9_33;
	ld.param.u64 	%rd65, [_Z40attention_weight_computation_backward_v2ILj32EEviiiiiiPKiS1_S1_S1_PKfS3_PfS4_S4__param_13];
	mov.u32 	%r55, %ntid.x;
	cvta.to.global.u64 	%rd18, %rd65;
	cvt.s64.s32 	%rd19, %r54;
$L__BB9_32:
	shl.b32 	%r156, %r180, 2;
	mov.u32 	%r157, _ZZ40attention_weight_computation_backward_v2ILj32EEviiiiiiPKiS1_S1_S1_PKfS3_PfS4_S4_E26shared_grad_query_features;
	add.s32 	%r158, %r157, %r156;
	ld.shared.f32 	%f93, [%r158];
	cvt.s64.s32 	%rd61, %r180;
	add.s64 	%rd62, %rd61, %rd19;
	shl.b64 	%rd63, %rd62, 2;
	add.s64 	%rd64, %rd18, %rd63;
	st.global.f32 	[%rd64], %f93;
	add.s32 	%r180, %r180, %r55;
	setp.lt.s32 	%p28, %r180, %r59;
	@%p28 bra 	$L__BB9_32;
$L__BB9_33:
	ret;

}
	// .globl	_Z40attention_weight_computation_backward_v2ILj48EEviiiiiiPKiS1_S1_S1_PKfS3_PfS4_S4_
.visible .entry _Z40attention_weight_computation_backward_v2ILj48EEviiiiiiPKiS1_S1_S1_PKfS3_PfS4_S4_(
	.param .u32 _Z40attention_weight_computation_backward_v2ILj48EEviiiiiiPKiS1_S1_S1_PKfS3_PfS4_S4__param_0,
	.param .u32 _Z40attention_weight_computation_backward_v2ILj48EEviiiiiiPKiS1_S1_S1_PKfS3_PfS4_S4__param_1,
	.param .u32 _Z40attention_weight_computation_backward_v2ILj48EEviiiiiiPKiS1_S1_S1_PKfS3_PfS4_S4__param_2,
	.param .u32 _Z40attention_weight_computation_backward_v2ILj48EEviiiiiiPKiS1_S1_S1_PKfS3_PfS4_S4__param_3,
	.param .u32 _Z40attention_weight_computation_backward_v2ILj48EEviiiiiiPKiS1_S1_S1_PKfS3_PfS4_S4__param_4,
	.param .u32 _Z40attention_weight_computation_backward_v2ILj48EEviiiiiiPKiS1_S1_S1_PKfS3_PfS4_S4__param_5,
	.param .u64 .ptr .align 1 _Z40attention_weight_computation_backward_v2ILj48EEviiiiiiPKiS1_S1_S1_PKfS3_PfS4_S4__param_6,
	.param .u64 .ptr .align 1 _Z40attention_weight_computation_backward_v2ILj48EEviiiiiiPKiS1_S1_S1_PKfS3_PfS4_S4__param_7,
	.param .u64 .ptr .align 1 _Z40attention_weight_computation_backward_v2ILj48EEviiiiiiPKiS1_S1_S1_PKfS3_PfS4_S4__param_8,
	.param .u64 .ptr .align 1 _Z40attention_weight_computation_backward_v2ILj48EEviiiiiiPKiS1_S1_S1_PKfS3_PfS4_S4__param_9,
	.param .u64 .ptr .align 1 _Z40attention_weight_computation_backward_v2ILj48EEviiiiiiPKiS1_S1_S1_PKfS3_PfS4_S4__param_10,
	.param .u64 .ptr .align 1 _Z40attention_weight_computation_backward_v2ILj48EEviiiiiiPKiS1_S1_S1_PKfS3_PfS4_S4__param_11,
	.param .u64 .ptr .align 1 _Z40attention_weight_computation_backward_v2ILj48EEviiiiiiPKiS1_S1_S1_PKfS3_PfS4_S4__param_12,
	.param .u64 .ptr .align 1 _Z40attention_weight_computation_backward_v2ILj48EEviiiiiiPKiS1_S1_S1_PKfS3_PfS4_S4__param_13,
	.param .u64 .ptr .align 1 _Z40attention_weight_computation_backward_v2ILj48EEviiiiiiPKiS1_S1_S1_PKfS3_PfS4_S4__param_14
)
{
	.reg .pred 	%p<29>;
	.reg .b32 	%r<181>;
	.reg .b32 	%f<94>;
	.reg .b64 	%rd<70>;
	// demoted variable
	.shared .align 4 .b8 _ZZ40attention_weight_computation_backward_v2ILj48EEviiiiiiPKiS1_S1_S1_PKfS3_PfS4_S4_E21shared_query_features[192];
	// demoted variable
	.shared .align 4 .b8 _ZZ40attention_weight_computation_backward_v2ILj48EEviiiiiiPKiS1_S1_S1_PKfS3_PfS4_S4_E26shared_grad_query_features[192];
	ld.param.u32 	%r60, [_Z40attention_weight_computation_backward_v2ILj48EEviiiiiiPKiS1_S1_S1_PKfS3_PfS4_S4__param_1];
	ld.param.u32 	%r61, [_Z40attention_weight_computation_backward_v2ILj48EEviiiiiiPKiS1_S1_S1_PKfS3_PfS4_S4__param_2];
	ld.param.u32 	%r58, [_Z40attention_weight_computation_backward_v2ILj48EEviiiiiiPKiS1_S1_S1_PKfS3_PfS4_S4__param_4];
	ld.param.u32 	%r59, [_Z40attention_weight_computation_backward_v2ILj48EEviiiiiiPKiS1_S1_S1_PKfS3_PfS4_S4__param_5];
	ld.param.u64 	%rd25, [_Z40attention_weight_computation_backward_v2ILj48EEviiiiiiPKiS1_S1_S1_PKfS3_PfS4_S4__param_7];
	ld.param.u64 	%rd20, [_Z40attention_weight_computation_backward_v2ILj48EEviiiiiiPKiS1_S1_S1_PKfS3_PfS4_S4__param_8];
	ld.param.u64 	%rd21, [_Z40attention_weight_computation_backward_v2ILj48EEviiiiiiPKiS1_S1_S1_PKfS3_PfS4_S4__param_9];
	ld.param.u64 	%rd22, [_Z40attention_weight_computation_backward_v2ILj48EEviiiiiiPKiS1_S1_S1_PKfS3_PfS4_S4__param_10];
	ld.param.u64 	%rd26, [_Z40attention_weight_computation_backward_v2ILj48EEviiiiiiPKiS1_S1_S1_PKfS3_PfS4_S4__param_11];
	ld.param.u64 	%rd23, [_Z40attention_weight_computation_backward_v2ILj48EEviiiiiiPKiS1_S1_S1_PKfS3_PfS4_S4__param_12];
	ld.param.u64 	%rd27, [_Z40attention_weight_computation_backward_v2ILj48EEviiiiiiPKiS1_S1_S1_PKfS3_PfS4_S4__param_14];
	cvta.to.global.u64 	%rd1, %rd25;
	cvta.to.global.u64 	%rd2, %rd27;
	cvta.to.global.u64 	%rd3, %rd26;
	mov.u32 	%r1, %ctaid.x;
	mov.u32 	%r2, %ctaid.y;
	mov.u32 	%r180, %tid.x;
	mad.lo.s32 	%r4, %r61, %r1, %r180;
	setp.ge.s32 	%p1, %r1, %r60;
	setp.ge.s32 	%p2, %r2, %r58;
	or.pred  	%p3, %p1, %p2;
	setp.ge.s32 	%p4, %r180, %r61;
	or.pred  	%p5, %p4, %p3;
	@%p5 bra 	$L__BB10_33;
	setp.ge.s32 	%p6, %r180, %r59;
	@%p6 bra 	$L__BB10_4;
	mad.lo.s32 	%r62, %r58, %r1, %r2;
	mul.lo.s32 	%r5, %r62, %r59;
	mov.u32 	%r6, %ntid.x;
	cvta.to.global.u64 	%rd4, %rd22;
	mov.u32 	%r159, %r180;
$L__BB10_3:
	add.s32 	%r63, %r159, %r5;
	mul.wide.s32 	%rd28, %r63, 4;
	add.s64 	%rd29, %rd4, %rd28;
	ld.global.f32 	%f2, [%rd29];
	shl.b32 	%r64, %r159, 2;
	mov.u32 	%r65, _ZZ40attention_weight_computation_backward_v2ILj48EEviiiiiiPKiS1_S1_S1_PKfS3_PfS4_S4_E21shared_query_features;
	add.s32 	%r66, %r65, %r64;
	st.shared.f32 	[%r66], %f2;
	mov.u32 	%r67, _ZZ40attention_weight_computation_backward_v2ILj48EEviiiiiiPKiS1_S1_S1_PKfS3_PfS4_S4_E26shared_grad_query_features;
	add.s32 	%r68, %r67, %r64;
	mov.b32 	%r69, 0;
	st.shared.u32 	[%r68], %r69;
	add.s32 	%r159, %r159, %r6;
	setp.lt.s32 	%p7, %r159, %r59;
	@%p7 bra 	$L__BB10_3;
$L__BB10_4:
	bar.sync 	0;
	cvta.to.global.u64 	%rd30, %rd21;
	mul.wide.s32 	%rd31, %r4, 4;
	add.s64 	%rd32, %rd30, %rd31;
	ld.global.u32 	%r9, [%rd32];
	setp.eq.s32 	%p8, %r9, -1;
	@%p8 bra 	$L__BB10_30;
	cvta.to.global.u64 	%rd33, %rd20;
	mul.wide.u32 	%rd34, %r1, 4;
	add.s64 	%rd35, %rd33, %rd34;
	ld.global.u32 	%r10, [%rd35];
	setp.lt.s32 	%p9, %r10, 1;
	mov.b32 	%r173, 0;
	@%p9 bra 	$L__BB10_18;
	and.b32  	%r11, %r10, 15;
	setp.lt.u32 	%p10, %r10, 16;
	mov.b32 	%r166, 0;
	mov.u32 	%r173, %r166;
	@%p10 bra 	$L__BB10_9;
	and.b32  	%r166, %r10, 2147483632;
	neg.s32 	%r160, %r166;
	add.s64 	%rd66, %rd1, 32;
	mov.b32 	%r173, 0;
$L__BB10_8:
	.pragma "nounroll";
	ld.global.u32 	%r74, [%rd66+-32];
	add.s32 	%r75, %r74, %r173;
	ld.global.u32 	%r76, [%rd66+-28];
	add.s32 	%r77, %r76, %r75;
	ld.global.u32 	%r78, [%rd66+-24];
	add.s32 	%r79, %r78, %r77;
	ld.global.u32 	%r80, [%rd66+-20];
	add.s32 	%r81, %r80, %r79;
	ld.global.u32 	%r82, [%rd66+-16];
	add.s32 	%r83, %r82, %r81;
	ld.global.u32 	%r84, [%rd66+-12];
	add.s32 	%r85, %r84, %r83;
	ld.global.u32 	%r86, [%rd66+-8];
	add.s32 	%r87, %r86, %r85;
	ld.global.u32 	%r88, [%rd66+-4];
	add.s32 	%r89, %r88, %r87;
	ld.global.u32 	%r90, [%rd66];
	add.s32 	%r91, %r90, %r89;
	ld.global.u32 	%r92, [%rd66+4];
	add.s32 	%r93, %r92, %r91;
	ld.global.u32 	%r94, [%rd66+8];
	add.s32 	%r95, %r94, %r93;
	ld.global.u32 	%r96, [%rd66+12];
	add.s32 	%r97, %r96, %r95;
	ld.global.u32 	%r98, [%rd66+16];
	add.s32 	%r99, %r98, %r97;
	ld.global.u32 	%r100, [%rd66+20];
	add.s32 	%r101, %r100, %r99;
	ld.global.u32 	%r102, [%rd66+24];
	add.s32 	%r103, %r102, %r101;
	ld.global.u32 	%r104, [%rd66+28];
	add.s32 	%r173, %r104, %r103;
	add.s32 	%r160, %r160, 16;
	add.s64 	%rd66, %rd66, 64;
	setp.ne.s32 	%p11, %r160, 0;
	@%p11 bra 	$L__BB10_8;
$L__BB10_9:
	setp.eq.s32 	%p12, %r11, 0;
	@%p12 bra 	$L__BB10_18;
	and.b32  	%r21, %r10, 7;
	setp.lt.u32 	%p13, %r11, 8;
	@%p13 bra 	$L__BB10_12;
	mul.wide.u32 	%rd36, %r166, 4;
	add.s64 	%rd37, %rd1, %rd36;
	ld.global.u32 	%r106, [%rd37];
	add.s32 	%r107, %r106, %r173;
	ld.global.u32 	%r108, [%rd37+4];
	add.s32 	%r109, %r108, %r107;
	ld.global.u32 	%r110, [%rd37+8];
	add.s32 	%r111, %r110, %r109;
	ld.global.u32 	%r112, [%rd37+12];
	add.s32 	%r113, %r112, %r111;
	ld.global.u32 	%r114, [%rd37+16];
	add.s32 	%r115, %r114, %r113;
	ld.global.u32 	%r116, [%rd37+20];
	add.s32 	%r117, %r116, %r115;
	ld.global.u32 	%r118, [%rd37+24];
	add.s32 	%r119, %r118, %r117;
	ld.global.u32 	%r120, [%rd37+28];
	add.s32 	%r173, %r120, %r119;
	add.s32 	%r166, %r166, 8;
$L__BB10_12:
	setp.eq.s32 	%p14, %r21, 0;
	@%p14 bra 	$L__BB10_18;
	and.b32  	%r27, %r10, 3;
	setp.lt.u32 	%p15, %r21, 4;
	@%p15 bra 	$L__BB10_15;
	mul.wide.u32 	%rd38, %r166, 4;
	add.s64 	%rd39, %rd1, %rd38;
	ld.global.u32 	%r122, [%rd39];
	add.s32 	%r123, %r122, %r173;
	ld.global.u32 	%r124, [%rd39+4];
	add.s32 	%r125, %r124, %r123;
	ld.global.u32 	%r126, [%rd39+8];
	add.s32 	%r127, %r126, %r125;
	ld.global.u32 	%r128, [%rd39+12];
	add.s32 	%r173, %r128, %r127;
	add.s32 	%r166, %r166, 4;
$L__BB10_15:
	setp.eq.s32 	%p16, %r27, 0;
	@%p16 bra 	$L__BB10_18;
	mul.wide.u32 	%rd40, %r166, 4;
	add.s64 	%rd67, %rd1, %rd40;
	neg.s32 	%r171, %r27;
$L__BB10_17:
	.pragma "nounroll";
	ld.global.u32 	%r129, [%rd67];
	add.s32 	%r173, %r129, %r173;
	add.s64 	%rd67, %rd67, 4;
	add.s32 	%r171, %r171, 1;
	setp.ne.s32 	%p17, %r171, 0;
	@%p17 bra 	$L__BB10_17;
$L__BB10_18:
	add.s32 	%r130, %r9, %r173;
	mad.lo.s32 	%r131, %r130, %r58, %r2;
	mul.lo.s32 	%r132, %r131, %r59;
	cvt.s64.s32 	%rd11, %r132;
	mad.lo.s32 	%r133, %r4, %r58, %r2;
	cvta.to.global.u64 	%rd41, %rd23;
	mul.wide.s32 	%rd42, %r133, 4;
	add.s64 	%rd43, %rd41, %rd42;
	ld.global.f32 	%f1, [%rd43];
	setp.lt.s32 	%p18, %r59, 1;
	@%p18 bra 	$L__BB10_30;
	and.b32  	%r39, %r59, 7;
	setp.lt.u32 	%p19, %r59, 8;
	mov.b32 	%r178, 0;
	@%p19 bra 	$L__BB10_22;
	and.b32  	%r178, %r59, 2147483640;
	shl.b64 	%rd44, %rd11, 2;
	add.s64 	%rd45, %rd44, 16;
	add.s64 	%rd69, %rd3, %rd45;
	add.s64 	%rd68, %rd2, %rd45;
	mov.u32 	%r137, _ZZ40attention_weight_computation_backward_v2ILj48EEviiiiiiPKiS1_S1_S1_PKfS3_PfS4_S4_E21shared_query_features;
	add.s32 	%r176, %r137, 16;
	mov.u32 	%r138, _ZZ40attention_weight_computation_backward_v2ILj48EEviiiiiiPKiS1_S1_S1_PKfS3_PfS4_S4_E26shared_grad_query_features;
	add.s32 	%r174, %r138, 16;
	neg.s32 	%r175, %r178;
$L__BB10_21:
	.pragma "nounroll";
	ld.global.f32 	%f3, [%rd69+-16];
	mul.f32 	%f4, %f1, %f3;
	atom.shared.add.f32 	%f5, [%r174+-16], %f4;
	ld.shared.f32 	%f6, [%r176+-16];
	mul.f32 	%f7, %f1, %f6;
	atom.global.add.f32 	%f8, [%rd68+-16], %f7;
	ld.global.f32 	%f9, [%rd69+-12];
	mul.f32 	%f10, %f1, %f9;
	atom.shared.add.f32 	%f11, [%r174+-12], %f10;
	ld.shared.f32 	%f12, [%r176+-12];
	mul.f32 	%f13, %f1, %f12;
	atom.global.add.f32 	%f14, [%rd68+-12], %f13;
	ld.global.f32 	%f15, [%rd69+-8];
	mul.f32 	%f16, %f1, %f15;
	atom.shared.add.f32 	%f17, [%r174+-8], %f16;
	ld.shared.f32 	%f18, [%r176+-8];
	mul.f32 	%f19, %f1, %f18;
	atom.global.add.f32 	%f20, [%rd68+-8], %f19;
	ld.global.f32 	%f21, [%rd69+-4];
	mul.f32 	%f22, %f1, %f21;
	atom.shared.add.f32 	%f23, [%r174+-4], %f22;
	ld.shared.f32 	%f24, [%r176+-4];
	mul.f32 	%f25, %f1, %f24;
	atom.global.add.f32 	%f26, [%rd68+-4], %f25;
	ld.global.f32 	%f27, [%rd69];
	mul.f32 	%f28, %f1, %f27;
	atom.shared.add.f32 	%f29, [%r174], %f28;
	ld.shared.f32 	%f30, [%r176];
	mul.f32 	%f31, %f1, %f30;
	atom.global.add.f32 	%f32, [%rd68], %f31;
	ld.global.f32 	%f33, [%rd69+4];
	mul.f32 	%f34, %f1, %f33;
	atom.shared.add.f32 	%f35, [%r174+4], %f34;
	ld.shared.f32 	%f36, [%r176+4];
	mul.f32 	%f37, %f1, %f36;
	atom.global.add.f32 	%f38, [%rd68+4], %f37;
	ld.global.f32 	%f39, [%rd69+8];
	mul.f32 	%f40, %f1, %f39;
	atom.shared.add.f32 	%f41, [%r174+8], %f40;
	ld.shared.f32 	%f42, [%r176+8];
	mul.f32 	%f43, %f1, %f42;
	atom.global.add.f32 	%f44, [%rd68+8], %f43;
	ld.global.f32 	%f45, [%rd69+12];
	mul.f32 	%f46, %f1, %f45;
	atom.shared.add.f32 	%f47, [%r174+12], %f46;
	ld.shared.f32 	%f48, [%r176+12];
	mul.f32 	%f49, %f1, %f48;
	atom.global.add.f32 	%f50, [%rd68+12], %f49;
	add.s64 	%rd69, %rd69, 32;
	add.s64 	%rd68, %rd68, 32;
	add.s32 	%r176, %r176, 32;
	add.s32 	%r175, %r175, 8;
	add.s32 	%r174, %r174, 32;
	setp.ne.s32 	%p20, %r175, 0;
	@%p20 bra 	$L__BB10_21;
$L__BB10_22:
	setp.eq.s32 	%p21, %r39, 0;
	@%p21 bra 	$L__BB10_30;
	and.b32  	%r49, %r59, 3;
	setp.lt.u32 	%p22, %r39, 4;
	@%p22 bra 	$L__BB10_25;
	shl.b32 	%r139, %r178, 2;
	mov.u32 	%r140, _ZZ40attention_weight_computation_backward_v2ILj48EEviiiiiiPKiS1_S1_S1_PKfS3_PfS4_S4_E26shared_grad_query_features;
	add.s32 	%r141, %r140, %r139;
	cvt.u64.u32 	%rd46, %r178;
	add.s64 	%rd47, %rd46, %rd11;
	shl.b64 	%rd48, %rd47, 2;
	add.s64 	%rd49, %rd3, %rd48;
	ld.global.f32 	%f51, [%rd49];
	mul.f32 	%f52, %f1, %f51;
	atom.shared.add.f32 	%f53, [%r141], %f52;
	add.s64 	%rd50, %rd2, %rd48;
	mov.u32 	%r142, _ZZ40attention_weight_computation_backward_v2ILj48EEviiiiiiPKiS1_S1_S1_PKfS3_PfS4_S4_E21shared_query_features;
	add.s32 	%r143, %r142, %r139;
	ld.shared.f32 	%f54, [%r143];
	mul.f32 	%f55, %f1, %f54;
	atom.global.add.f32 	%f56, [%rd50], %f55;
	ld.global.f32 	%f57, [%rd49+4];
	mul.f32 	%f58, %f1, %f57;
	atom.shared.add.f32 	%f59, [%r141+4], %f58;
	ld.shared.f32 	%f60, [%r143+4];
	mul.f32 	%f61, %f1, %f60;
	atom.global.add.f32 	%f62, [%rd50+4], %f61;
	ld.global.f32 	%f63, [%rd49+8];
	mul.f32 	%f64, %f1, %f63;
	atom.shared.add.f32 	%f65, [%r141+8], %f64;
	ld.shared.f32 	%f66, [%r143+8];
	mul.f32 	%f67, %f1, %f66;
	atom.global.add.f32 	%f68, [%rd50+8], %f67;
	ld.global.f32 	%f69, [%rd49+12];
	mul.f32 	%f70, %f1, %f69;
	atom.shared.add.f32 	%f71, [%r141+12], %f70;
	ld.shared.f32 	%f72, [%r143+12];
	mul.f32 	%f73, %f1, %f72;
	atom.global.add.f32 	%f74, [%rd50+12], %f73;
	add.s32 	%r178, %r178, 4;
$L__BB10_25:
	setp.eq.s32 	%p23, %r49, 0;
	@%p23 bra 	$L__BB10_30;
	setp.eq.s32 	%p24, %r49, 1;
	@%p24 bra 	$L__BB10_28;
	shl.b32 	%r144, %r178, 2;
	mov.u32 	%r145, _ZZ40attention_weight_computation_backward_v2ILj48EEviiiiiiPKiS1_S1_S1_PKfS3_PfS4_S4_E26shared_grad_query_features;
	add.s32 	%r146, %r145, %r144;
	cvt.u64.u32 	%rd51, %r178;
	add.s64 	%rd52, %rd51, %rd11;
	shl.b64 	%rd53, %rd52, 2;
	add.s64 	%rd54, %rd3, %rd53;
	ld.global.f32 	%f75, [%rd54];
	mul.f32 	%f76, %f1, %f75;
	atom.shared.add.f32 	%f77, [%r146], %f76;
	add.s64 	%rd55, %rd2, %rd53;
	mov.u32 	%r147, _ZZ40attention_weight_computation_backward_v2ILj48EEviiiiiiPKiS1_S1_S1_PKfS3_PfS4_S4_E21shared_query_features;
	add.s32 	%r148, %r147, %r144;
	ld.shared.f32 	%f78, [%r148];
	mul.f32 	%f79, %f1, %f78;
	atom.global.add.f32 	%f80, [%rd55], %f79;
	ld.global.f32 	%f81, [%rd54+4];
	mul.f32 	%f82, %f1, %f81;
	atom.shared.add.f32 	%f83, [%r146+4], %f82;
	ld.shared.f32 	%f84, [%r148+4];
	mul.f32 	%f85, %f1, %f84;
	atom.global.add.f32 	%f86, [%rd55+4], %f85;
	add.s32 	%r178, %r178, 2;
$L__BB10_28:
	and.b32  	%r149, %r59, 1;
	setp.eq.b32 	%p25, %r149, 1;
	not.pred 	%p26, %p25;
	@%p26 bra 	$L__BB10_30;
	shl.b32 	%r150, %r178, 2;
	mov.u32 	%r151, _ZZ40attention_weight_computation_backward_v2ILj48EEviiiiiiPKiS1_S1_S1_PKfS3_PfS4_S4_E26shared_grad_query_features;
	add.s32 	%r152, %r151, %r150;
	cvt.u64.u32 	%rd56, %r178;
	add.s64 	%rd57, %rd56, %rd11;
	shl.b64 	%rd58, %rd57, 2;
	add.s64 	%rd59, %rd3, %rd58;
	ld.global.f32 	%f87, [%rd59];
	mul.f32 	%f88, %f1, %f87;
	atom.shared.add.f32 	%f89, [%r152], %f88;
	add.s64 	%rd60, %rd2, %rd58;
	mov.u32 	%r153, _ZZ40attention_weight_computation_backward_v2ILj48EEviiiiiiPKiS1_S1_S1_PKfS3_PfS4_S4_E21shared_query_features;
	add.s32 	%r154, %r153, %r150;
	ld.shared.f32 	%f90, [%r154];
	mul.f32 	%f91, %f1, %f90;
	atom.global.add.f32 	%f92, [%rd60], %f91;
$L__BB10_30:
	setp.ge.s32 	%p27, %r180, %r59;
	bar.sync 	0;
	mad.lo.s32 	%r155, %r58, %r1, %r2;
	mul.lo.s32 	%r54, %r155, %r59;
	@%p27 bra 	$L__BB10_33;
	ld.param.u64 	%rd65, [_Z40attention_weight_computation_backward_v2ILj48EEviiiiiiPKiS1_S1_S1_PKfS3_PfS4_S4__param_13];
	mov.u32 	%r55, %ntid.x;
	cvta.to.global.u64 	%rd18, %rd65;
	cvt.s64.s32 	%rd19, %r54;
$L__BB10_32:
	shl.b32 	%r156, %r180, 2;
	mov.u32 	%r157, _ZZ40attention_weight_computation_backward_v2ILj48EEviiiiiiPKiS1_S1_S1_PKfS3_PfS4_S4_E26shared_grad_query_features;
	add.s32 	%r158, %r157, %r156;
	ld.shared.f32 	%f93, [%r158];
	cvt.s64.s32 	%rd61, %r180;
	add.s64 	%rd62, %rd61, %rd19;
	shl.b64 	%rd63, %rd62, 2;
	add.s64 	%rd64, %rd18, %rd63;
	st.global.f32 	[%rd64], %f93;
	add.s32 	%r180, %r180, %r55;
	setp.lt.s32 	%p28, %r180, %r59;
	@%p28 bra 	$L__BB10_32;
$L__BB10_33:
	ret;

}
	// .globl	_Z40attention_weight_computation_backward_v2ILj64EEviiiiiiPKiS1_S1_S1_PKfS3_PfS4_S4_
.visible .entry _Z40attention_weight_computation_backward_v2ILj64EEviiiiiiPKiS1_S1_S1_PKfS3_PfS4_S4_(
	.param .u32 _Z40attention_weight_computation_backward_v2ILj64EEviiiiiiPKiS1_S1_S1_PKfS3_PfS4_S4__param_0,
	.param .u32 _Z40attention_weight_computation_backward_v2ILj64EEviiiiiiPKiS1_S1_S1_PKfS3_PfS4_S4__param_1,
	.param .u32 _Z40attention_weight_computation_backward_v2ILj64EEviiiiiiPKiS1_S1_S1_PKfS3_PfS4_S4__param_2,
	.param .u32 _Z40attention_weight_computation_backward_v2ILj64EEviiiiiiPKiS1_S1_S1_PKfS3_PfS4_S4__param_3,
	.param .u32 _Z40attention_weight_computation_backward_v2ILj64EEviiiiiiPKiS1_S1_S1_PKfS3_PfS4_S4__param_4,
	.param .u32 _Z40attention_weight_computation_backward_v2ILj64EEviiiiiiPKiS1_S1_S1_PKfS3_PfS4_S4__param_5,
	.param .u64 .ptr .align 1 _Z40attention_weight_computation_backward_v2ILj64EEviiiiiiPKiS1_S1_S1_PKfS3_PfS4_S4__param_6,
	.param .u64 .ptr .align 1 _Z40attention_weight_computation_backward_v2ILj64EEviiiiiiPKiS1_S1_S1_PKfS3_PfS4_S4__param_7,
	.param .u64 .ptr .align 1 _Z40attention_weight_computation_backward_v2ILj64EEviiiiiiPKiS1_S1_S1_PKfS3_PfS4_S4__param_8,
	.param .u64 .ptr .align 1 _Z40attention_weight_computation_backward_v2ILj64EEviiiiiiPKiS1_S1_S1_PKfS3_PfS4_S4__param_9,
	.param .u64 .ptr .align 1 _Z40attention_weight_computation_backward_v2ILj64EEviiiiiiPKiS1_S1_S1_PKfS3_PfS4_S4__param_10,
	.param .u64 .ptr .align 1 _Z40attention_weight_computation_backward_v2ILj64EEviiiiiiPKiS1_S1_S1_PKfS3_PfS4_S4__param_11,
	.param .u64 .ptr .align 1 _Z40attention_weight_computation_backward_v2ILj64EEviiiiiiPKiS1_S1_S1_PKfS3_PfS4_S4__param_12,
	.param .u64 .ptr .align 1 _Z40attention_weight_computation_backward_v2ILj64EEviiiiiiPKiS1_S1_S1_PKfS3_PfS4_S4__param_13,
	.param .u64 .ptr .align 1 _Z40attention_weight_computation_backward_v2ILj64EEviiiiiiPKiS1_S1_S1_PKfS3_PfS4_S4__param_14
)
{
	.reg .pred 	%p<29>;
	.reg .b32 	%r<181>;
	.reg .b32 	%f<94>;
	.reg .b64 	%rd<70>;
	// demoted variable
	.shared .align 4 .b8 _ZZ40attention_weight_computation_backward_v2ILj64EEviiiiiiPKiS1_S1_S1_PKfS3_PfS4_S4_E21shared_query_features[256];
	// demoted variable
	.shared .align 4 .b8 _ZZ40attention_weight_computation_backward_v2ILj64EEviiiiiiPKiS1_S1_S1_PKfS3_PfS4_S4_E26shared_grad_query_features[256];
	ld.param.u32 	%r60, [_Z40attention_weight_computation_backward_v2ILj64EEviiiiiiPKiS1_S1_S1_PKfS3_PfS4_S4__param_1];
	ld.param.u32 	%r61, [_Z40attention_weight_computation_backward_v2ILj64EEviiiiiiPKiS1_S1_S1_PKfS3_PfS4_S4__param_2];
	ld.param.u32 	%r58, [_Z40attention_weight_computation_backward_v2ILj64EEviiiiiiPKiS1_S1_S1_PKfS3_PfS4_S4__param_4];
	ld.param.u32 	%r59, [_Z40attention_weight_computation_backward_v2ILj64EEviiiiiiPKiS1_S1_S1_PKfS3_PfS4_S4__param_5];
	ld.param.u64 	%rd25, [_Z40attention_weight_computation_backward_v2ILj64EEviiiiiiPKiS1_S1_S1_PKfS3_PfS4_S4__param_7];
	ld.param.u64 	%rd20, [_Z40attention_weight_computation_backward_v2ILj64EEviiiiiiPKiS1_S1_S1_PKfS3_PfS4_S4__param_8];
	ld.param.u64 	%rd21, [_Z40attention_weight_computation_backward_v2ILj64EEviiiiiiPKiS1_S1_S1_PKfS3_PfS4_S4__param_9];
	ld.param.u64 	%rd22, [_Z40attention_weight_computation_backward_v2ILj64EEviiiiiiPKiS1_S1_S1_PKfS3_PfS4_S4__param_10];
	ld.param.u64 	%rd26, [_Z40attention_weight_computation_backward_v2ILj64EEviiiiiiPKiS1_S1_S1_PKfS3_PfS4_S4__param_11];
	ld.param.u64 	%rd23, [_Z40attention_weight_computation_backward_v2ILj64EEviiiiiiPKiS1_S1_S1_PKfS3_PfS4_S4__param_12];
	ld.param.u64 	%rd27, [_Z40attention_weight_computation_backward_v2ILj64EEviiiiiiPKiS1_S1_S1_PKfS3_PfS4_S4__param_14];
	cvta.to.global.u64 	%rd1, %rd25;
	cvta.to.global.u64 	%rd2, %rd27;
	cvta.to.global.u64 	%rd3, %rd26;
	mov.u32 	%r1, %ctaid.x;
	mov.u32 	%r2, %ctaid.y;
	mov.u32 	%r180, %tid.x;
	mad.lo.s32 	%r4, %r61, %r1, %r180;
	setp.ge.s32 	%p1, %r1, %r60;
	setp.ge.s32 	%p2, %r2, %r58;
	or.pred  	%p3, %p1, %p2;
	setp.ge.s32 	%p4, %r180, %r61;
	or.pred  	%p5, %p4, %p3;
	@%p5 bra 	$L__BB11_33;
	setp.ge.s32 	%p6, %r180, %r59;
	@%p6 bra 	$L__BB11_4;
	mad.lo.s32 	%r62, %r58, %r1, %r2;
	mul.lo.s32 	%r5, %r62, %r59;
	mov.u32 	%r6, %ntid.x;
	cvta.to.global.u64 	%rd4, %rd22;
	mov.u32 	%r159, %r180;
$L__BB11_3:
	add.s32 	%r63, %r159, %r5;
	mul.wide.s32 	%rd28, %r63, 4;
	add.s64 	%rd29, %rd4, %rd28;
	ld.global.f32 	%f2, [%rd29];
	shl.b32 	%r64, %r159, 2;
	mov.u32 	%r65, _ZZ40attention_weight_computation_backward_v2ILj64EEviiiiiiPKiS1_S1_S1_PKfS3_PfS4_S4_E21shared_query_features;
	add.s32 	%r66, %r65, %r64;
	st.shared.f32 	[%r66], %f2;
	mov.u32 	%r67, _ZZ40attention_weight_computation_backward_v2ILj64EEviiiiiiPKiS1_S1_S1_PKfS3_PfS4_S4_E26shared_grad_query_features;
	add.s32 	%r68, %r67, %r64;
	mov.b32 	%r69, 0;
	st.shared.u32 	[%r68], %r69;
	add.s32 	%r159, %r159, %r6;
	setp.lt.s32 	%p7, %r159, %r59;
	@%p7 bra 	$L__BB11_3;
$L__BB11_4:
	bar.sync 	0;
	cvta.to.global.u64 	%rd30, %rd21;
	mul.wide.s32 	%rd31, %r4, 4;
	add.s64 	%rd32, %rd30, %rd31;
	ld.global.u32 	%r9, [%rd32];
	setp.eq.s32 	%p8, %r9, -1;
	@%p8 bra 	$L__BB11_30;
	cvta.to.global.u64 	%rd33, %rd20;
	mul.wide.u32 	%rd34, %r1, 4;
	add.s64 	%rd35, %rd33, %rd34;
	ld.global.u32 	%r10, [%rd35];
	setp.lt.s32 	%p9, %r10, 1;
	mov.b32 	%r173, 0;
	@%p9 bra 	$L__BB11_18;
	and.b32  	%r11, %r10, 15;
	setp.lt.u32 	%p10, %r10, 16;
	mov.b32 	%r166, 0;
	mov.u32 	%r173, %r166;
	@%p10 bra 	$L__BB11_9;
	and.b32  	%r166, %r10, 2147483632;
	neg.s32 	%r160, %r166;
	add.s64 	%rd66, %rd1, 32;
	mov.b32 	%r173, 0;
$L__BB11_8:
	.pragma "nounroll";
	ld.global.u32 	%r74, [%rd66+-32];
	add.s32 	%r75, %r74, %r173;
	ld.global.u32 	%r76, [%rd66+-28];
	add.s32 	%r77, %r76, %r75;
	ld.global.u32 	%r78, [%rd66+-24];
	add.s32 	%r79, %r78, %r77;
	ld.global.u32 	%r80, [%rd66+-20];
	add.s32 	%r81, %r80, %r79;
	ld.global.u32 	%r82, [%rd66+-16];
	add.s32 	%r83, %r82, %r81;
	ld.global.u32 	%r84, [%rd66+-12];
	add.s32 	%r85, %r84, %r83;
	ld.global.u32 	%r86, [%rd66+-8];
	add.s32 	%r87, %r86, %r85;
	ld.global.u32 	%r88, [%rd66+-4];
	add.s32 	%r89, %r88, %r87;
	ld.global.u32 	%r90, [%rd66];
	add.s32 	%r91, %r90, %r89;
	ld.global.u32 	%r92, [%rd66+4];
	add.s32 	%r93, %r92, %r91;
	ld.global.u32 	%r94, [%rd66+8];
	add.s32 	%r95, %r94, %r93;
	ld.global.u32 	%r96, [%rd66+12];
	add.s32 	%r97, %r96, %r95;
	ld.global.u32 	%r98, [%rd66+16];
	add.s32 	%r99, %r98, %r97;
	ld.global.u32 	%r100, [%rd66+20];
	add.s32 	%r101, %r100, %r99;
	ld.global.u32 	%r102, [%rd66+24];
	add.s32 	%r103, %r102, %r101;
	ld.global.u32 	%r104, [%rd66+28];
	add.s32 	%r173, %r104, %r103;
	add.s32 	%r160, %r160, 16;
	add.s64 	%rd66, %rd66, 64;
	setp.ne.s32 	%p11, %r160, 0;
	@%p11 bra 	$L__BB11_8;
$L__BB11_9:
	setp.eq.s32 	%p12, %r11, 0;
	@%p12 bra 	$L__BB11_18;
	and.b32  	%r21, %r10, 7;
	setp.lt.u32 	%p13, %r11, 8;
	@%p13 bra 	$L__BB11_12;
	mul.wide.u32 	%rd36, %r166, 4;
	add.s64 	%rd37, %rd1, %rd36;
	ld.global.u32 	%r106, [%rd37];
	add.s32 	%r107, %r106, %r173;
	ld.global.u32 	%r108, [%rd37+4];
	add.s32 	%r109, %r108, %r107;
	ld.global.u32 	%r110, [%rd37+8];
	add.s32 	%r111, %r110, %r109;
	ld.global.u32 	%r112, [%rd37+12];
	add.s32 	%r113, %r112, %r111;
	ld.global.u32 	%r114, [%rd37+16];
	add.s32 	%r115, %r114, %r113;
	ld.global.u32 	%r116, [%rd37+20];
	add.s32 	%r117, %r116, %r115;
	ld.global.u32 	%r118, [%rd37+24];
	add.s32 	%r119, %r118, %r117;
	ld.global.u32 	%r120, [%rd37+28];
	add.s32 	%r173, %r120, %r119;
	add.s32 	%r166, %r166, 8;
$L__BB11_12:
	setp.eq.s32 	%p14, %r21, 0;
	@%p14 bra 	$L__BB11_18;
	and.b32  	%r27, %r10, 3;
	setp.lt.u32 	%p15, %r21, 4;
	@%p15 bra 	$L__BB11_15;
	mul.wide.u32 	%rd38, %r166, 4;
	add.s64 	%rd39, %rd1, %rd38;
	ld.global.u32 	%r122, [%rd39];
	add.s32 	%r123, %r122, %r173;
	ld.global.u32 	%r124, [%rd39+4];
	add.s32 	%r125, %r124, %r123;
	ld.global.u32 	%r126, [%rd39+8];
	add.s32 	%r127, %r126, %r125;
	ld.global.u32 	%r128, [%rd39+12];
	add.s32 	%r173, %r128, %r127;
	add.s32 	%r166, %r166, 4;
$L__BB11_15:
	setp.eq.s32 	%p16, %r27, 0;
	@%p16 bra 	$L__BB11_18;
	mul.wide.u32 	%rd40, %r166, 4;
	add.s64 	%rd67, %rd1, %rd40;
	neg.s32 	%r171, %r27;
$L__BB11_17:
	.pragma "nounroll";
	ld.global.u32 	%r129, [%rd67];
	add.s32 	%r173, %r129, %r173;
	add.s64 	%rd67, %rd67, 4;
	add.s32 	%r171, %r171, 1;
	setp.ne.s32 	%p17, %r171, 0;
	@%p17 bra 	$L__BB11_17;
$L__BB11_18:
	add.s32 	%r130, %r9, %r173;
	mad.lo.s32 	%r131, %r130, %r58, %r2;
	mul.lo.s32 	%r132, %r131, %r59;
	cvt.s64.s32 	%rd11, %r132;
	mad.lo.s32 	%r133, %r4, %r58, %r2;
	cvta.to.global.u64 	%rd41, %rd23;
	mul.wide.s32 	%rd42, %r133, 4;
	add.s64 	%rd43, %rd41, %rd42;
	ld.global.f32 	%f1, [%rd43];
	setp.lt.s32 	%p18, %r59, 1;
	@%p18 bra 	$L__BB11_30;
	and.b32  	%r39, %r59, 7;
	setp.lt.u32 	%p19, %r59, 8;
	mov.b32 	%r178, 0;
	@%p19 bra 	$L__BB11_22;
	and.b32  	%r178, %r59, 2147483640;
	shl.b64 	%rd44, %rd11, 2;
	add.s64 	%rd45, %rd44, 16;
	add.s64 	%rd69, %rd3, %rd45;
	add.s64 	%rd68, %rd2, %rd45;
	mov.u32 	%r137, _ZZ40attention_weight_computation_backward_v2ILj64EEviiiiiiPKiS1_S1_S1_PKfS3_PfS4_S4_E21shared_query_features;
	add.s32 	%r176, %r137, 16;
	mov.u32 	%r138, _ZZ40attention_weight_computation_backward_v2ILj64EEviiiiiiPKiS1_S1_S1_PKfS3_PfS4_S4_E26shared_grad_query_features;
	add.s32 	%r174, %r138, 16;
	neg.s32 	%r175, %r178;
$L__BB11_21:
	.pragma "nounroll";
	ld.global.f32 	%f3, [%rd69+-16];
	mul.f32 	%f4, %f1, %f3;
	atom.shared.add.f32 	%f5, [%r174+-16], %f4;
	ld.shared.f32 	%f6, [%r176+-16];
	mul.f32 	%f7, %f1, %f6;
	atom.global.add.f32 	%f8, [%rd68+-16], %f7;
	ld.global.f32 	%f9, [%rd69+-12];
	mul.f32 	%f10, %f1, %f9;
	atom.shared.add.f32 	%f11, [%r174+-12], %f10;
	ld.shared.f32 	%f12, [%r176+-12];
	mul.f32 	%f13, %f1, %f12;
	atom.global.add.f32 	%f14, [%rd68+-12], %f13;
	ld.global.f32 	%f15, [%rd69+-8];
	mul.f32 	%f16, %f1, %f15;
	atom.shared.add.f32 	%f17, [%r174+-8], %f16;
	ld.shared.f32 	%f18, [%r176+-8];
	mul.f32 	%f19, %f1, %f18;
	atom.global.add.f32 	%f20, [%rd68+-8], %f19;
	ld.global.f32 	%f21, [%rd69+-4];
	mul.f32 	%f22, %f1, %f21;
	atom.shared.add.f32 	%f23, [%r174+-4], %f22;
	ld.shared.f32 	%f24, [%r176+-4];
	mul.f32 	%f25, %f1, %f24;
	atom.global.add.f32 	%f26, [%rd68+-4], %f25;
	ld.global.f32 	%f27, [%rd69];
	mul.f32 	%f28, %f1, %f27;
	atom.shared.add.f32 	%f29, [%r174], %f28;
	ld.shared.f32 	%f30, [%r176];
	mul.f32 	%f31, %f1, %f30;
	atom.global.add.f32 	%f32, [%rd68], %f31;
	ld.global.f32 	%f33, [%rd69+4];
	mul.f32 	%f34, %f1, %f33;
	atom.shared.add.f32 	%f35, [%r174+4], %f34;
	ld.shared.f32 	%f36, [%r176+4];
	mul.f32 	%f37, %f1, %f36;
	atom.global.add.f32 	%f38, [%rd68+4], %f37;
	ld.global.f32 	%f39, [%rd69+8];
	mul.f32 	%f40, %f1, %f39;
	atom.shared.add.f32 	%f41, [%r174+8], %f40;
	ld.shared.f32 	%f42, [%r176+8];
	mul.f32 	%f43, %f1, %f42;
	atom.global.add.f32 	%f44, [%rd68+8], %f43;
	ld.global.f32 	%f45, [%rd69+12];
	mul.f32 	%f46, %f1, %f45;
	atom.shared.add.f32 	%f47, [%r174+12], %f46;
	ld.shared.f32 	%f48, [%r176+12];
	mul.f32 	%f49, %f1, %f48;
	atom.global.add.f32 	%f50, [%rd68+12], %f49;
	add.s64 	%rd69, %rd69, 32;
	add.s64 	%rd68, %rd68, 32;
	add.s32 	%r176, %r176, 32;
	add.s32 	%r175, %r175, 8;
	add.s32 	%r174, %r174, 32;
	setp.ne.s32 	%p20, %r175, 0;
	@%p20 bra 	$L__BB11_21;
$L__BB11_22:
	setp.eq.s32 	%p21, %r39, 0;
	@%p21 bra 	$L__BB11_30;
	and.b32  	%r49, %r59, 3;
	setp.lt.u32 	%p22, %r39, 4;
	@%p22 bra 	$L__BB11_25;
	shl.b32 	%r139, %r178, 2;
	mov.u32 	%r140, _ZZ40attention_weight_computation_backward_v2ILj64EEviiiiiiPKiS1_S1_S1_PKfS3_PfS4_S4_E26shared_grad_query_features;
	add.s32 	%r141, %r140, %r139;
	cvt.u64.u32 	%rd46, %r178;
	add.s64 	%rd47, %rd46, %rd11;
	shl.b64 	%rd48, %rd47, 2;
	add.s64 	%rd49, %rd3, %rd48;
	ld.global.f32 	%f51, [%rd49];
	mul.f32 	%f52, %f1, %f51;
	atom.shared.add.f32 	%f53, [%r141], %f52;
	add.s64 	%rd50, %rd2, %rd48;
	mov.u32 	%r142, _ZZ40attention_weight_computation_backward_v2ILj64EEviiiiiiPKiS1_S1_S1_PKfS3_PfS4_S4_E21shared_query_features;
	add.s32 	%r143, %r142, %r139;
	ld.shared.f32 	%f54, [%r143];
	mul.f32 	%f55, %f1, %f54;
	atom.global.add.f32 	%f56, [%rd50], %f55;
	ld.global.f32 	%f57, [%rd49+4];
	mul.f32 	%f58, %f1, %f57;
	atom.shared.add.f32 	%f59, [%r141+4], %f58;
	ld.shared.f32 	%f60, [%r143+4];
	mul.f32 	%f61, %f1, %f60;
	atom.global.add.f32 	%f62, [%rd50+4], %f61;
	ld.global.f32 	%f63, [%rd49+8];
	mul.f32 	%f64, %f1, %f63;
	atom.shared.add.f32 	%f65, [%r141+8], %f64;
	ld.shared.f32 	%f66, [%r143+8];
	mul.f32 	%f67, %f1, %f66;
	atom.global.add.f32 	%f68, [%rd50+8], %f67;
	ld.global.f32 	%f69, [%rd49+12];
	mul.f32 	%f70, %f1, %f69;
	atom.shared.add.f32 	%f71, [%r141+12], %f70;
	ld.shared.f32 	%f72, [%r143+12];
	mul.f32 	%f73, %f1, %f72;
	atom.global.add.f32 	%f74, [%rd50+12], %f73;
	add.s32 	%r178, %r178, 4;
$L__BB11_25:
	setp.eq.s32 	%p23, %r49, 0;
	@%p23 bra 	$L__BB11_30;
	setp.eq.s32 	%p24, %r49, 1;
	@%p24 bra 	$L__BB11_28;
	shl.b32 	%r144, %r178, 2;
	mov.u32 	%r145, _ZZ40attention_weight_computation_backward_v2ILj64EEviiiiiiPKiS1_S1_S1_PKfS3_PfS4_S4_E26shared_grad_query_features;
	add.s32 	%r146, %r145, %r144;
	cvt.u64.u32 	%rd51, %r178;
	add.s64 	%rd52, %rd51, %rd11;
	shl.b64 	%rd53, %rd52, 2;
	add.s64 	%rd54, %rd3, %rd53;
	ld.global.f32 	%f75, [%rd54];
	mul.f32 	%f76, %f1, %f75;
	atom.shared.add.f32 	%f77, [%r146], %f76;
	add.s64 	%rd55, %rd2, %rd53;
	mov.u32 	%r147, _ZZ40attention_weight_computation_backward_v2ILj64EEviiiiiiPKiS1_S1_S1_PKfS3_PfS4_S4_E21shared_query_features;
	add.s32 	%r148, %r147, %r144;
	ld.shared.f32 	%f78, [%r148];
	mul.f32 	%f79, %f1, %f78;
	atom.global.add.f32 	%f80, [%rd55], %f79;
	ld.global.f32 	%f81, [%rd54+4];
	mul.f32 	%f82, %f1, %f81;
	atom.shared.add.f32 	%f83, [%r146+4], %f82;
	ld.shared.f32 	%f84, [%r148+4];
	mul.f32 	%f85, %f1, %f84;
	atom.global.add.f32 	%f86, [%rd55+4], %f85;
	add.s32 	%r178, %r178, 2;
$L__BB11_28:
	and.b32  	%r149, %r59, 1;
	setp.eq.b32 	%p25, %r149, 1;
	not.pred 	%p26, %p25;
	@%p26 bra 	$L__BB11_30;
	shl.b32 	%r150, %r178, 2;
	mov.u32 	%r151, _ZZ40attention_weight_computation_backward_v2ILj64EEviiiiiiPKiS1_S1_S1_PKfS3_PfS4_S4_E26shared_grad_query_features;
	add.s32 	%r152, %r151, %r150;
	cvt.u64.u32 	%rd56, %r178;
	add.s64 	%rd57, %rd56, %rd11;
	shl.b64 	%rd58, %rd57, 2;
	add.s64 	%rd59, %rd3, %rd58;
	ld.global.f32 	%f87, [%rd59];
	mul.f32 	%f88, %f1, %f87;
	atom.shared.add.f32 	%f89, [%r152], %f88;
	add.s64 	%rd60, %rd2, %rd58;
	mov.u32 	%r153, _ZZ40attention_weight_computation_backward_v2ILj64EEviiiiiiPKiS1_S1_S1_PKfS3_PfS4_S4_E21shared_query_features;
	add.s32 	%r154, %r153, %r150;
	ld.shared.f32 	%f90, [%r154];
	mul.f32 	%f91, %f1, %f90;
	atom.global.add.f32 	%f92, [%rd60], %f91;
$L__BB11_30:
	setp.ge.s32 	%p27, %r180, %r59;
	bar.sync 	0;
	mad.lo.s32 	%r155, %r58, %r1, %r2;
	mul.lo.s32 	%r54, %r155, %r59;
	@%p27 bra 	$L__BB11_33;
	ld.param.u64 	%rd65, [_Z40attention_weight_computation_backward_v2ILj64EEviiiiiiPKiS1_S1_S1_PKfS3_PfS4_S4__param_13];
	mov.u32 	%r55, %ntid.x;
	cvta.to.global.u64 	%rd18, %rd65;
	cvt.s64.s32 	%rd19, %r54;
$L__BB11_32:
	shl.b32 	%r156, %r180, 2;
	mov.u32 	%r157, _ZZ40attention_weight_computation_backward_v2ILj64EEviiiiiiPKiS1_S1_S1_PKfS3_PfS4_S4_E26shared_grad_query_features;
	add.s32 	%r158, %r157, %r156;
	ld.shared.f32 	%f93, [%r158];
	cvt.s64.s32 	%rd61, %r180;
	add.s64 	%rd62, %rd61, %rd19;
	shl.b64 	%rd63, %rd62, 2;
	add.s64 	%rd64, %rd18, %rd63;
	st.global.f32 	[%rd64], %f93;
	add.s32 	%r180, %r180, %r55;
	setp.lt.s32 	%p28, %r180, %r59;
	@%p28 bra 	$L__BB11_32;
$L__BB11_33:
	ret;

}
	// .globl	_Z40attention_weight_computation_backward_v2ILj128EEviiiiiiPKiS1_S1_S1_PKfS3_PfS4_S4_
.visible .entry _Z40attention_weight_computation_backward_v2ILj128EEviiiiiiPKiS1_S1_S1_PKfS3_PfS4_S4_(
	.param .u32 _Z40attention_weight_computation_backward_v2ILj128EEviiiiiiPKiS1_S1_S1_PKfS3_PfS4_S4__param_0,
	.param .u32 _Z40attention_weight_computation_backward_v2ILj128EEviiiiiiPKiS1_S1_S1_PKfS3_PfS4_S4__param_1,
	.param .u32 _Z40attention_weight_computation_backward_v2ILj128EEviiiiiiPKiS1_S1_S1_PKfS3_PfS4_S4__param_2,
	.param .u32 _Z40attention_weight_computation_backward_v2ILj128EEviiiiiiPKiS1_S1_S1_PKfS3_PfS4_S4__param_3,
	.param .u32 _Z40attention_weight_computation_backward_v2ILj128EEviiiiiiPKiS1_S1_S1_PKfS3_PfS4_S4__param_4,
	.param .u32 _Z40attention_weight_computation_backward_v2ILj128EEviiiiiiPKiS1_S1_S1_PKfS3_PfS4_S4__param_5,
	.param .u64 .ptr .align 1 _Z40attention_weight_computation_backward_v2ILj128EEviiiiiiPKiS1_S1_S1_PKfS3_PfS4_S4__param_6,
	.param .u64 .ptr .align 1 _Z40attention_weight_computation_backward_v2ILj128EEviiiiiiPKiS1_S1_S1_PKfS3_PfS4_S4__param_7,
	.param .u64 .ptr .align 1 _Z40attention_weight_computation_backward_v2ILj128EEviiiiiiPKiS1_S1_S1_PKfS3_PfS4_S4__param_8,
	.param .u64 .ptr .align 1 _Z40attention_weight_computation_backward_v2ILj128EEviiiiiiPKiS1_S1_S1_PKfS3_PfS4_S4__param_9,
	.param .u64 .ptr .align 1 _Z40attention_weight_computation_backward_v2ILj128EEviiiiiiPKiS1_S1_S1_PKfS3_PfS4_S4__param_10,
	.param .u64 .ptr .align 1 _Z40attention_weight_computation_backward_v2ILj128EEviiiiiiPKiS1_S1_S1_PKfS3_PfS4_S4__param_11,
	.param .u64 .ptr .align 1 _Z40attention_weight_computation_backward_v2ILj128EEviiiiiiPKiS1_S1_S1_PKfS3_PfS4_S4__param_12,
	.param .u64 .ptr .align 1 _Z40attention_weight_computation_backward_v2ILj128EEviiiiiiPKiS1_S1_S1_PKfS3_PfS4_S4__param_13,
	.param .u64 .ptr .align 1 _Z40attention_weight_computation_backward_v2ILj128EEviiiiiiPKiS1_S1_S1_PKfS3_PfS4_S4__param_14
)
{
	.reg .pred 	%p<29>;
	.reg .b32 	%r<181>;
	.reg .b32 	%f<94>;
	.reg .b64 	%rd<70>;
	// demoted variable
	.shared .align 4 .b8 _ZZ40attention_weight_computation_backward_v2ILj128EEviiiiiiPKiS1_S1_S1_PKfS3_PfS4_S4_E21shared_query_features[512];
	// demoted variable
	.shared .align 4 .b8 _ZZ40attention_weight_computation_backward_v2ILj128EEviiiiiiPKiS1_S1_S1_PKfS3_PfS4_S4_E26shared_grad_query_features[512];
	ld.param.u32 	%r60, [_Z40attention_weight_computation_backward_v2ILj128EEviiiiiiPKiS1_S1_S1_PKfS3_PfS4_S4__param_1];
	ld.param.u32 	%r61, [_Z40attention_weight_computation_backward_v2ILj128EEviiiiiiPKiS1_S1_S1_PKfS3_PfS4_S4__param_2];
	ld.param.u32 	%r58, [_Z40attention_weight_computation_backward_v2ILj128EEviiiiiiPKiS1_S1_S1_PKfS3_PfS4_S4__param_4];
	ld.param.u32 	%r59, [_Z40attention_weight_computation_backward_v2ILj128EEviiiiiiPKiS1_S1_S1_PKfS3_PfS4_S4__param_5];
	ld.param.u64 	%rd25, [_Z40attention_weight_computation_backward_v2ILj128EEviiiiiiPKiS1_S1_S1_PKfS3_PfS4_S4__param_7];
	ld.param.u64 	%rd20, [_Z40attention_weight_computation_backward_v2ILj128EEviiiiiiPKiS1_S1_S1_PKfS3_PfS4_S4__param_8];
	ld.param.u64 	%rd21, [_Z40attention_weight_computation_backward_v2ILj128EEviiiiiiPKiS1_S1_S1_PKfS3_PfS4_S4__param_9];
	ld.param.u64 	%rd22, [_Z40attention_weight_computation_backward_v2ILj128EEviiiiiiPKiS1_S1_S1_PKfS3_PfS4_S4__param_10];
	ld.param.u64 	%rd26, [_Z40attention_weight_computation_backward_v2ILj128EEviiiiiiPKiS1_S1_S1_PKfS3_PfS4_S4__param_11];
	ld.param.u64 	%rd23, [_Z40attention_weight_computation_backward_v2ILj128EEviiiiiiPKiS1_S1_S1_PKfS3_PfS4_S4__param_12];
	ld.param.u64 	%rd27, [_Z40attention_weight_computation_backward_v2ILj128EEviiiiiiPKiS1_S1_S1_PKfS3_PfS4_S4__param_14];
	cvta.to.global.u64 	%rd1, %rd25;
	cvta.to.global.u64 	%rd2, %rd27;
	cvta.to.global.u64 	%rd3, %rd26;
	mov.u32 	%r1, %ctaid.x;
	mov.u32 	%r2, %ctaid.y;
	mov.u32 	%r180, %tid.x;
	mad.lo.s32 	%r4, %r61, %r1, %r180;
	setp.ge.s32 	%p1, %r1, %r60;
	setp.ge.s32 	%p2, %r2, %r58;
	or.pred  	%p3, %p1, %p2;
	setp.ge.s32 	%p4, %r180, %r61;
	or.pred  	%p5, %p4, %p3;
	@%p5 bra 	$L__BB12_33;
	setp.ge.s32 	%p6, %r180, %r59;
	@%p6 bra 	$L__BB12_4;
	mad.lo.s32 	%r62, %r58, %r1, %r2;
	mul.lo.s32 	%r5, %r62, %r59;
	mov.u32 	%r6, %ntid.x;
	cvta.to.global.u64 	%rd4, %rd22;
	mov.u32 	%r159, %r180;
$L__BB12_3:
	add.s32 	%r63, %r159, %r5;
	mul.wide.s32 	%rd28, %r63, 4;
	add.s64 	%rd29, %rd4, %rd28;
	ld.global.f32 	%f2, [%rd29];
	shl.b32 	%r64, %r159, 2;
	mov.u32 	%r65, _ZZ40attention_weight_computation_backward_v2ILj128EEviiiiiiPKiS1_S1_S1_PKfS3_PfS4_S4_E21shared_query_features;
	add.s32 	%r66, %r65, %r64;
	st.shared.f32 	[%r66], %f2;
	mov.u32 	%r67, _ZZ40attention_weight_computation_backward_v2ILj128EEviiiiiiPKiS1_S1_S1_PKfS3_PfS4_S4_E26shared_grad_query_features;
	add.s32 	%r68, %r67, %r64;
	mov.b32 	%r69, 0;
	st.shared.u32 	[%r68], %r69;
	add.s32 	%r159, %r159, %r6;
	setp.lt.s32 	%p7, %r159, %r59;
	@%p7 bra 	$L__BB12_3;
$L__BB12_4:
	bar.sync 	0;
	cvta.to.global.u64 	%rd30, %rd21;
	mul.wide.s32 	%rd31, %r4, 4;
	add.s64 	%rd32, %rd30, %rd31;
	ld.global.u32 	%r9, [%rd32];
	setp.eq.s32 	%p8, %r9, -1;
	@%p8 bra 	$L__BB12_30;
	cvta.to.global.u64 	%rd33, %rd20;
	mul.wide.u32 	%rd34, %r1, 4;
	add.s64 	%rd35, %rd33, %rd34;
	ld.global.u32 	%r10, [%rd35];
	setp.lt.s32 	%p9, %r10, 1;
	mov.b32 	%r173, 0;
	@%p9 bra 	$L__BB12_18;
	and.b32  	%r11, %r10, 15;
	setp.lt.u32 	%p10, %r10, 16;
	mov.b32 	%r166, 0;
	mov.u32 	%r173, %r166;
	@%p10 bra 	$L__BB12_9;
	and.b32  	%r166, %r10, 2147483632;
	neg.s32 	%r160, %r166;
	add.s64 	%rd66, %rd1, 32;
	mov.b32 	%r173, 0;
$L__BB12_8:
	.pragma "nounroll";
	ld.global.u32 	%r74, [%rd66+-32];
	add.s32 	%r75, %r74, %r173;
	ld.global.u32 	%r76, [%rd66+-28];
	add.s32 	%r77, %r76, %r75;
	ld.global.u32 	%r78, [%rd66+-24];
	add.s32 	%r79, %r78, %r77;
	ld.global.u32 	%r80, [%rd66+-20];
	add.s32 	%r81, %r80, %r79;
	ld.global.u32 	%r82, [%rd66+-16];
	add.s32 	%r83, %r82, %r81;
	ld.global.u32 	%r84, [%rd66+-12];
	add.s32 	%r85, %r84, %r83;
	ld.global.u32 	%r86, [%rd66+-8];
	add.s32 	%r87, %r86, %r85;
	ld.global.u32 	%r88, [%rd66+-4];
	add.s32 	%r89, %r88, %r87;
	ld.global.u32 	%r90, [%rd66];
	add.s32 	%r91, %r90, %r89;
	ld.global.u32 	%r92, [%rd66+4];
	add.s32 	%r93, %r92, %r91;
	ld.global.u32 	%r94, [%rd66+8];
	add.s32 	%r95, %r94, %r93;
	ld.global.u32 	%r96, [%rd66+12];
	add.s32 	%r97, %r96, %r95;
	ld.global.u32 	%r98, [%rd66+16];
	add.s32 	%r99, %r98, %r97;
	ld.global.u32 	%r100, [%rd66+20];
	add.s32 	%r101, %r100, %r99;
	ld.global.u32 	%r102, [%rd66+24];
	add.s32 	%r103, %r102, %r101;
	ld.global.u32 	%r104, [%rd66+28];
	add.s32 	%r173, %r104, %r103;
	add.s32 	%r160, %r160, 16;
	add.s64 	%rd66, %rd66, 64;
	setp.ne.s32 	%p11, %r160, 0;
	@%p11 bra 	$L__BB12_8;
$L__BB12_9:
	setp.eq.s32 	%p12, %r11, 0;
	@%p12 bra 	$L__BB12_18;
	and.b32  	%r21, %r10, 7;
	setp.lt.u32 	%p13, %r11, 8;
	@%p13 bra 	$L__BB12_12;
	mul.wide.u32 	%rd36, %r166, 4;
	add.s64 	%rd37, %rd1, %rd36;
	ld.global.u32 	%r106, [%rd37];
	add.s32 	%r107, %r106, %r173;
	ld.global.u32 	%r108, [%rd37+4];
	add.s32 	%r109, %r108, %r107;
	ld.global.u32 	%r110, [%rd37+8];
	add.s32 	%r111, %r110, %r109;
	ld.global.u32 	%r112, [%rd37+12];
	add.s32 	%r113, %r112, %r111;
	ld.global.u32 	%r114, [%rd37+16];
	add.s32 	%r115, %r114, %r113;
	ld.global.u32 	%r116, [%rd37+20];
	add.s32 	%r117, %r116, %r115;
	ld.global.u32 	%r118, [%rd37+24];
	add.s32 	%r119, %r118, %r117;
	ld.global.u32 	%r120, [%rd37+28];
	add.s32 	%r173, %r120, %r119;
	add.s32 	%r166, %r166, 8;
$L__BB12_12:
	setp.eq.s32 	%p14, %r21, 0;
	@%p14 bra 	$L__BB12_18;
	and.b32  	%r27, %r10, 3;
	setp.lt.u32 	%p15, %r21, 4;
	@%p15 bra 	$L__BB12_15;
	mul.wide.u32 	%rd38, %r166, 4;
	add.s64 	%rd39, %rd1, %rd38;
	ld.global.u32 	%r122, [%rd39];
	add.s32 	%r123, %r122, %r173;
	ld.global.u32 	%r124, [%rd39+4];
	add.s32 	%r125, %r124, %r123;
	ld.global.u32 	%r126, [%rd39+8];
	add.s32 	%r127, %r126, %r125;
	ld.global.u32 	%r128, [%rd39+12];
	add.s32 	%r173, %r128, %r127;
	add.s32 	%r166, %r166, 4;
$L__BB12_15:
	setp.eq.s32 	%p16, %r27, 0;
	@%p16 bra 	$L__BB12_18;
	mul.wide.u32 	%rd40, %r166, 4;
	add.s64 	%rd67, %rd1, %rd40;
	neg.s32 	%r171, %r27;
$L__BB12_17:
	.pragma "nounroll";
	ld.global.u32 	%r129, [%rd67];
	add.s32 	%r173, %r129, %r173;
	add.s64 	%rd67, %rd67, 4;
	add.s32 	%r171, %r171, 1;
	setp.ne.s32 	%p17, %r171, 0;
	@%p17 bra 	$L__BB12_17;
$L__BB12_18:
	add.s32 	%r130, %r9, %r173;
	mad.lo.s32 	%r131, %r130, %r58, %r2;
	mul.lo.s32 	%r132, %r131, %r59;
	cvt.s64.s32 	%rd11, %r132;
	mad.lo.s32 	%r133, %r4, %r58, %r2;
	cvta.to.global.u64 	%rd41, %rd23;
	mul.wide.s32 	%rd42, %r133, 4;
	add.s64 	%rd43, %rd41, %rd42;
	ld.global.f32 	%f1, [%rd43];
	setp.lt.s32 	%p18, %r59, 1;
	@%p18 bra 	$L__BB12_30;
	and.b32  	%r39, %r59, 7;
	setp.lt.u32 	%p19, %r59, 8;
	mov.b32 	%r178, 0;
	@%p19 bra 	$L__BB12_22;
	and.b32  	%r178, %r59, 2147483640;
	shl.b64 	%rd44, %rd11, 2;
	add.s64 	%rd45, %rd44, 16;
	add.s64 	%rd69, %rd3, %rd45;
	add.s64 	%rd68, %rd2, %rd45;
	mov.u32 	%r137, _ZZ40attention_weight_computation_backward_v2ILj128EEviiiiiiPKiS1_S1_S1_PKfS3_PfS4_S4_E21shared_query_features;
	add.s32 	%r176, %r137, 16;
	mov.u32 	%r138, _ZZ40attention_weight_computation_backward_v2ILj128EEviiiiiiPKiS1_S1_S1_PKfS3_PfS4_S4_E26shared_grad_query_features;
	add.s32 	%r174, %r138, 16;
	neg.s32 	%r175, %r178;
$L__BB12_21:
	.pragma "nounroll";
	ld.global.f32 	%f3, [%rd69+-16];
	mul.f32 	%f4, %f1, %f3;
	atom.shared.add.f32 	%f5, [%r174+-16], %f4;
	ld.shared.f32 	%f6, [%r176+-16];
	mul.f32 	%f7, %f1, %f6;
	atom.global.add.f32 	%f8, [%rd68+-16], %f7;
	ld.global.f32 	%f9, [%rd69+-12];
	mul.f32 	%f10, %f1, %f9;
	atom.shared.add.f32 	%f11, [%r174+-12], %f10;
	ld.shared.f32 	%f12, [%r176+-12];
	mul.f32 	%f13, %f1, %f12;
	atom.global.add.f32 	%f14, [%rd68+-12], %f13;
	ld.global.f32 	%f15, [%rd69+-8];
	mul.f32 	%f16, %f1, %f15;
	atom.shared.add.f32 	%f17, [%r174+-8], %f16;
	ld.shared.f32 	%f18, [%r176+-8];
	mul.f32 	%f19, %f1, %f18;
	atom.global.add.f32 	%f20, [%rd68+-8], %f19;
	ld.global.f32 	%f21, [%rd69+-4];
	mul.f32 	%f22, %f1, %f21;
	atom.shared.add.f32 	%f23, [%r174+-4], %f22;
	ld.shared.f32 	%f24, [%r176+-4];
	mul.f32 	%f25, %f1, %f24;
	atom.global.add.f32 	%f26, [%rd68+-4], %f25;
	ld.global.f32 	%f27, [%rd69];
	mul.f32 	%f28, %f1, %f27;
	atom.shared.add.f32 	%f29, [%r174], %f28;
	ld.shared.f32 	%f30, [%r176];
	mul.f32 	%f31, %f1, %f30;
	atom.global.add.f32 	%f32, [%rd68], %f31;
	ld.global.f32 	%f33, [%rd69+4];
	mul.f32 	%f34, %f1, %f33;
	atom.shared.add.f32 	%f35, [%r174+4], %f34;
	ld.shared.f32 	%f36, [%r176+4];
	mul.f32 	%f37, %f1, %f36;
	atom.global.add.f32 	%f38, [%rd68+4], %f37;
	ld.global.f32 	%f39, [%rd69+8];
	mul.f32 	%f40, %f1, %f39;
	atom.shared.add.f32 	%f41, [%r174+8], %f40;
	ld.shared.f32 	%f42, [%r176+8];
	mul.f32 	%f43, %f1, %f42;
	atom.global.add.f32 	%f44, [%rd68+8], %f43;
	ld.global.f32 	%f45, [%rd69+12];
	mul.f32 	%f46, %f1, %f45;
	atom.shared.add.f32 	%f47, [%r174+12], %f46;
	ld.shared.f32 	%f48, [%r176+12];
	mul.f32 	%f49, %f1, %f48;
	atom.global.add.f32 	%f50, [%rd68+12], %f49;
	add.s64 	%rd69, %rd69, 32;
	add.s64 	%rd68, %rd68, 32;
	add.s32 	%r176, %r176, 32;
	add.s32 	%r175, %r175, 8;
	add.s32 	%r174, %r174, 32;
	setp.ne.s32 	%p20, %r175, 0;
	@%p20 bra 	$L__BB12_21;
$L__BB12_22:
	setp.eq.s32 	%p21, %r39, 0;
	@%p21 bra 	$L__BB12_30;
	and.b32  	%r49, %r59, 3;
	setp.lt.u32 	%p22, %r39, 4;
	@%p22 bra 	$L__BB12_25;
	shl.b32 	%r139, %r178, 2;
	mov.u32 	%r140, _ZZ40attention_weight_computation_backward_v2ILj128EEviiiiiiPKiS1_S1_S1_PKfS3_PfS4_S4_E26shared_grad_query_features;
	add.s32 	%r141, %r140, %r139;
	cvt.u64.u32 	%rd46, %r178;
	add.s64 	%rd47, %rd46, %rd11;
	shl.b64 	%rd48, %rd47, 2;
	add.s64 	%rd49, %rd3, %rd48;
	ld.global.f32 	%f51, [%rd49];
	mul.f32 	%f52, %f1, %f51;
	atom.shared.add.f32 	%f53, [%r141], %f52;
	add.s64 	%rd50, %rd2, %rd48;
	mov.u32 	%r142, _ZZ40attention_weight_computation_backward_v2ILj128EEviiiiiiPKiS1_S1_S1_PKfS3_PfS4_S4_E21shared_query_features;
	add.s32 	%r143, %r142, %r139;
	ld.shared.f32 	%f54, [%r143];
	mul.f32 	%f55, %f1, %f54;
	atom.global.add.f32 	%f56, [%rd50], %f55;
	ld.global.f32 	%f57, [%rd49+4];
	mul.f32 	%f58, %f1, %f57;
	atom.shared.add.f32 	%f59, [%r141+4], %f58;
	ld.shared.f32 	%f60, [%r143+4];
	mul.f32 	%f61, %f1, %f60;
	atom.global.add.f32 	%f62, [%rd50+4], %f61;
	ld.global.f32 	%f63, [%rd49+8];
	mul.f32 	%f64, %f1, %f63;
	atom.shared.add.f32 	%f65, [%r141+8], %f64;
	ld.shared.f32 	%f66, [%r143+8];
	mul.f32 	%f67, %f1, %f66;
	atom.global.add.f32 	%f68, [%rd50+8], %f67;
	ld.global.f32 	%f69, [%rd49+12];
	mul.f32 	%f70, %f1, %f69;
	atom.shared.add.f32 	%f71, [%r141+12], %f70;
	ld.shared.f32 	%f72, [%r143+12];
	mul.f32 	%f73, %f1, %f72;
	atom.global.add.f32 	%f74, [%rd50+12], %f73;
	add.s32 	%r178, %r178, 4;
$L__BB12_25:
	setp.eq.s32 	%p23, %r49, 0;
	@%p23 bra 	$L__BB12_30;
	setp.eq.s32 	%p24, %r49, 1;
	@%p24 bra 	$L__BB12_28;
	shl.b32 	%r144, %r178, 2;
	mov.u32 	%r145, _ZZ40attention_weight_computation_backward_v2ILj128EEviiiiiiPKiS1_S1_S1_PKfS3_PfS4_S4_E26shared_grad_query_features;
	add.s32 	%r146, %r145, %r144;
	cvt.u64.u32 	%rd51, %r178;
	add.s64 	%rd52, %rd51, %rd11;
	shl.b64 	%rd53, %rd52, 2;
	add.s64 	%rd54, %rd3, %rd53;
	ld.global.f32 	%f75, [%rd54];
	mul.f32 	%f76, %f1, %f75;
	atom.shared.add.f32 	%f77, [%r146], %f76;
	add.s64 	%rd55, %rd2, %rd53;
	mov.u32 	%r147, _ZZ40attention_weight_computation_backward_v2ILj128EEviiiiiiPKiS1_S1_S1_PKfS3_PfS4_S4_E21shared_query_features;
	add.s32 	%r148, %r147, %r144;
	ld.shared.f32 	%f78, [%r148];
	mul.f32 	%f79, %f1, %f78;
	atom.global.add.f32 	%f80, [%rd55], %f79;
	ld.global.f32 	%f81, [%rd54+4];
	mul.f32 	%f82, %f1, %f81;
	atom.shared.add.f32 	%f83, [%r146+4], %f82;
	ld.shared.f32 	%f84, [%r148+4];
	mul.f32 	%f85, %f1, %f84;
	atom.global.add.f32 	%f86, [%rd55+4], %f85;
	add.s32 	%r178, %r178, 2;
$L__BB12_28:
	and.b32  	%r149, %r59, 1;
	setp.eq.b32 	%p25, %r149, 1;
	not.pred 	%p26, %p25;
	@%p26 bra 	$L__BB12_30;
	shl.b32 	%r150, %r178, 2;
	mov.u32 	%r151, _ZZ40attention_weight_computation_backward_v2ILj128EEviiiiiiPKiS1_S1_S1_PKfS3_PfS4_S4_E26shared_grad_query_features;
	add.s32 	%r152, %r151, %r150;
	cvt.u64.u32 	%rd56, %r178;
	add.s64 	%rd57, %rd56, %rd11;
	shl.b64 	%rd58, %rd57, 2;
	add.s64 	%rd59, %rd3, %rd58;
	ld.global.f32 	%f87, [%rd59];
	mul.f32 	%f88, %f1, %f87;
	atom.shared.add.f32 	%f89, [%r152], %f88;
	add.s64 	%rd60, %rd2, %rd58;
	mov.u32 	%r153, _ZZ40attention_weight_computation_backward_v2ILj128EEviiiiiiPKiS1_S1_S1_PKfS3_PfS4_S4_E21shared_query_features;
	add.s32 	%r154, %r153, %r150;
	ld.shared.f32 	%f90, [%r154];
	mul.f32 	%f91, %f1, %f90;
	atom.global.add.f32 	%f92, [%rd60], %f91;
$L__BB12_30:
	setp.ge.s32 	%p27, %r180, %r59;
	bar.sync 	0;
	mad.lo.s32 	%r155, %r58, %r1, %r2;
	mul.lo.s32 	%r54, %r155, %r59;
	@%p27 bra 	$L__BB12_33;
	ld.param.u64 	%rd65, [_Z40attention_weight_computation_backward_v2ILj128EEviiiiiiPKiS1_S1_S1_PKfS3_PfS4_S4__param_13];
	mov.u32 	%r55, %ntid.x;
	cvta.to.global.u64 	%rd18, %rd65;
	cvt.s64.s32 	%rd19, %r54;
$L__BB12_32:
	shl.b32 	%r156, %r180, 2;
	mov.u32 	%r157, _ZZ40attention_weight_computation_backward_v2ILj128EEviiiiiiPKiS1_S1_S1_PKfS3_PfS4_S4_E26shared_grad_query_features;
	add.s32 	%r158, %r157, %r156;
	ld.shared.f32 	%f93, [%r158];
	cvt.s64.s32 	%rd61, %r180;
	add.s64 	%rd62, %rd61, %rd19;
	shl.b64 	%rd63, %rd62, 2;
	add.s64 	%rd64, %rd18, %rd63;
	st.global.f32 	[%rd64], %f93;
	add.s32 	%r180, %r180, %r55;
	setp.lt.s32 	%p28, %r180, %r59;
	@%p28 bra 	$L__BB12_32;
$L__BB12_33:
	ret;

}
	// .globl	_Z40attention_weight_computation_backward_v2ILj150EEviiiiiiPKiS1_S1_S1_PKfS3_PfS4_S4_
.visible .entry _Z40attention_weight_computation_backward_v2ILj150EEviiiiiiPKiS1_S1_S1_PKfS3_PfS4_S4_(
	.param .u32 _Z40attention_weight_computation_backward_v2ILj150EEviiiiiiPKiS1_S1_S1_PKfS3_PfS4_S4__param_0,
	.param .u32 _Z40attention_weight_computation_backward_v2ILj150EEviiiiiiPKiS1_S1_S1_PKfS3_PfS4_S4__param_1,
	.param .u32 _Z40attention_weight_computation_backward_v2ILj150EEviiiiiiPKiS1_S1_S1_PKfS3_PfS4_S4__param_2,
	.param .u32 _Z40attention_weight_computation_backward_v2ILj150EEviiiiiiPKiS1_S1_S1_PKfS3_PfS4_S4__param_3,
	.param .u32 _Z40attention_weight_computation_backward_v2ILj150EEviiiiiiPKiS1_S1_S1_PKfS3_PfS4_S4__param_4,
	.param .u32 _Z40attention_weight_computation_backward_v2ILj150EEviiiiiiPKiS1_S1_S1_PKfS3_PfS4_S4__param_5,
	.param .u64 .ptr .align 1 _Z40attention_weight_computation_backward_v2ILj150EEviiiiiiPKiS1_S1_S1_PKfS3_PfS4_S4__param_6,
	.param .u64 .ptr .align 1 _Z40attention_weight_computation_backward_v2ILj150EEviiiiiiPKiS1_S1_S1_PKfS3_PfS4_S4__param_7,
	.param .u64 .ptr .align 1 _Z40attention_weight_computation_backward_v2ILj150EEviiiiiiPKiS1_S1_S1_PKfS3_PfS4_S4__param_8,
	.param .u64 .ptr .align 1 _Z40attention_weight_computation_backward_v2ILj150EEviiiiiiPKiS1_S1_S1_PKfS3_PfS4_S4__param_9,
	.param .u64 .ptr .align 1 _Z40attention_weight_computation_backward_v2ILj150EEviiiiiiPKiS1_S1_S1_PKfS3_PfS4_S4__param_10,
	.param .u64 .ptr .align 1 _Z40attention_weight_computation_backward_v2ILj150EEviiiiiiPKiS1_S1_S1_PKfS3_PfS4_S4__param_11,
	.param .u64 .ptr .align 1 _Z40attention_weight_computation_backward_v2ILj150EEviiiiiiPKiS1_S1_S1_PKfS3_PfS4_S4__param_12,
	.param .u64 .ptr .align 1 _Z40attention_weight_computation_backward_v2ILj150EEviiiiiiPKiS1_S1_S1_PKfS3_PfS4_S4__param_13,
	.param .u64 .ptr .align 1 _Z40attention_weight_computation_backward_v2ILj150EEviiiiiiPKiS1_S1_S1_PKfS3_PfS4_S4__param_14
)
{
	.reg .pred 	%p<29>;
	.reg .b32 	%r<181>;
	.reg .b32 	%f<94>;
	.reg .b64 	%rd<70>;
	// demoted variable
	.shared .align 4 .b8 _ZZ40attention_weight_computation_backward_v2ILj150EEviiiiiiPKiS1_S1_S1_PKfS3_PfS4_S4_E21shared_query_features[600];
	// demoted variable
	.shared .align 4 .b8 _ZZ40attention_weight_computation_backward_v2ILj150EEviiiiiiPKiS1_S1_S1_PKfS3_PfS4_S4_E26shared_grad_query_features[600];
	ld.param.u32 	%r60, [_Z40attention_weight_computation_backward_v2ILj150EEviiiiiiPKiS1_S1_S1_PKfS3_PfS4_S4__param_1];
	ld.param.u32 	%r61, [_Z40attention_weight_computation_backward_v2ILj150EEviiiiiiPKiS1_S1_S1_PKfS3_PfS4_S4__param_2];
	ld.param.u32 	%r58, [_Z40attention_weight_computation_backward_v2ILj150EEviiiiiiPKiS1_S1_S1_PKfS3_PfS4_S4__param_4];
	ld.param.u32 	%r59, [_Z40attention_weight_computation_backward_v2ILj150EEviiiiiiPKiS1_S1_S1_PKfS3_PfS4_S4__param_5];
	ld.param.u64 	%rd25, [_Z40attention_weight_computation_backward_v2ILj150EEviiiiiiPKiS1_S1_S1_PKfS3_PfS4_S4__param_7];
	ld.param.u64 	%rd20, [_Z40attention_weight_computation_backward_v2ILj150EEviiiiiiPKiS1_S1_S1_PKfS3_PfS4_S4__param_8];
	ld.param.u64 	%rd21, [_Z40attention_weight_computation_backward_v2ILj150EEviiiiiiPKiS1_S1_S1_PKfS3_PfS4_S4__param_9];
	ld.param.u64 	%rd22, [_Z40attention_weight_computation_backward_v2ILj150EEviiiiiiPKiS1_S1_S1_PKfS3_PfS4_S4__param_10];
	ld.param.u64 	%rd26, [_Z40attention_weight_computation_backward_v2ILj150EEviiiiiiPKiS1_S1_S1_PKfS3_PfS4_S4__param_11];
	ld.param.u64 	%rd23, [_Z40attention_weight_computation_backward_v2ILj150EEviiiiiiPKiS1_S1_S1_PKfS3_PfS4_S4__param_12];
	ld.param.u64 	%rd27, [_Z40attention_weight_computation_backward_v2ILj150EEviiiiiiPKiS1_S1_S1_PKfS3_PfS4_S4__param_14];
	cvta.to.global.u64 	%rd1, %rd25;
	cvta.to.global.u64 	%rd2, %rd27;
	cvta.to.global.u64 	%rd3, %rd26;
	mov.u32 	%r1, %ctaid.x;
	mov.u32 	%r2, %ctaid.y;
	mov.u32 	%r180, %tid.x;
	mad.lo.s32 	%r4, %r61, %r1, %r180;
	setp.ge.s32 	%p1, %r1, %r60;
	setp.ge.s32 	%p2, %r2, %r58;
	or.pred  	%p3, %p1, %p2;
	setp.ge.s32 	%p4, %r180, %r61;
	or.pred  	%p5, %p4, %p3;
	@%p5 bra 	$L__BB13_33;
	setp.ge.s32 	%p6, %r180, %r59;
	@%p6 bra 	$L__BB13_4;
	mad.lo.s32 	%r62, %r58, %r1, %r2;
	mul.lo.s32 	%r5, %r62, %r59;
	mov.u32 	%r6, %ntid.x;
	cvta.to.global.u64 	%rd4, %rd22;
	mov.u32 	%r159, %r180;
$L__BB13_3:
	add.s32 	%r63, %r159, %r5;
	mul.wide.s32 	%rd28, %r63, 4;
	add.s64 	%rd29, %rd4, %rd28;
	ld.global.f32 	%f2, [%rd29];
	shl.b32 	%r64, %r159, 2;
	mov.u32 	%r65, _ZZ40attention_weight_computation_backward_v2ILj150EEviiiiiiPKiS1_S1_S1_PKfS3_PfS4_S4_E21shared_query_features;
	add.s32 	%r66, %r65, %r64;
	st.shared.f32 	[%r66], %f2;
	mov.u32 	%r67, _ZZ40attention_weight_computation_backward_v2ILj150EEviiiiiiPKiS1_S1_S1_PKfS3_PfS4_S4_E26shared_grad_query_features;
	add.s32 	%r68, %r67, %r64;
	mov.b32 	%r69, 0;
	st.shared.u32 	[%r68], %r69;
	add.s32 	%r159, %r159, %r6;
	setp.lt.s32 	%p7, %r159, %r59;
	@%p7 bra 	$L__BB13_3;
$L__BB13_4:
	bar.sync 	0;
	cvta.to.global.u64 	%rd30, %rd21;
	mul.wide.s32 	%rd31, %r4, 4;
	add.s64 	%rd32, %rd30, %rd31;
	ld.global.u32 	%r9, [%rd32];
	setp.eq.s32 	%p8, %r9, -1;
	@%p8 bra 	$L__BB13_30;
	cvta.to.global.u64 	%rd33, %rd20;
	mul.wide.u32 	%rd34, %r1, 4;
	add.s64 	%rd35, %rd33, %rd34;
	ld.global.u32 	%r10, [%rd35];
	setp.lt.s32 	%p9, %r10, 1;
	mov.b32 	%r173, 0;
	@%p9 bra 	$L__BB13_18;
	and.b32  	%r11, %r10, 15;
	setp.lt.u32 	%p10, %r10, 16;
	mov.b32 	%r166, 0;
	mov.u32 	%r173, %r166;
	@%p10 bra 	$L__BB13_9;
	and.b32  	%r166, %r10, 2147483632;
	neg.s32 	%r160, %r166;
	add.s64 	%rd66, %rd1, 32;
	mov.b32 	%r173, 0;
$L__BB13_8:
	.pragma "nounroll";
	ld.global.u32 	%r74, [%rd66+-32];
	add.s32 	%r75, %r74, %r173;
	ld.global.u32 	%r76, [%rd66+-28];
	add.s32 	%r77, %r76, %r75;
	ld.global.u32 	%r78, [%rd66+-24];
	add.s32 	%r79, %r78, %r77;
	ld.global.u32 	%r80, [%rd66+-20];
	add.s32 	%r81, %r80, %r79;
	ld.global.u32 	%r82, [%rd66+-16];
	add.s32 	%r83, %r82, %r81;
	ld.global.u32 	%r84, [%rd66+-12];
	add.s32 	%r85, %r84, %r83;
	ld.global.u32 	%r86, [%rd66+-8];
	add.s32 	%r87, %r86, %r85;
	ld.global.u32 	%r88, [%rd66+-4];
	add.s32 	%r89, %r88, %r87;
	ld.global.u32 	%r90, [%rd66];
	add.s32 	%r91, %r90, %r89;
	ld.global.u32 	%r92, [%rd66+4];
	add.s32 	%r93, %r92, %r91;
	ld.global.u32 	%r94, [%rd66+8];
	add.s32 	%r95, %r94, %r93;
	ld.global.u32 	%r96, [%rd66+12];
	add.s32 	%r97, %r96, %r95;
	ld.global.u32 	%r98, [%rd66+16];
	add.s32 	%r99, %r98, %r97;
	ld.global.u32 	%r100, [%rd66+20];
	add.s32 	%r101, %r100, %r99;
	ld.global.u32 	%r102, [%rd66+24];
	add.s32 	%r103, %r102, %r101;
	ld.global.u32 	%r104, [%rd66+28];
	add.s32 	%r173, %r104, %r103;
	add.s32 	%r160, %r160, 16;
	add.s64 	%rd66, %rd66, 64;
	setp.ne.s32 	%p11, %r160, 0;
	@%p11 bra 	$L__BB13_8;
$L__BB13_9:
	setp.eq.s32 	%p12, %r11, 0;
	@%p12 bra 	$L__BB13_18;
	and.b32  	%r21, %r10, 7;
	setp.lt.u32 	%p13, %r11, 8;
	@%p13 bra 	$L__BB13_12;
	mul.wide.u32 	%rd36, %r166, 4;
	add.s64 	%rd37, %rd1, %rd36;
	ld.global.u32 	%r106, [%rd37];
	add.s32 	%r107, %r106, %r173;
	ld.global.u32 	%r108, [%rd37+4];
	add.s32 	%r109, %r108, %r107;
	ld.global.u32 	%r110, [%rd37+8];
	add.s32 	%r111, %r110, %r109;
	ld.global.u32 	%r112, [%rd37+12];
	add.s32 	%r113, %r112, %r111;
	ld.global.u32 	%r114, [%rd37+16];
	add.s32 	%r115, %r114, %r113;
	ld.global.u32 	%r116, [%rd37+20];
	add.s32 	%r117, %r116, %r115;
	ld.global.u32 	%r118, [%rd37+24];
	add.s32 	%r119, %r118, %r117;
	ld.global.u32 	%r120, [%rd37+28];
	add.s32 	%r173, %r120, %r119;
	add.s32 	%r166, %r166, 8;
$L__BB13_12:
	setp.eq.s32 	%p14, %r21, 0;
	@%p14 bra 	$L__BB13_18;
	and.b32  	%r27, %r10, 3;
	setp.lt.u32 	%p15, %r21, 4;
	@%p15 bra 	$L__BB13_15;
	mul.wide.u32 	%rd38, %r166, 4;
	add.s64 	%rd39, %rd1, %rd38;
	ld.global.u32 	%r122, [%rd39];
	add.s32 	%r123, %r122, %r173;
	ld.global.u32 	%r124, [%rd39+4];
	add.s32 	%r125, %r124, %r123;
	ld.global.u32 	%r126, [%rd39+8];
	add.s32 	%r127, %r126, %r125;
	ld.global.u32 	%r128, [%rd39+12];
	add.s32 	%r173, %r128, %r127;
	add.s32 	%r166, %r166, 4;
$L__BB13_15:
	setp.eq.s32 	%p16, %r27, 0;
	@%p16 bra 	$L__BB13_18;
	mul.wide.u32 	%rd40, %r166, 4;
	add.s64 	%rd67, %rd1, %rd40;
	neg.s32 	%r171, %r27;
$L__BB13_17:
	.pragma "nounroll";
	ld.global.u32 	%r129, [%rd67];
	add.s32 	%r173, %r129, %r173;
	add.s64 	%rd67, %rd67, 4;
	add.s32 	%r171, %r171, 1;
	setp.ne.s32 	%p17, %r171, 0;
	@%p17 bra 	$L__BB13_17;
$L__BB13_18:
	add.s32 	%r130, %r9, %r173;
	mad.lo.s32 	%r131, %r130, %r58, %r2;
	mul.lo.s32 	%r132, %r131, %r59;
	cvt.s64.s32 	%rd11, %r132;
	mad.lo.s32 	%r133, %r4, %r58, %r2;
	cvta.to.global.u64 	%rd41, %rd23;
	mul.wide.s32 	%rd42, %r133, 4;
	add.s64 	%rd43, %rd41, %rd42;
	ld.global.f32 	%f1, [%rd43];
	setp.lt.s32 	%p18, %r59, 1;
	@%p18 bra 	$L__BB13_30;
	and.b32  	%r39, %r59, 7;
	setp.lt.u32 	%p19, %r59, 8;
	mov.b32 	%r178, 0;
	@%p19 bra 	$L__BB13_22;
	and.b32  	%r178, %r59, 2147483640;
	shl.b64 	%rd44, %rd11, 2;
	add.s64 	%rd45, %rd44, 16;
	add.s64 	%rd69, %rd3, %rd45;
	add.s64 	%rd68, %rd2, %rd45;
	mov.u32 	%r137, _ZZ40attention_weight_computation_backward_v2ILj150EEviiiiiiPKiS1_S1_S1_PKfS3_PfS4_S4_E21shared_query_features;
	add.s32 	%r176, %r137, 16;
	mov.u32 	%r138, _ZZ40attention_weight_computation_backward_v2ILj150EEviiiiiiPKiS1_S1_S1_PKfS3_PfS4_S4_E26shared_grad_query_features;
	add.s32 	%r174, %r138, 16;
	neg.s32 	%r175, %r178;
$L__BB13_21:
	.pragma "nounroll";
	ld.global.f32 	%f3, [%rd69+-16];
	mul.f32 	%f4, %f1, %f3;
	atom.shared.add.f32 	%f5, [%r174+-16], %f4;
	ld.shared.f32 	%f6, [%r176+-16];
	mul.f32 	%f7, %f1, %f6;
	atom.global.add.f32 	%f8, [%rd68+-16], %f7;
	ld.global.f32 	%f9, [%rd69+-12];
	mul.f32 	%f10, %f1, %f9;
	atom.shared.add.f32 	%f11, [%r174+-12], %f10;
	ld.shared.f32 	%f12, [%r176+-12];
	mul.f32 	%f13, %f1, %f12;
	atom.global.add.f32 	%f14, [%rd68+-12], %f13;
	ld.global.f32 	%f15, [%rd69+-8];
	mul.f32 	%f16, %f1, %f15;
	atom.shared.add.f32 	%f17, [%r174+-8], %f16;
	ld.shared.f32 	%f18, [%r176+-8];
	mul.f32 	%f19, %f1, %f18;
	atom.global.add.f32 	%f20, [%rd68+-8], %f19;
	ld.global.f32 	%f21, [%rd69+-4];
	mul.f32 	%f22, %f1, %f21;
	atom.shared.add.f32 	%f23, [%r174+-4], %f22;
	ld.shared.f32 	%f24, [%r176+-4];
	mul.f32 	%f25, %f1, %f24;
	atom.global.add.f32 	%f26, [%rd68+-4], %f25;
	ld.global.f32 	%f27, [%rd69];
	mul.f32 	%f28, %f1, %f27;
	atom.shared.add.f32 	%f29, [%r174], %f28;
	ld.shared.f32 	%f30, [%r176];
	mul.f32 	%f31, %f1, %f30;
	atom.global.add.f32 	%f32, [%rd68], %f31;
	ld.global.f32 	%f33, [%rd69+4];
	mul.f32 	%f34, %f1, %f33;
	atom.shared.add.f32 	%f35, [%r174+4], %f34;
	ld.shared.f32 	%f36, [%r176+4];
	mul.f32 	%f37, %f1, %f36;
	atom.global.add.f32 	%f38, [%rd68+4], %f37;
	ld.global.f32 	%f39, [%rd69+8];
	mul.f32 	%f40, %f1, %f39;
	atom.shared.add.f32 	%f41, [%r174+8], %f40;
	ld.shared.f32 	%f42, [%r176+8];
	mul.f32 	%f43, %f1, %f42;
	atom.global.add.f32 	%f44, [%rd68+8], %f43;
	ld.global.f32 	%f45, [%rd69+12];
	mul.f32 	%f46, %f1, %f45;
	atom.shared.add.f32 	%f47, [%r174+12], %f46;
	ld.shared.f32 	%f48, [%r176+12];
	mul.f32 	%f49, %f1, %f48;
	atom.global.add.f32 	%f50, [%rd68+12], %f49;
	add.s64 	%rd69, %rd69, 32;
	add.s64 	%rd68, %rd68, 32;
	add.s32 	%r176, %r176, 32;
	add.s32 	%r175, %r175, 8;
	add.s32 	%r174, %r174, 32;
	setp.ne.s32 	%p20, %r175, 0;
	@%p20 bra 	$L__BB13_21;
$L__BB13_22:
	setp.eq.s32 	%p21, %r39, 0;
	@%p21 bra 	$L__BB13_30;
	and.b32  	%r49, %r59, 3;
	setp.lt.u32 	%p22, %r39, 4;
	@%p22 bra 	$L__BB13_25;
	shl.b32 	%r139, %r178, 2;
	mov.u32 	%r140, _ZZ40attention_weight_computation_backward_v2ILj150EEviiiiiiPKiS1_S1_S1_PKfS3_PfS4_S4_E26shared_grad_query_features;
	add.s32 	%r141, %r140, %r139;
	cvt.u64.u32 	%rd46, %r178;
	add.s64 	%rd47, %rd46, %rd11;
	shl.b64 	%rd48, %rd47, 2;
	add.s64 	%rd49, %rd3, %rd48;
	ld.global.f32 	%f51, [%rd49];
	mul.f32 	%f52, %f1, %f51;
	atom.shared.add.f32 	%f53, [%r141], %f52;
	add.s64 	%rd50, %rd2, %rd48;
	mov.u32 	%r142, _ZZ40attention_weight_computation_backward_v2ILj150EEviiiiiiPKiS1_S1_S1_PKfS3_PfS4_S4_E21shared_query_features;
	add.s32 	%r143, %r142, %r139;
	ld.shared.f32 	%f54, [%r143];
	mul.f32 	%f55, %f1, %f54;
	atom.global.add.f32 	%f56, [%rd50], %f55;
	ld.global.f32 	%f57, [%rd49+4];
	mul.f32 	%f58, %f1, %f57;
	atom.shared.add.f32 	%f59, [%r141+4], %f58;
	ld.shared.f32 	%f60, [%r143+4];
	mul.f32 	%f61, %f1, %f60;
	atom.global.add.f32 	%f62, [%rd50+4], %f61;
	ld.global.f32 	%f63, [%rd49+8];
	mul.f32 	%f64, %f1, %f63;
	atom.shared.add.f32 	%f65, [%r141+8], %f64;
	ld.shared.f32 	%f66, [%r143+8];
	mul.f32 	%f67, %f1, %f66;
	atom.global.add.f32 	%f68, [%rd50+8], %f67;
	ld.global.f32 	%f69, [%rd49+12];
	mul.f32 	%f70, %f1, %f69;
	atom.shared.add.f32 	%f71, [%r141+12], %f70;
	ld.shared.f32 	%f72, [%r143+12];
	mul.f32 	%f73, %f1, %f72;
	atom.global.add.f32 	%f74, [%rd50+12], %f73;
	add.s32 	%r178, %r178, 4;
$L__BB13_25:
	setp.eq.s32 	%p23, %r49, 0;
	@%p23 bra 	$L__BB13_30;
	setp.eq.s32 	%p24, %r49, 1;
	@%p24 bra 	$L__BB13_28;
	shl.b32 	%r144, %r178, 2;
	mov.u32 	%r145, _ZZ40attention_weight_computation_backward_v2ILj150EEviiiiiiPKiS1_S1_S1_PKfS3_PfS4_S4_E26shared_grad_query_features;
	add.s32 	%r146, %r145, %r144;
	cvt.u64.u32 	%rd51, %r178;
	add.s64 	%rd52, %rd51, %rd11;
	shl.b64 	%rd53, %rd52, 2;
	add.s64 	%rd54, %rd3, %rd53;
	ld.global.f32 	%f75, [%rd54];
	mul.f32 	%f76, %f1, %f75;
	atom.shared.add.f32 	%f77, [%r146], %f76;
	add.s64 	%rd55, %rd2, %rd53;
	mov.u32 	%r147, _ZZ40attention_weight_computation_backward_v2ILj150EEviiiiiiPKiS1_S1_S1_PKfS3_PfS4_S4_E21shared_query_features;
	add.s32 	%r148, %r147, %r144;
	ld.shared.f32 	%f78, [%r148];
	mul.f32 	%f79, %f1, %f78;
	atom.global.add.f32 	%f80, [%rd55], %f79;
	ld.global.f32 	%f81, [%rd54+4];
	mul.f32 	%f82, %f1, %f81;
	atom.shared.add.f32 	%f83, [%r146+4], %f82;
	ld.shared.f32 	%f84, [%r148+4];
	mul.f32 	%f85, %f1, %f84;
	atom.global.add.f32 	%f86, [%rd55+4], %f85;
	add.s32 	%r178, %r178, 2;
$L__BB13_28:
	and.b32  	%r149, %r59, 1;
	setp.eq.b32 	%p25, %r149, 1;
	not.pred 	%p26, %p25;
	@%p26 bra 	$L__BB13_30;
	shl.b32 	%r150, %r178, 2;
	mov.u32 	%r151, _ZZ40attention_weight_computation_backward_v2ILj150EEviiiiiiPKiS1_S1_S1_PKfS3_PfS4_S4_E26shared_grad_query_features;
	add.s32 	%r152, %r151, %r150;
	cvt.u64.u32 	%rd56, %r178;
	add.s64 	%rd57, %rd56, %rd11;
	shl.b64 	%rd58, %rd57, 2;
	add.s64 	%rd59, %rd3, %rd58;
	ld.global.f32 	%f87, [%rd59];
	mul.f32 	%f88, %f1, %f87;
	atom.shared.add.f32 	%f89, [%r152], %f88;
	add.s64 	%rd60, %rd2, %rd58;
	mov.u32 	%r153, _ZZ40attention_weight_computation_backward_v2ILj150EEviiiiiiPKiS1_S1_S1_PKfS3_PfS4_S4_E21shared_query_features;
	add.s32 	%r154, %r153, %r150;
	ld.shared.f32 	%f90, [%r154];
	mul.f32 	%f91, %f1, %f90;
	atom.global.add.f32 	%f92, [%rd60], %f91;
$L__BB13_30:
	setp.ge.s32 	%p27, %r180, %r59;
	bar.sync 	0;
	mad.lo.s32 	%r155, %r58, %r1, %r2;
	mul.lo.s32 	%r54, %r155, %r59;
	@%p27 bra 	$L__BB13_33;
	ld.param.u64 	%rd65, [_Z40attention_weight_computation_backward_v2ILj150EEviiiiiiPKiS1_S1_S1_PKfS3_PfS4_S4__param_13];
	mov.u32 	%r55, %ntid.x;
	cvta.to.global.u64 	%rd18, %rd65;
	cvt.s64.s32 	%rd19, %r54;
$L__BB13_32:
	shl.b32 	%r156, %r180, 2;
	mov.u32 	%r157, _ZZ40attention_weight_computation_backward_v2ILj150EEviiiiiiPKiS1_S1_S1_PKfS3_PfS4_S4_E26shared_grad_query_features;
	add.s32 	%r158, %r157, %r156;
	ld.shared.f32 	%f93, [%r158];
	cvt.s64.s32 	%rd61, %r180;
	add.s64 	%rd62, %rd61, %rd19;
	shl.b64 	%rd63, %rd62, 2;
	add.s64 	%rd64, %rd18, %rd63;
	st.global.f32 	[%rd64], %f93;
	add.s32 	%r180, %r180, %r55;
	setp.lt.s32 	%p28, %r180, %r59;
	@%p28 bra 	$L__BB13_32;
$L__BB13_33:
	ret;

}


// ===== COMPILED SASS (sm_100) =====

	.target	sm_100

	.elftype	@"ET_EXEC"


//--------------------- .note.nv.tkinfo           --------------------------
	.section	.note.nv.tkinfo,"",@"SHT_NOTE"
	.sectionflags	@"SHF_NOTE_NV_TKINFO"
	.tkinfo
        /*0018*/ 	.word	0x00000002
        /*0030*/ 	.string	""
        /*0030*/ 	.string	"ptxas"
        /*0030*/ 	.string	"Cuda compilation tools, release 13.0, V13.0.88"
        /*0030*/ 	.string	"Build cuda_13.0.r13.0/compiler.36424714_0"
        /*0030*/ 	.string	"-arch sm_100 -m 64 "



//--------------------- .note.nv.cuinfo           --------------------------
	.section	.note.nv.cuinfo,"",@"SHT_NOTE"
	.sectionflags	@"SHF_NOTE_NV_CUINFO"
        /*0018*/ 	.short	0x0002
        /*001a*/ 	.short	0x0064
        /*001c*/ 	.short	0x0082
	.zero		2


//--------------------- .nv.info                  --------------------------
	.section	.nv.info,"",@"SHT_CUDA_INFO"
	.align	4


	//----- nvinfo : EIATTR_REGCOUNT
	.align		4
        /*0000*/ 	.byte	0x04, 0x2f
        /*0002*/ 	.short	(.L_1 - .L_0)
	.align		4
.L_0:
        /*0004*/ 	.word	index@(_Z39attention_weight_computation_forward_v2ILj16EEviiiiiiPKiS1_S1_S1_PKfS3_Pf)
        /*0008*/ 	.word	0x00000020


	//----- nvinfo : EIATTR_FRAME_SIZE
	.align		4
.L_1:
        /*000c*/ 	.byte	0x04, 0x11
        /*000e*/ 	.short	(.L_3 - .L_2)
	.align		4
.L_2:
        /*0010*/ 	.word	index@(_Z39attention_weight_computation_forward_v2ILj16EEviiiiiiPKiS1_S1_S1_PKfS3_Pf)
        /*0014*/ 	.word	0x00000000


	//----- nvinfo : EIATTR_REGCOUNT
	.align		4
.L_3:
        /*0018*/ 	.byte	0x04, 0x2f
        /*001a*/ 	.short	(.L_5 - .L_4)
	.align		4
.L_4:
        /*001c*/ 	.word	index@(_Z39attention_weight_computation_forward_v2ILj24EEviiiiiiPKiS1_S1_S1_PKfS3_Pf)
        /*0020*/ 	.word	0x00000020


	//----- nvinfo : EIATTR_FRAME_SIZE
	.align		4
.L_5:
        /*0024*/ 	.byte	0x04, 0x11
        /*0026*/ 	.short	(.L_7 - .L_6)
	.align		4
.L_6:
        /*0028*/ 	.word	index@(_Z39attention_weight_computation_forward_v2ILj24EEviiiiiiPKiS1_S1_S1_PKfS3_Pf)
        /*002c*/ 	.word	0x00000000


	//----- nvinfo : EIATTR_REGCOUNT
	.align		4
.L_7:
        /*0030*/ 	.byte	0x04, 0x2f
        /*0032*/ 	.short	(.L_9 - .L_8)
	.align		4
.L_8:
        /*0034*/ 	.word	index@(_Z39attention_weight_computation_forward_v2ILj32EEviiiiiiPKiS1_S1_S1_PKfS3_Pf)
        /*0038*/ 	.word	0x00000020


	//----- nvinfo : EIATTR_FRAME_SIZE
	.align		4
.L_9:
        /*003c*/ 	.byte	0x04, 0x11
        /*003e*/ 	.short	(.L_11 - .L_10)
	.align		4
.L_10:
        /*0040*/ 	.word	index@(_Z39attention_weight_computation_forward_v2ILj32EEviiiiiiPKiS1_S1_S1_PKfS3_Pf)
        /*0044*/ 	.word	0x00000000


	//----- nvinfo : EIATTR_REGCOUNT
	.align		4
.L_11:
        /*0048*/ 	.byte	0x04, 0x2f
        /*004a*/ 	.short	(.L_13 - .L_12)
	.align		4
.L_12:
        /*004c*/ 	.word	index@(_Z39attention_weight_computation_forward_v2ILj48EEviiiiiiPKiS1_S1_S1_PKfS3_Pf)
        /*0050*/ 	.word	0x00000020


	//----- nvinfo : EIATTR_FRAME_SIZE
	.align		4
.L_13:
        /*0054*/ 	.byte	0x04, 0x11
        /*0056*/ 	.short	(.L_15 - .L_14)
	.align		4
.L_14:
        /*0058*/ 	.word	index@(_Z39attention_weight_computation_forward_v2ILj48EEviiiiiiPKiS1_S1_S1_PKfS3_Pf)
        /*005c*/ 	.word	0x00000000


	//----- nvinfo : EIATTR_REGCOUNT
	.align		4
.L_15:
        /*0060*/ 	.byte	0x04, 0x2f
        /*0062*/ 	.short	(.L_17 - .L_16)
	.align		4
.L_16:
        /*0064*/ 	.word	index@(_Z39attention_weight_computation_forward_v2ILj64EEviiiiiiPKiS1_S1_S1_PKfS3_Pf)
        /*0068*/ 	.word	0x00000020


	//----- nvinfo : EIATTR_FRAME_SIZE
	.align		4
.L_17:
        /*006c*/ 	.byte	0x04, 0x11
        /*006e*/ 	.short	(.L_19 - .L_18)
	.align		4
.L_18:
        /*0070*/ 	.word	index@(_Z39attention_weight_computation_forward_v2ILj64EEviiiiiiPKiS1_S1_S1_PKfS3_Pf)
        /*0074*/ 	.word	0x00000000


	//----- nvinfo : EIATTR_REGCOUNT
	.align		4
.L_19:
        /*0078*/ 	.byte	0x04, 0x2f
        /*007a*/ 	.short	(.L_21 - .L_20)
	.align		4
.L_20:
        /*007c*/ 	.word	index@(_Z39attention_weight_computation_forward_v2ILj128EEviiiiiiPKiS1_S1_S1_PKfS3_Pf)
        /*0080*/ 	.word	0x00000020


	//----- nvinfo : EIATTR_FRAME_SIZE
	.align		4
.L_21:
        /*0084*/ 	.byte	0x04, 0x11
        /*0086*/ 	.short	(.L_23 - .L_22)
	.align		4
.L_22:
        /*0088*/ 	.word	index@(_Z39attention_weight_computation_forward_v2ILj128EEviiiiiiPKiS1_S1_S1_PKfS3_Pf)
        /*008c*/ 	.word	0x00000000


	//----- nvinfo : EIATTR_REGCOUNT
	.align		4
.L_23:
        /*0090*/ 	.byte	0x04, 0x2f
        /*0092*/ 	.short	(.L_25 - .L_24)
	.align		4
.L_24:
        /*0094*/ 	.word	index@(_Z39attention_weight_computation_forward_v2ILj150EEviiiiiiPKiS1_S1_S1_PKfS3_Pf)
        /*0098*/ 	.word	0x00000020


	//----- nvinfo : EIATTR_FRAME_SIZE
	.align		4
.L_25:
        /*009c*/ 	.byte	0x04, 0x11
        /*009e*/ 	.short	(.L_27 - .L_26)
	.align		4
.L_26:
        /*00a0*/ 	.word	index@(_Z39attention_weight_computation_forward_v2ILj150EEviiiiiiPKiS1_S1_S1_PKfS3_Pf)
        /*00a4*/ 	.word	0x00000000


	//----- nvinfo : EIATTR_REGCOUNT
	.align		4
.L_27:
        /*00a8*/ 	.byte	0x04, 0x2f
        /*00aa*/ 	.short	(.L_29 - .L_28)
	.align		4
.L_28:
        /*00ac*/ 	.word	index@(_Z40attention_weight_computation_backward_v2ILj16EEviiiiiiPKiS1_S1_S1_PKfS3_PfS4_S4_)
        /*00b0*/ 	.word	0x0000001c


	//----- nvinfo : EIATTR_FRAME_SIZE
	.align		4
.L_29:
        /*00b4*/ 	.byte	0x04, 0x11
        /*00b6*/ 	.short	(.L_31 - .L_30)
	.align		4
.L_30:
        /*00b8*/ 	.word	index@(_Z40attention_weight_computation_backward_v2ILj16EEviiiiiiPKiS1_S1_S1_PKfS3_PfS4_S4_)
        /*00bc*/ 	.word	0x00000000


	//----- nvinfo : EIATTR_REGCOUNT
	.align		4
.L_31:
        /*00c0*/ 	.byte	0x04, 0x2f
        /*00c2*/ 	.short	(.L_33 - .L_32)
	.align		4
.L_32:
        /*00c4*/ 	.word	index@(_Z40attention_weight_computation_backward_v2ILj24EEviiiiiiPKiS1_S1_S1_PKfS3_PfS4_S4_)
        /*00c8*/ 	.word	0x0000001c


	//----- nvinfo : EIATTR_FRAME_SIZE
	.align		4
.L_33:
        /*00cc*/ 	.byte	0x04, 0x11
        /*00ce*/ 	.short	(.L_35 - .L_34)
	.align		4
.L_34:
        /*00d0*/ 	.word	index@(_Z40attention_weight_computation_backward_v2ILj24EEviiiiiiPKiS1_S1_S1_PKfS3_PfS4_S4_)
        /*00d4*/ 	.word	0x00000000


	//----- nvinfo : EIATTR_REGCOUNT
	.align		4
.L_35:
        /*00d8*/ 	.byte	0x04, 0x2f
        /*00da*/ 	.short	(.L_37 - .L_36)
	.align		4
.L_36:
        /*00dc*/ 	.word	index@(_Z40attention_weight_computation_backward_v2ILj32EEviiiiiiPKiS1_S1_S1_PKfS3_PfS4_S4_)
        /*00e0*/ 	.word	0x0000001c


	//----- nvinfo : EIATTR_FRAME_SIZE
	.align		4
.L_37:
        /*00e4*/ 	.byte	0x04, 0x11
        /*00e6*/ 	.short	(.L_39 - .L_38)
	.align		4
.L_38:
        /*00e8*/ 	.word	index@(_Z40attention_weight_computation_backward_v2ILj32EEviiiiiiPKiS1_S1_S1_PKfS3_PfS4_S4_)
        /*00ec*/ 	.word	0x00000000


	//----- nvinfo : EIATTR_REGCOUNT
	.align		4
.L_39:
        /*00f0*/ 	.byte	0x04, 0x2f
        /*00f2*/ 	.short	(.L_41 - .L_40)
	.align		4
.L_40:
        /*00f4*/ 	.word	index@(_Z40attention_weight_computation_backward_v2ILj48EEviiiiiiPKiS1_S1_S1_PKfS3_PfS4_S4_)
        /*00f8*/ 	.word	0x0000001c


	//----- nvinfo : EIATTR_FRAME_SIZE
	.align		4
.L_41:
        /*00fc*/ 	.byte	0x04, 0x11
        /*00fe*/ 	.short	(.L_43 - .L_42)
	.align		4
.L_42:
        /*0100*/ 	.word	index@(_Z40attention_weight_computation_backward_v2ILj48EEviiiiiiPKiS1_S1_S1_PKfS3_PfS4_S4_)
        /*0104*/ 	.word	0x00000000


	//----- nvinfo : EIATTR_REGCOUNT
	.align		4
.L_43:
        /*0108*/ 	.byte	0x04, 0x2f
        /*010a*/ 	.short	(.L_45 - .L_44)
	.align		4
.L_44:
        /*010c*/ 	.word	index@(_Z40attention_weight_computation_backward_v2ILj64EEviiiiiiPKiS1_S1_S1_PKfS3_PfS4_S4_)
        /*0110*/ 	.word	0x0000001c


	//----- nvinfo : EIATTR_FRAME_SIZE
	.align		4
.L_45:
        /*0114*/ 	.byte	0x04, 0x11
        /*0116*/ 	.short	(.L_47 - .L_46)
	.align		4
.L_46:
        /*0118*/ 	.word	index@(_Z40attention_weight_computation_backward_v2ILj64EEviiiiiiPKiS1_S1_S1_PKfS3_PfS4_S4_)
        /*011c*/ 	.word	0x00000000


	//----- nvinfo : EIATTR_REGCOUNT
	.align		4
.L_47:
        /*0120*/ 	.byte	0x04, 0x2f
        /*0122*/ 	.short	(.L_49 - .L_48)
	.align		4
.L_48:
        /*0124*/ 	.word	index@(_Z40attention_weight_computation_backward_v2ILj128EEviiiiiiPKiS1_S1_S1_PKfS3_PfS4_S4_)
        /*0128*/ 	.word	0x0000001c


	//----- nvinfo : EIATTR_FRAME_SIZE
	.align		4
.L_49:
        /*012c*/ 	.byte	0x04, 0x11
        /*012e*/ 	.short	(.L_51 - .L_50)
	.align		4
.L_50:
        /*0130*/ 	.word	index@(_Z40attention_weight_computation_backward_v2ILj128EEviiiiiiPKiS1_S1_S1_PKfS3_PfS4_S4_)
        /*0134*/ 	.word	0x00000000


	//----- nvinfo : EIATTR_REGCOUNT
	.align		4
.L_51:
        /*0138*/ 	.byte	0x04, 0x2f
        /*013a*/ 	.short	(.L_53 - .L_52)
	.align		4
.L_52:
        /*013c*/ 	.word	index@(_Z40attention_weight_computation_backward_v2ILj150EEviiiiiiPKiS1_S1_S1_PKfS3_PfS4_S4_)
        /*0140*/ 	.word	0x0000001c


	//----- nvinfo : EIATTR_FRAME_SIZE
	.align		4
.L_53:
        /*0144*/ 	.byte	0x04, 0x11
        /*0146*/ 	.short	(.L_55 - .L_54)
	.align		4
.L_54:
        /*0148*/ 	.word	index@(_Z40attention_weight_computation_backward_v2ILj150EEviiiiiiPKiS1_S1_S1_PKfS3_PfS4_S4_)
        /*014c*/ 	.word	0x00000000


	//----- nvinfo : EIATTR_MIN_STACK_SIZE
	.align		4
.L_55:
        /*0150*/ 	.byte	0x04, 0x12
        /*0152*/ 	.short	(.L_57 - .L_56)
	.align		4
.L_56:
        /*0154*/ 	.word	index@(_Z40attention_weight_computation_backward_v2ILj150EEviiiiiiPKiS1_S1_S1_PKfS3_PfS4_S4_)
        /*0158*/ 	.word	0x00000000


	//----- nvinfo : EIATTR_MIN_STACK_SIZE
	.align		4
.L_57:
        /*015c*/ 	.byte	0x04, 0x12
        /*015e*/ 	.short	(.L_59 - .L_58)
	.align		4
.L_58:
        /*0160*/ 	.word	index@(_Z40attention_weight_computation_backward_v2ILj128EEviiiiiiPKiS1_S1_S1_PKfS3_PfS4_S4_)
        /*0164*/ 	.word	0x00000000


	//----- nvinfo : EIATTR_MIN_STACK_SIZE
	.align		4
.L_59:
        /*0168*/ 	.byte	0x04, 0x12
        /*016a*/ 	.short	(.L_61 - .L_60)
	.align		4
.L_60:
        /*016c*/ 	.word	index@(_Z40attention_weight_computation_backward_v2ILj64EEviiiiiiPKiS1_S1_S1_PKfS3_PfS4_S4_)
        /*0170*/ 	.word	0x00000000


	//----- nvinfo : EIATTR_MIN_STACK_SIZE
	.align		4
.L_61:
        /*0174*/ 	.byte	0x04, 0x12
        /*0176*/ 	.short	(.L_63 - .L_62)
	.align		4
.L_62:
        /*0178*/ 	.word	index@(_Z40attention_weight_computation_backward_v2ILj48EEviiiiiiPKiS1_S1_S1_PKfS3_PfS4_S4_)
        /*017c*/ 	.word	0x00000000


	//----- nvinfo : EIATTR_MIN_STACK_SIZE
	.align		4
.L_63:
        /*0180*/ 	.byte	0x04, 0x12
        /*0182*/ 	.short	(.L_65 - .L_64)
	.align		4
.L_64:
        /*0184*/ 	.word	index@(_Z40attention_weight_computation_backward_v2ILj32EEviiiiiiPKiS1_S1_S1_PKfS3_PfS4_S4_)
        /*0188*/ 	.word	0x00000000


	//----- nvinfo : EIATTR_MIN_STACK_SIZE
	.align		4
.L_65:
        /*018c*/ 	.byte	0x04, 0x12
        /*018e*/ 	.short	(.L_67 - .L_66)
	.align		4
.L_66:
        /*0190*/ 	.word	index@(_Z40attention_weight_computation_backward_v2ILj24EEviiiiiiPKiS1_S1_S1_PKfS3_PfS4_S4_)
        /*0194*/ 	.word	0x00000000


	//----- nvinfo : EIATTR_MIN_STACK_SIZE
	.align		4
.L_67:
        /*0198*/ 	.byte	0x04, 0x12
        /*019a*/ 	.short	(.L_69 - .L_68)
	.align		4
.L_68:
        /*019c*/ 	.word	index@(_Z40attention_weight_computation_backward_v2ILj16EEviiiiiiPKiS1_S1_S1_PKfS3_PfS4_S4_)
        /*01a0*/ 	.word	0x00000000


	//----- nvinfo : EIATTR_MIN_STACK_SIZE
	.align		4
.L_69:
        /*01a4*/ 	.byte	0x04, 0x12
        /*01a6*/ 	.short	(.L_71 - .L_70)
	.align		4
.L_70:
        /*01a8*/ 	.word	index@(_Z39attention_weight_computation_forward_v2ILj150EEviiiiiiPKiS1_S1_S1_PKfS3_Pf)
        /*01ac*/ 	.word	0x00000000


	//----- nvinfo : EIATTR_MIN_STACK_SIZE
	.align		4
.L_71:
        /*01b0*/ 	.byte	0x04, 0x12
        /*01b2*/ 	.short	(.L_73 - .L_72)
	.align		4
.L_72:
        /*01b4*/ 	.word	index@(_Z39attention_weight_computation_forward_v2ILj128EEviiiiiiPKiS1_S1_S1_PKfS3_Pf)
        /*01b8*/ 	.word	0x00000000


	//----- nvinfo : EIATTR_MIN_STACK_SIZE
	.align		4
.L_73:
        /*01bc*/ 	.byte	0x04, 0x12
        /*01be*/ 	.short	(.L_75 - .L_74)
	.align		4
.L_74:
        /*01c0*/ 	.word	index@(_Z39attention_weight_computation_forward_v2ILj64EEviiiiiiPKiS1_S1_S1_PKfS3_Pf)
        /*01c4*/ 	.word	0x00000000


	//----- nvinfo : EIATTR_MIN_STACK_SIZE
	.align		4
.L_75:
        /*01c8*/ 	.byte	0x04, 0x12
        /*01ca*/ 	.short	(.L_77 - .L_76)
	.align		4
.L_76:
        /*01cc*/ 	.word	index@(_Z39attention_weight_computation_forward_v2ILj48EEviiiiiiPKiS1_S1_S1_PKfS3_Pf)
        /*01d0*/ 	.word	0x00000000


	//----- nvinfo : EIATTR_MIN_STACK_SIZE
	.align		4
.L_77:
        /*01d4*/ 	.byte	0x04, 0x12
        /*01d6*/ 	.short	(.L_79 - .L_78)
	.align		4
.L_78:
        /*01d8*/ 	.word	index@(_Z39attention_weight_computation_forward_v2ILj32EEviiiiiiPKiS1_S1_S1_PKfS3_Pf)
        /*01dc*/ 	.word	0x00000000


	//----- nvinfo : EIATTR_MIN_STACK_SIZE
	.align		4
.L_79:
        /*01e0*/ 	.byte	0x04, 0x12
        /*01e2*/ 	.short	(.L_81 - .L_80)
	.align		4
.L_80:
        /*01e4*/ 	.word	index@(_Z39attention_weight_computation_forward_v2ILj24EEviiiiiiPKiS1_S1_S1_PKfS3_Pf)
        /*01e8*/ 	.word	0x00000000


	//----- nvinfo : EIATTR_MIN_STACK_SIZE
	.align		4
.L_81:
        /*01ec*/ 	.byte	0x04, 0x12
        /*01ee*/ 	.short	(.L_83 - .L_82)
	.align		4
.L_82:
        /*01f0*/ 	.word	index@(_Z39attention_weight_computation_forward_v2ILj16EEviiiiiiPKiS1_S1_S1_PKfS3_Pf)
        /*01f4*/ 	.word	0x00000000
.L_83:


//--------------------- .nv.compat                --------------------------
	.section	.nv.compat,"",@"SHT_CUDA_COMPAT_INFO"
	.align	4
        /*0000*/ 	.byte	0x02, 0x09, 0x00, 0x00, 0x02, 0x02, 0x01, 0x00, 0x02, 0x05, 0x05, 0x00, 0x03, 0x07, 0x01, 0x01
        /*0010*/ 	.byte	0x02, 0x03, 0x00, 0x00, 0x02, 0x06, 0x01, 0x00, 0x04, 0x0b, 0x08, 0x00, 0x09, 0x00, 0x00, 0x00
        /*0020*/ 	.byte	0x00, 0x00, 0x00, 0x00


//--------------------- .nv.info._Z40attention_weight_computation_backward_v2ILj150EEviiiiiiPKiS1_S1_S1_PKfS3_PfS4_S4_ --------------------------
	.section	.nv.info._Z40attention_weight_computation_backward_v2ILj150EEviiiiiiPKiS1_S1_S1_PKfS3_PfS4_S4_,"",@"SHT_CUDA_INFO"
	.sectionflags	@""
	.align	4


	//----- nvinfo : EIATTR_CUDA_API_VERSION
	.align		4
        /*0000*/ 	.byte	0x04, 0x37
        /*0002*/ 	.short	(.L_85 - .L_84)
.L_84:
        /*0004*/ 	.word	0x00000082


	//----- nvinfo : EIATTR_KPARAM_INFO
	.align		4
.L_85:
        /*0008*/ 	.byte	0x04, 0x17
        /*000a*/ 	.short	(.L_87 - .L_86)
.L_86:
        /*000c*/ 	.word	0x00000000
        /*0010*/ 	.short	0x000e
        /*0012*/ 	.short	0x0058
        /*0014*/ 	.byte	0x00, 0xf5, 0x21, 0x00


	//----- nvinfo : EIATTR_KPARAM_INFO
	.align		4
.L_87:
        /*0018*/ 	.byte	0x04, 0x17
        /*001a*/ 	.short	(.L_89 - .L_88)
.L_88:
        /*001c*/ 	.word	0x00000000
        /*0020*/ 	.short	0x000d
        /*0022*/ 	.short	0x0050
        /*0024*/ 	.byte	0x00, 0xf5, 0x21, 0x00


	//----- nvinfo : EIATTR_KPARAM_INFO
	.align		4
.L_89:
        /*0028*/ 	.byte	0x04, 0x17
        /*002a*/ 	.short	(.L_91 - .L_90)
.L_90:
        /*002c*/ 	.word	0x00000000
        /*0030*/ 	.short	0x000c
        /*0032*/ 	.short	0x0048
        /*0034*/ 	.byte	0x00, 0xf5, 0x21, 0x00


	//----- nvinfo : EIATTR_KPARAM_INFO
	.align		4
.L_91:
        /*0038*/ 	.byte	0x04, 0x17
        /*003a*/ 	.short	(.L_93 - .L_92)
.L_92:
        /*003c*/ 	.word	0x00000000
        /*0040*/ 	.short	0x000b
        /*0042*/ 	.short	0x0040
        /*0044*/ 	.byte	0x00, 0xf5, 0x21, 0x00


	//----- nvinfo : EIATTR_KPARAM_INFO
	.align		4
.L_93:
        /*0048*/ 	.byte	0x04, 0x17
        /*004a*/ 	.short	(.L_95 - .L_94)
.L_94:
        /*004c*/ 	.word	0x00000000
        /*0050*/ 	.short	0x000a
        /*0052*/ 	.short	0x0038
        /*0054*/ 	.byte	0x00, 0xf5, 0x21, 0x00


	//----- nvinfo : EIATTR_KPARAM_INFO
	.align		4
.L_95:
        /*0058*/ 	.byte	0x04, 0x17
        /*005a*/ 	.short	(.L_97 - .L_96)
.L_96:
        /*005c*/ 	.word	0x00000000
        /*0060*/ 	.short	0x0009
        /*0062*/ 	.short	0x0030
        /*0064*/ 	.byte	0x00, 0xf5, 0x21, 0x00


	//----- nvinfo : EIATTR_KPARAM_INFO
	.align		4
.L_97:
        /*0068*/ 	.byte	0x04, 0x17
        /*006a*/ 	.short	(.L_99 - .L_98)
.L_98:
        /*006c*/ 	.word	0x00000000
        /*0070*/ 	.short	0x0008
        /*0072*/ 	.short	0x0028
        /*0074*/ 	.byte	0x00, 0xf5, 0x21, 0x00


	//----- nvinfo : EIATTR_KPARAM_INFO
	.align		4
.L_99:
        /*0078*/ 	.byte	0x04, 0x17
        /*007a*/ 	.short	(.L_101 - .L_100)
.L_100:
        /*007c*/ 	.word	0x00000000
        /*0080*/ 	.short	0x0007
        /*0082*/ 	.short	0x0020
        /*0084*/ 	.byte	0x00, 0xf5, 0x21, 0x00


	//----- nvinfo : EIATTR_KPARAM_INFO
	.align		4
.L_101:
        /*0088*/ 	.byte	0x04, 0x17
        /*008a*/ 	.short	(.L_103 - .L_102)
.L_102:
        /*008c*/ 	.word	0x00000000
        /*0090*/ 	.short	0x0006
        /*0092*/ 	.short	0x0018
        /*0094*/ 	.byte	0x00, 0xf5, 0x21, 0x00


	//----- nvinfo : EIATTR_KPARAM_INFO
	.align		4
.L_103:
        /*0098*/ 	.byte	0x04, 0x17
        /*009a*/ 	.short	(.L_105 - .L_104)
.L_104:
        /*009c*/ 	.word	0x00000000
        /*00a0*/ 	.short	0x0005
        /*00a2*/ 	.short	0x0014
        /*00a4*/ 	.byte	0x00, 0xf0, 0x11, 0x00


	//----- nvinfo : EIATTR_KPARAM_INFO
	.align		4
.L_105:
        /*00a8*/ 	.byte	0x04, 0x17
        /*00aa*/ 	.short	(.L_107 - .L_106)
.L_106:
        /*00ac*/ 	.word	0x00000000
        /*00b0*/ 	.short	0x0004
        /*00b2*/ 	.short	0x0010
        /*00b4*/ 	.byte	0x00, 0xf0, 0x11, 0x00


	//----- nvinfo : EIATTR_KPARAM_INFO
	.align		4
.L_107:
        /*00b8*/ 	.byte	0x04, 0x17
        /*00ba*/ 	.short	(.L_109 - .L_108)
.L_108:
        /*00bc*/ 	.word	0x00000000
        /*00c0*/ 	.short	0x0003
        /*00c2*/ 	.short	0x000c
        /*00c4*/ 	.byte	0x00, 0xf0, 0x11, 0x00


	//----- nvinfo : EIATTR_KPARAM_INFO
	.align		4
.L_109:
        /*00c8*/ 	.byte	0x04, 0x17
        /*00ca*/ 	.short	(.L_111 - .L_110)
.L_110:
        /*00cc*/ 	.word	0x00000000
        /*00d0*/ 	.short	0x0002
        /*00d2*/ 	.short	0x0008
        /*00d4*/ 	.byte	0x00, 0xf0, 0x11, 0x00


	//----- nvinfo : EIATTR_KPARAM_INFO
	.align		4
.L_111:
        /*00d8*/ 	.byte	0x04, 0x17
        /*00da*/ 	.short	(.L_113 - .L_112)
.L_112:
        /*00dc*/ 	.word	0x00000000
        /*00e0*/ 	.short	0x0001
        /*00e2*/ 	.short	0x0004
        /*00e4*/ 	.byte	0x00, 0xf0, 0x11, 0x00


	//----- nvinfo : EIATTR_KPARAM_INFO
	.align		4
.L_113:
        /*00e8*/ 	.byte	0x04, 0x17
        /*00ea*/ 	.short	(.L_115 - .L_114)
.L_114:
        /*00ec*/ 	.word	0x00000000
        /*00f0*/ 	.short	0x0000
        /*00f2*/ 	.short	0x0000
        /*00f4*/ 	.byte	0x00, 0xf0, 0x11, 0x00


	//----- nvinfo : EIATTR_SPARSE_MMA_MASK
	.align		4
.L_115:
        /*00f8*/ 	.byte	0x03, 0x50
        /*00fa*/ 	.short	0x0000


	//----- nvinfo : EIATTR_MAXREG_COUNT
	.align		4
        /*00fc*/ 	.byte	0x03, 0x1b
        /*00fe*/ 	.short	0x00ff


	//----- nvinfo : EIATTR_NUM_BARRIERS
	.align		4
        /*0100*/ 	.byte	0x02, 0x4c
        /*0102*/ 	.byte	0x01
	.zero		1


	//----- nvinfo : EIATTR_MERCURY_ISA_VERSION
	.align		4
        /*0104*/ 	.byte	0x03, 0x5f
        /*0106*/ 	.short	0x0101


	//----- nvinfo : EIATTR_VRC_CTA_INIT_COUNT
	.align		4
        /*0108*/ 	.byte	0x02, 0x4a
	.zero		1
	.zero		1


	//----- nvinfo : EIATTR_EXIT_INSTR_OFFSETS
	.align		4
        /*010c*/ 	.byte	0x04, 0x1c
        /*010e*/ 	.short	(.L_117 - .L_116)


	//   ....[0]....
.L_116:
        /*0110*/ 	.word	0x000000a0


	//   ....[1]....
        /*0114*/ 	.word	0x00001a70


	//   ....[2]....
        /*0118*/ 	.word	0x00001ba0


	//----- nvinfo : EIATTR_CRS_STACK_SIZE
	.align		4
.L_117:
        /*011c*/ 	.byte	0x04, 0x1e
        /*011e*/ 	.short	(.L_119 - .L_118)
.L_118:
        /*0120*/ 	.word	0x00000000


	//----- nvinfo : EIATTR_CBANK_PARAM_SIZE
	.align		4
.L_119:
        /*0124*/ 	.byte	0x03, 0x19
        /*0126*/ 	.short	0x0060


	//----- nvinfo : EIATTR_PARAM_CBANK
	.align		4
        /*0128*/ 	.byte	0x04, 0x0a
        /*012a*/ 	.short	(.L_121 - .L_120)
	.align		4
.L_120:
        /*012c*/ 	.word	index@(.nv.constant0._Z40attention_weight_computation_backward_v2ILj150EEviiiiiiPKiS1_S1_S1_PKfS3_PfS4_S4_)
        /*0130*/ 	.short	0x0380
        /*0132*/ 	.short	0x0060


	//----- nvinfo : EIATTR_SW_WAR
	.align		4
.L_121:
        /*0134*/ 	.byte	0x04, 0x36
        /*0136*/ 	.short	(.L_123 - .L_122)
.L_122:
        /*0138*/ 	.word	0x00000008
.L_123:


//--------------------- .nv.info._Z40attention_weight_computation_backward_v2ILj128EEviiiiiiPKiS1_S1_S1_PKfS3_PfS4_S4_ --------------------------
	.section	.nv.info._Z40attention_weight_computation_backward_v2ILj128EEviiiiiiPKiS1_S1_S1_PKfS3_PfS4_S4_,"",@"SHT_CUDA_INFO"
	.sectionflags	@""
	.align	4


	//----- nvinfo : EIATTR_CUDA_API_VERSION
	.align		4
        /*0000*/ 	.byte	0x04, 0x37
        /*0002*/ 	.short	(.L_125 - .L_124)
.L_124:
        /*0004*/ 	.word	0x00000082


	//----- nvinfo : EIATTR_KPARAM_INFO
	.align		4
.L_125:
        /*0008*/ 	.byte	0x04, 0x17
        /*000a*/ 	.short	(.L_127 - .L_126)
.L_126:
        /*000c*/ 	.word	0x00000000
        /*0010*/ 	.short	0x000e
        /*0012*/ 	.short	0x0058
        /*0014*/ 	.byte	0x00, 0xf5, 0x21, 0x00


	//----- nvinfo : EIATTR_KPARAM_INFO
	.align		4
.L_127:
        /*0018*/ 	.byte	0x04, 0x17
        /*001a*/ 	.short	(.L_129 - .L_128)
.L_128:
        /*001c*/ 	.word	0x00000000
        /*0020*/ 	.short	0x000d
        /*0022*/ 	.short	0x0050
        /*0024*/ 	.byte	0x00, 0xf5, 0x21, 0x00


	//----- nvinfo : EIATTR_KPARAM_INFO
	.align		4
.L_129:
        /*0028*/ 	.byte	0x04, 0x17
        /*002a*/ 	.short	(.L_131 - .L_130)
.L_130:
        /*002c*/ 	.word	0x00000000
        /*0030*/ 	.short	0x000c
        /*0032*/ 	.short	0x0048
        /*0034*/ 	.byte	0x00, 0xf5, 0x21, 0x00


	//----- nvinfo : EIATTR_KPARAM_INFO
	.align		4
.L_131:
        /*0038*/ 	.byte	0x04, 0x17
        /*003a*/ 	.short	(.L_133 - .L_132)
.L_132:
        /*003c*/ 	.word	0x00000000
        /*0040*/ 	.short	0x000b
        /*0042*/ 	.short	0x0040
        /*0044*/ 	.byte	0x00, 0xf5, 0x21, 0x00


	//----- nvinfo : EIATTR_KPARAM_INFO
	.align		4
.L_133:
        /*0048*/ 	.byte	0x04, 0x17
        /*004a*/ 	.short	(.L_135 - .L_134)
.L_134:
        /*004c*/ 	.word	0x00000000
        /*0050*/ 	.short	0x000a
        /*0052*/ 	.short	0x0038
        /*0054*/ 	.byte	0x00, 0xf5, 0x21, 0x00


	//----- nvinfo : EIATTR_KPARAM_INFO
	.align		4
.L_135:
        /*0058*/ 	.byte	0x04, 0x17
        /*005a*/ 	.short	(.L_137 - .L_136)
.L_136:
        /*005c*/ 	.word	0x00000000
        /*0060*/ 	.short	0x0009
        /*0062*/ 	.short	0x0030
        /*0064*/ 	.byte	0x00, 0xf5, 0x21, 0x00


	//----- nvinfo : EIATTR_KPARAM_INFO
	.align		4
.L_137:
        /*0068*/ 	.byte	0x04, 0x17
        /*006a*/ 	.short	(.L_139 - .L_138)
.L_138:
        /*006c*/ 	.word	0x00000000
        /*0070*/ 	.short	0x0008
        /*0072*/ 	.short	0x0028
        /*0074*/ 	.byte	0x00, 0xf5, 0x21, 0x00


	//----- nvinfo : EIATTR_KPARAM_INFO
	.align		4
.L_139:
        /*0078*/ 	.byte	0x04, 0x17
        /*007a*/ 	.short	(.L_141 - .L_140)
.L_140:
        /*007c*/ 	.word	0x00000000
        /*0080*/ 	.short	0x0007
        /*0082*/ 	.short	0x0020
        /*0084*/ 	.byte	0x00, 0xf5, 0x21, 0x00


	//----- nvinfo : EIATTR_KPARAM_INFO
	.align		4
.L_141:
        /*0088*/ 	.byte	0x04, 0x17
        /*008a*/ 	.short	(.L_143 - .L_142)
.L_142:
        /*008c*/ 	.word	0x00000000
        /*0090*/ 	.short	0x0006
        /*0092*/ 	.short	0x0018
        /*0094*/ 	.byte	0x00, 0xf5, 0x21, 0x00


	//----- nvinfo : EIATTR_KPARAM_INFO
	.align		4
.L_143:
        /*0098*/ 	.byte	0x04, 0x17
        /*009a*/ 	.short	(.L_145 - .L_144)
.L_144:
        /*009c*/ 	.word	0x00000000
        /*00a0*/ 	.short	0x0005
        /*00a2*/ 	.short	0x0014
        /*00a4*/ 	.byte	0x00, 0xf0, 0x11, 0x00


	//----- nvinfo : EIATTR_KPARAM_INFO
	.align		4
.L_145:
        /*00a8*/ 	.byte	0x04, 0x17
        /*00aa*/ 	.short	(.L_147 - .L_146)
.L_146:
        /*00ac*/ 	.word	0x00000000
        /*00b0*/ 	.short	0x0004
        /*00b2*/ 	.short	0x0010
        /*00b4*/ 	.byte	0x00, 0xf0, 0x11, 0x00


	//----- nvinfo : EIATTR_KPARAM_INFO
	.align		4
.L_147:
        /*00b8*/ 	.byte	0x04, 0x17
        /*00ba*/ 	.short	(.L_149 - .L_148)
.L_148:
        /*00bc*/ 	.word	0x00000000
        /*00c0*/ 	.short	0x0003
        /*00c2*/ 	.short	0x000c
        /*00c4*/ 	.byte	0x00, 0xf0, 0x11, 0x00


	//----- nvinfo : EIATTR_KPARAM_INFO
	.align		4
.L_149:
        /*00c8*/ 	.byte	0x04, 0x17
        /*00ca*/ 	.short	(.L_151 - .L_150)
.L_150:
        /*00cc*/ 	.word	0x00000000
        /*00d0*/ 	.short	0x0002
        /*00d2*/ 	.short	0x0008
        /*00d4*/ 	.byte	0x00, 0xf0, 0x11, 0x00


	//----- nvinfo : EIATTR_KPARAM_INFO
	.align		4
.L_151:
        /*00d8*/ 	.byte	0x04, 0x17
        /*00da*/ 	.short	(.L_153 - .L_152)
.L_152:
        /*00dc*/ 	.word	0x00000000
        /*00e0*/ 	.short	0x0001
        /*00e2*/ 	.short	0x0004
        /*00e4*/ 	.byte	0x00, 0xf0, 0x11, 0x00


	//----- nvinfo : EIATTR_KPARAM_INFO
	.align		4
.L_153:
        /*00e8*/ 	.byte	0x04, 0x17
        /*00ea*/ 	.short	(.L_155 - .L_154)
.L_154:
        /*00ec*/ 	.word	0x00000000
        /*00f0*/ 	.short	0x0000
        /*00f2*/ 	.short	0x0000
        /*00f4*/ 	.byte	0x00, 0xf0, 0x11, 0x00


	//----- nvinfo : EIATTR_SPARSE_MMA_MASK
	.align		4
.L_155:
        /*00f8*/ 	.byte	0x03, 0x50
        /*00fa*/ 	.short	0x0000


	//----- nvinfo : EIATTR_MAXREG_COUNT
	.align		4
        /*00fc*/ 	.byte	0x03, 0x1b
        /*00fe*/ 	.short	0x00ff


	//----- nvinfo : EIATTR_NUM_BARRIERS
	.align		4
        /*0100*/ 	.byte	0x02, 0x4c
        /*0102*/ 	.byte	0x01
	.zero		1


	//----- nvinfo : EIATTR_MERCURY_ISA_VERSION
	.align		4
        /*0104*/ 	.byte	0x03, 0x5f
        /*0106*/ 	.short	0x0101


	//----- nvinfo : EIATTR_VRC_CTA_INIT_COUNT
	.align		4
        /*0108*/ 	.byte	0x02, 0x4a
	.zero		1
	.zero		1


	//----- nvinfo : EIATTR_EXIT_INSTR_OFFSETS
	.align		4
        /*010c*/ 	.byte	0x04, 0x1c
        /*010e*/ 	.short	(.L_157 - .L_156)


	//   ....[0]....
.L_156:
        /*0110*/ 	.word	0x000000a0


	//   ....[1]....
        /*0114*/ 	.word	0x00001a70


	//   ....[2]....
        /*0118*/ 	.word	0x00001ba0


	//----- nvinfo : EIATTR_CRS_STACK_SIZE
	.align		4
.L_157:
        /*011c*/ 	.byte	0x04, 0x1e
        /*011e*/ 	.short	(.L_159 - .L_158)
.L_158:
        /*0120*/ 	.word	0x00000000


	//----- nvinfo : EIATTR_CBANK_PARAM_SIZE
	.align		4
.L_159:
        /*0124*/ 	.byte	0x03, 0x19
        /*0126*/ 	.short	0x0060


	//----- nvinfo : EIATTR_PARAM_CBANK
	.align		4
        /*0128*/ 	.byte	0x04, 0x0a
        /*012a*/ 	.short	(.L_161 - .L_160)
	.align		4
.L_160:
        /*012c*/ 	.word	index@(.nv.constant0._Z40attention_weight_computation_backward_v2ILj128EEviiiiiiPKiS1_S1_S1_PKfS3_PfS4_S4_)
        /*0130*/ 	.short	0x0380
        /*0132*/ 	.short	0x0060


	//----- nvinfo : EIATTR_SW_WAR
	.align		4
.L_161:
        /*0134*/ 	.byte	0x04, 0x36
        /*0136*/ 	.short	(.L_163 - .L_162)
.L_162:
        /*0138*/ 	.word	0x00000008
.L_163:


//--------------------- .nv.info._Z40attention_weight_computation_backward_v2ILj64EEviiiiiiPKiS1_S1_S1_PKfS3_PfS4_S4_ --------------------------
	.section	.nv.info._Z40attention_weight_computation_backward_v2ILj64EEviiiiiiPKiS1_S1_S1_PKfS3_PfS4_S4_,"",@"SHT_CUDA_INFO"
	.sectionflags	@""
	.align	4


	//----- nvinfo : EIATTR_CUDA_API_VERSION
	.align		4
        /*0000*/ 	.byte	0x04, 0x37
        /*0002*/ 	.short	(.L_165 - .L_164)
.L_164:
        /*0004*/ 	.word	0x00000082


	//----- nvinfo : EIATTR_KPARAM_INFO
	.align		4
.L_165:
        /*0008*/ 	.byte	0x04, 0x17
        /*000a*/ 	.short	(.L_167 - .L_166)
.L_166:
        /*000c*/ 	.word	0x00000000
        /*0010*/ 	.short	0x000e
        /*0012*/ 	.short	0x0058
        /*0014*/ 	.byte	0x00, 0xf5, 0x21, 0x00


	//----- nvinfo : EIATTR_KPARAM_INFO
	.align		4
.L_167:
        /*0018*/ 	.byte	0x04, 0x17
        /*001a*/ 	.short	(.L_169 - .L_168)
.L_168:
        /*001c*/ 	.word	0x00000000
        /*0020*/ 	.short	0x000d
        /*0022*/ 	.short	0x0050
        /*0024*/ 	.byte	0x00, 0xf5, 0x21, 0x00


	//----- nvinfo : EIATTR_KPARAM_INFO
	.align		4
.L_169:
        /*0028*/ 	.byte	0x04, 0x17
        /*002a*/ 	.short	(.L_171 - .L_170)
.L_170:
        /*002c*/ 	.word	0x00000000
        /*0030*/ 	.short	0x000c
        /*0032*/ 	.short	0x0048
        /*0034*/ 	.byte	0x00, 0xf5, 0x21, 0x00


	//----- nvinfo : EIATTR_KPARAM_INFO
	.align		4
.L_171:
        /*0038*/ 	.byte	0x04, 0x17
        /*003a*/ 	.short	(.L_173 - .L_172)
.L_172:
        /*003c*/ 	.word	0x00000000
        /*0040*/ 	.short	0x000b
        /*0042*/ 	.short	0x0040
        /*0044*/ 	.byte	0x00, 0xf5, 0x21, 0x00


	//----- nvinfo : EIATTR_KPARAM_INFO
	.align		4
.L_173:
        /*0048*/ 	.byte	0x04, 0x17
        /*004a*/ 	.short	(.L_175 - .L_174)
.L_174:
        /*004c*/ 	.word	0x00000000
        /*0050*/ 	.short	0x000a
        /*0052*/ 	.short	0x0038
        /*0054*/ 	.byte	0x00, 0xf5, 0x21, 0x00


	//----- nvinfo : EIATTR_KPARAM_INFO
	.align		4
.L_175:
        /*0058*/ 	.byte	0x04, 0x17
        /*005a*/ 	.short	(.L_177 - .L_176)
.L_176:
        /*005c*/ 	.word	0x00000000
        /*0060*/ 	.short	0x0009
        /*0062*/ 	.short	0x0030
        /*0064*/ 	.byte	0x00, 0xf5, 0x21, 0x00


	//----- nvinfo : EIATTR_KPARAM_INFO
	.align		4
.L_177:
        /*0068*/ 	.byte	0x04, 0x17
        /*006a*/ 	.short	(.L_179 - .L_178)
.L_178:
        /*006c*/ 	.word	0x00000000
        /*0070*/ 	.short	0x0008
        /*0072*/ 	.short	0x0028
        /*0074*/ 	.byte	0x00, 0xf5, 0x21, 0x00


	//----- nvinfo : EIATTR_KPARAM_INFO
	.align		4
.L_179:
        /*0078*/ 	.byte	0x04, 0x17
        /*007a*/ 	.short	(.L_181 - .L_180)
.L_180:
        /*007c*/ 	.word	0x00000000
        /*0080*/ 	.short	0x0007
        /*0082*/ 	.short	0x0020
        /*0084*/ 	.byte	0x00, 0xf5, 0x21, 0x00


	//----- nvinfo : EIATTR_KPARAM_INFO
	.align		4
.L_181:
        /*0088*/ 	.byte	0x04, 0x17
        /*008a*/ 	.short	(.L_183 - .L_182)
.L_182:
        /*008c*/ 	.word	0x00000000
        /*0090*/ 	.short	0x0006
        /*0092*/ 	.short	0x0018
        /*0094*/ 	.byte	0x00, 0xf5, 0x21, 0x00


	//----- nvinfo : EIATTR_KPARAM_INFO
	.align		4
.L_183:
        /*0098*/ 	.byte	0x04, 0x17
        /*009a*/ 	.short	(.L_185 - .L_184)
.L_184:
        /*009c*/ 	.word	0x00000000
        /*00a0*/ 	.short	0x0005
        /*00a2*/ 	.short	0x0014
        /*00a4*/ 	.byte	0x00, 0xf0, 0x11, 0x00


	//----- nvinfo : EIATTR_KPARAM_INFO
	.align		4
.L_185:
        /*00a8*/ 	.byte	0x04, 0x17
        /*00aa*/ 	.short	(.L_187 - .L_186)
.L_186:
        /*00ac*/ 	.word	0x00000000
        /*00b0*/ 	.short	0x0004
        /*00b2*/ 	.short	0x0010
        /*00b4*/ 	.byte	0x00, 0xf0, 0x11, 0x00


	//----- nvinfo : EIATTR_KPARAM_INFO
	.align		4
.L_187:
        /*00b8*/ 	.byte	0x04, 0x17
        /*00ba*/ 	.short	(.L_189 - .L_188)
.L_188:
        /*00bc*/ 	.word	0x00000000
        /*00c0*/ 	.short	0x0003
        /*00c2*/ 	.short	0x000c
        /*00c4*/ 	.byte	0x00, 0xf0, 0x11, 0x00


	//----- nvinfo : EIATTR_KPARAM_INFO
	.align		4
.L_189:
        /*00c8*/ 	.byte	0x04, 0x17
        /*00ca*/ 	.short	(.L_191 - .L_190)
.L_190:
        /*00cc*/ 	.word	0x00000000
        /*00d0*/ 	.short	0x0002
        /*00d2*/ 	.short	0x0008
        /*00d4*/ 	.byte	0x00, 0xf0, 0x11, 0x00


	//----- nvinfo : EIATTR_KPARAM_INFO
	.align		4
.L_191:
        /*00d8*/ 	.byte	0x04, 0x17
        /*00da*/ 	.short	(.L_193 - .L_192)
.L_192:
        /*00dc*/ 	.word	0x00000000
        /*00e0*/ 	.short	0x0001
        /*00e2*/ 	.short	0x0004
        /*00e4*/ 	.byte	0x00, 0xf0, 0x11, 0x00


	//----- nvinfo : EIATTR_KPARAM_INFO
	.align		4
.L_193:
        /*00e8*/ 	.byte	0x04, 0x17
        /*00ea*/ 	.short	(.L_195 - .L_194)
.L_194:
        /*00ec*/ 	.word	0x00000000
        /*00f0*/ 	.short	0x0000
        /*00f2*/ 	.short	0x0000
        /*00f4*/ 	.byte	0x00, 0xf0, 0x11, 0x00


	//----- nvinfo : EIATTR_SPARSE_MMA_MASK
	.align		4
.L_195:
        /*00f8*/ 	.byte	0x03, 0x50
        /*00fa*/ 	.short	0x0000


	//----- nvinfo : EIATTR_MAXREG_COUNT
	.align		4
        /*00fc*/ 	.byte	0x03, 0x1b
        /*00fe*/ 	.short	0x00ff


	//----- nvinfo : EIATTR_NUM_BARRIERS
	.align		4
        /*0100*/ 	.byte	0x02, 0x4c
        /*0102*/ 	.byte	0x01
	.zero		1


	//----- nvinfo : EIATTR_MERCURY_ISA_VERSION
	.align		4
        /*0104*/ 	.byte	0x03, 0x5f
        /*0106*/ 	.short	0x0101


	//----- nvinfo : EIATTR_VRC_CTA_INIT_COUNT
	.align		4
        /*0108*/ 	.byte	0x02, 0x4a
	.zero		1
	.zero		1


	//----- nvinfo : EIATTR_EXIT_INSTR_OFFSETS
	.align		4
        /*010c*/ 	.byte	0x04, 0x1c
        /*010e*/ 	.short	(.L_197 - .L_196)


	//   ....[0]....
.L_196:
        /*0110*/ 	.word	0x000000a0


	//   ....[1]....
        /*0114*/ 	.word	0x00001a70


	//   ....[2]....
        /*0118*/ 	.word	0x00001ba0


	//----- nvinfo : EIATTR_CRS_STACK_SIZE
	.align		4
.L_197:
        /*011c*/ 	.byte	0x04, 0x1e
        /*011e*/ 	.short	(.L_199 - .L_198)
.L_198:
        /*0120*/ 	.word	0x00000000


	//----- nvinfo : EIATTR_CBANK_PARAM_SIZE
	.align		4
.L_199:
        /*0124*/ 	.byte	0x03, 0x19
        /*0126*/ 	.short	0x0060


	//----- nvinfo : EIATTR_PARAM_CBANK
	.align		4
        /*0128*/ 	.byte	0x04, 0x0a
        /*012a*/ 	.short	(.L_201 - .L_200)
	.align		4
.L_200:
        /*012c*/ 	.word	index@(.nv.constant0._Z40attention_weight_computation_backward_v2ILj64EEviiiiiiPKiS1_S1_S1_PKfS3_PfS4_S4_)
        /*0130*/ 	.short	0x0380
        /*0132*/ 	.short	0x0060


	//----- nvinfo : EIATTR_SW_WAR
	.align		4
.L_201:
        /*0134*/ 	.byte	0x04, 0x36
        /*0136*/ 	.short	(.L_203 - .L_202)
.L_202:
        /*0138*/ 	.word	0x00000008
.L_203:


//--------------------- .nv.info._Z40attention_weight_computation_backward_v2ILj48EEviiiiiiPKiS1_S1_S1_PKfS3_PfS4_S4_ --------------------------
	.section	.nv.info._Z40attention_weight_computation_backward_v2ILj48EEviiiiiiPKiS1_S1_S1_PKfS3_PfS4_S4_,"",@"SHT_CUDA_INFO"
	.sectionflags	@""
	.align	4


	//----- nvinfo : EIATTR_CUDA_API_VERSION
	.align		4
        /*0000*/ 	.byte	0x04, 0x37
        /*0002*/ 	.short	(.L_205 - .L_204)
.L_204:
        /*0004*/ 	.word	0x00000082


	//----- nvinfo : EIATTR_KPARAM_INFO
	.align		4
.L_205:
        /*0008*/ 	.byte	0x04, 0x17
        /*000a*/ 	.short	(.L_207 - .L_206)
.L_206:
        /*000c*/ 	.word	0x00000000
        /*0010*/ 	.short	0x000e
        /*0012*/ 	.short	0x0058
        /*0014*/ 	.byte	0x00, 0xf5, 0x21, 0x00


	//----- nvinfo : EIATTR_KPARAM_INFO
	.align		4
.L_207:
        /*0018*/ 	.byte	0x04, 0x17
        /*001a*/ 	.short	(.L_209 - .L_208)
.L_208:
        /*001c*/ 	.word	0x00000000
        /*0020*/ 	.short	0x000d
        /*0022*/ 	.short	0x0050
        /*0024*/ 	.byte	0x00, 0xf5, 0x21, 0x00


	//----- nvinfo : EIATTR_KPARAM_INFO
	.align		4
.L_209:
        /*0028*/ 	.byte	0x04, 0x17
        /*002a*/ 	.short	(.L_211 - .L_210)
.L_210:
        /*002c*/ 	.word	0x00000000
        /*0030*/ 	.short	0x000c
        /*0032*/ 	.short	0x0048
        /*0034*/ 	.byte	0x00, 0xf5, 0x21, 0x00


	//----- nvinfo : EIATTR_KPARAM_INFO
	.align		4
.L_211:
        /*0038*/ 	.byte	0x04, 0x17
        /*003a*/ 	.short	(.L_213 - .L_212)
.L_212:
        /*003c*/ 	.word	0x00000000
        /*0040*/ 	.short	0x000b
        /*0042*/ 	.short	0x0040
        /*0044*/ 	.byte	0x00, 0xf5, 0x21, 0x00


	//----- nvinfo : EIATTR_KPARAM_INFO
	.align		4
.L_213:
        /*0048*/ 	.byte	0x04, 0x17
        /*004a*/ 	.short	(.L_215 - .L_214)
.L_214:
        /*004c*/ 	.word	0x00000000
        /*0050*/ 	.short	0x000a
        /*0052*/ 	.short	0x0038
        /*0054*/ 	.byte	0x00, 0xf5, 0x21, 0x00


	//----- nvinfo : EIATTR_KPARAM_INFO
	.align		4
.L_215:
        /*0058*/ 	.byte	0x04, 0x17
        /*005a*/ 	.short	(.L_217 - .L_216)
.L_216:
        /*005c*/ 	.word	0x00000000
        /*0060*/ 	.short	0x0009
        /*0062*/ 	.short	0x0030
        /*0064*/ 	.byte	0x00, 0xf5, 0x21, 0x00


	//----- nvinfo : EIATTR_KPARAM_INFO
	.align		4
.L_217:
        /*0068*/ 	.byte	0x04, 0x17
        /*006a*/ 	.short	(.L_219 - .L_218)
.L_218:
        /*006c*/ 	.word	0x00000000
        /*0070*/ 	.short	0x0008
        /*0072*/ 	.short	0x0028
        /*0074*/ 	.byte	0x00, 0xf5, 0x21, 0x00


	//----- nvinfo : EIATTR_KPARAM_INFO
	.align		4
.L_219:
        /*0078*/ 	.byte	0x04, 0x17
        /*007a*/ 	.short	(.L_221 - .L_220)
.L_220:
        /*007c*/ 	.word	0x00000000
        /*0080*/ 	.short	0x0007
        /*0082*/ 	.short	0x0020
        /*0084*/ 	.byte	0x00, 0xf5, 0x21, 0x00


	//----- nvinfo : EIATTR_KPARAM_INFO
	.align		4
.L_221:
        /*0088*/ 	.byte	0x04, 0x17
        /*008a*/ 	.short	(.L_223 - .L_222)
.L_222:
        /*008c*/ 	.word	0x00000000
        /*0090*/ 	.short	0x0006
        /*0092*/ 	.short	0x0018
        /*0094*/ 	.byte	0x00, 0xf5, 0x21, 0x00


	//----- nvinfo : EIATTR_KPARAM_INFO
	.align		4
.L_223:
        /*0098*/ 	.byte	0x04, 0x17
        /*009a*/ 	.short	(.L_225 - .L_224)
.L_224:
        /*009c*/ 	.word	0x00000000
        /*00a0*/ 	.short	0x0005
        /*00a2*/ 	.short	0x0014
        /*00a4*/ 	.byte	0x00, 0xf0, 0x11, 0x00


	//----- nvinfo : EIATTR_KPARAM_INFO
	.align		4
.L_225:
        /*00a8*/ 	.byte	0x04, 0x17
        /*00aa*/ 	.short	(.L_227 - .L_226)
.L_226:
        /*00ac*/ 	.word	0x00000000
        /*00b0*/ 	.short	0x0004
        /*00b2*/ 	.short	0x0010
        /*00b4*/ 	.byte	0x00, 0xf0, 0x11, 0x00


	//----- nvinfo : EIATTR_KPARAM_INFO
	.align		4
.L_227:
        /*00b8*/ 	.byte	0x04, 0x17
        /*00ba*/ 	.short	(.L_229 - .L_228)
.L_228:
        /*00bc*/ 	.word	0x00000000
        /*00c0*/ 	.short	0x0003
        /*00c2*/ 	.short	0x000c
        /*00c4*/ 	.byte	0x00, 0xf0, 0x11, 0x00


	//----- nvinfo : EIATTR_KPARAM_INFO
	.align		4
.L_229:
        /*00c8*/ 	.byte	0x04, 0x17
        /*00ca*/ 	.short	(.L_231 - .L_230)
.L_230:
        /*00cc*/ 	.word	0x00000000
        /*00d0*/ 	.short	0x0002
        /*00d2*/ 	.short	0x0008
        /*00d4*/ 	.byte	0x00, 0xf0, 0x11, 0x00


	//----- nvinfo : EIATTR_KPARAM_INFO
	.align		4
.L_231:
        /*00d8*/ 	.byte	0x04, 0x17
        /*00da*/ 	.short	(.L_233 - .L_232)
.L_232:
        /*00dc*/ 	.word	0x00000000
        /*00e0*/ 	.short	0x0001
        /*00e2*/ 	.short	0x0004
        /*00e4*/ 	.byte	0x00, 0xf0, 0x11, 0x00


	//----- nvinfo : EIATTR_KPARAM_INFO
	.align		4
.L_233:
        /*00e8*/ 	.byte	0x04, 0x17
        /*00ea*/ 	.short	(.L_235 - .L_234)
.L_234:
        /*00ec*/ 	.word	0x00000000
        /*00f0*/ 	.short	0x0000
        /*00f2*/ 	.short	0x0000
        /*00f4*/ 	.byte	0x00, 0xf0, 0x11, 0x00


	//----- nvinfo : EIATTR_SPARSE_MMA_MASK
	.align		4
.L_235:
        /*00f8*/ 	.byte	0x03, 0x50
        /*00fa*/ 	.short	0x0000


	//----- nvinfo : EIATTR_MAXREG_COUNT
	.align		4
        /*00fc*/ 	.byte	0x03, 0x1b
        /*00fe*/ 	.short	0x00ff


	//----- nvinfo : EIATTR_NUM_BARRIERS
	.align		4
        /*0100*/ 	.byte	0x02, 0x4c
        /*0102*/ 	.byte	0x01
	.zero		1


	//----- nvinfo : EIATTR_MERCURY_ISA_VERSION
	.align		4
        /*0104*/ 	.byte	0x03, 0x5f
        /*0106*/ 	.short	0x0101


	//----- nvinfo : EIATTR_VRC_CTA_INIT_COUNT
	.align		4
        /*0108*/ 	.byte	0x02, 0x4a
	.zero		1
	.zero		1


	//----- nvinfo : EIATTR_EXIT_INSTR_OFFSETS
	.align		4
        /*010c*/ 	.byte	0x04, 0x1c
        /*010e*/ 	.short	(.L_237 - .L_236)


	//   ....[0]....
.L_236:
        /*0110*/ 	.word	0x000000a0


	//   ....[1]....
        /*0114*/ 	.word	0x00001a70


	//   ....[2]....
        /*0118*/ 	.word	0x00001ba0


	//----- nvinfo : EIATTR_CRS_STACK_SIZE
	.align		4
.L_237:
        /*011c*/ 	.byte	0x04, 0x1e
        /*011e*/ 	.short	(.L_239 - .L_238)
.L_238:
        /*0120*/ 	.word	0x00000000


	//----- nvinfo : EIATTR_CBANK_PARAM_SIZE
	.align		4
.L_239:
        /*0124*/ 	.byte	0x03, 0x19
        /*0126*/ 	.short	0x0060


	//----- nvinfo : EIATTR_PARAM_CBANK
	.align		4
        /*0128*/ 	.byte	0x04, 0x0a
        /*012a*/ 	.short	(.L_241 - .L_240)
	.align		4
.L_240:
        /*012c*/ 	.word	index@(.nv.constant0._Z40attention_weight_computation_backward_v2ILj48EEviiiiiiPKiS1_S1_S1_PKfS3_PfS4_S4_)
        /*0130*/ 	.short	0x0380
        /*0132*/ 	.short	0x0060


	//----- nvinfo : EIATTR_SW_WAR
	.align		4
.L_241:
        /*0134*/ 	.byte	0x04, 0x36
        /*0136*/ 	.short	(.L_243 - .L_242)
.L_242:
        /*0138*/ 	.word	0x00000008
.L_243:


//--------------------- .nv.info._Z40attention_weight_computation_backward_v2ILj32EEviiiiiiPKiS1_S1_S1_PKfS3_PfS4_S4_ --------------------------
	.section	.nv.info._Z40attention_weight_computation_backward_v2ILj32EEviiiiiiPKiS1_S1_S1_PKfS3_PfS4_S4_,"",@"SHT_CUDA_INFO"
	.sectionflags	@""
	.align	4


	//----- nvinfo : EIATTR_CUDA_API_VERSION
	.align		4
        /*0000*/ 	.byte	0x04, 0x37
        /*0002*/ 	.short	(.L_245 - .L_244)
.L_244:
        /*0004*/ 	.word	0x00000082


	//----- nvinfo : EIATTR_KPARAM_INFO
	.align		4
.L_245:
        /*0008*/ 	.byte	0x04, 0x17
        /*000a*/ 	.short	(.L_247 - .L_246)
.L_246:
        /*000c*/ 	.word	0x00000000
        /*0010*/ 	.short	0x000e
        /*0012*/ 	.short	0x0058
        /*0014*/ 	.byte	0x00, 0xf5, 0x21, 0x00


	//----- nvinfo : EIATTR_KPARAM_INFO
	.align		4
.L_247:
        /*0018*/ 	.byte	0x04, 0x17
        /*001a*/ 	.short	(.L_249 - .L_248)
.L_248:
        /*001c*/ 	.word	0x00000000
        /*0020*/ 	.short	0x000d
        /*0022*/ 	.short	0x0050
        /*0024*/ 	.byte	0x00, 0xf5, 0x21, 0x00


	//----- nvinfo : EIATTR_KPARAM_INFO
	.align		4
.L_249:
        /*0028*/ 	.byte	0x04, 0x17
        /*002a*/ 	.short	(.L_251 - .L_250)
.L_250:
        /*002c*/ 	.word	0x00000000
        /*0030*/ 	.short	0x000c
        /*0032*/ 	.short	0x0048
        /*0034*/ 	.byte	0x00, 0xf5, 0x21, 0x00


	//----- nvinfo : EIATTR_KPARAM_INFO
	.align		4
.L_251:
        /*0038*/ 	.byte	0x04, 0x17
        /*003a*/ 	.short	(.L_253 - .L_252)
.L_252:
        /*003c*/ 	.word	0x00000000
        /*0040*/ 	.short	0x000b
        /*0042*/ 	.short	0x0040
        /*0044*/ 	.byte	0x00, 0xf5, 0x21, 0x00


	//----- nvinfo : EIATTR_KPARAM_INFO
	.align		4
.L_253:
        /*0048*/ 	.byte	0x04, 0x17
        /*004a*/ 	.short	(.L_255 - .L_254)
.L_254:
        /*004c*/ 	.word	0x00000000
        /*0050*/ 	.short	0x000a
        /*0052*/ 	.short	0x0038
        /*0054*/ 	.byte	0x00, 0xf5, 0x21, 0x00


	//----- nvinfo : EIATTR_KPARAM_INFO
	.align		4
.L_255:
        /*0058*/ 	.byte	0x04, 0x17
        /*005a*/ 	.short	(.L_257 - .L_256)
.L_256:
        /*005c*/ 	.word	0x00000000
        /*0060*/ 	.short	0x0009
        /*0062*/ 	.short	0x0030
        /*0064*/ 	.byte	0x00, 0xf5, 0x21, 0x00


	//----- nvinfo : EIATTR_KPARAM_INFO
	.align		4
.L_257:
        /*0068*/ 	.byte	0x04, 0x17
        /*006a*/ 	.short	(.L_259 - .L_258)
.L_258:
        /*006c*/ 	.word	0x00000000
        /*0070*/ 	.short	0x0008
        /*0072*/ 	.short	0x0028
        /*0074*/ 	.byte	0x00, 0xf5, 0x21, 0x00


	//----- nvinfo : EIATTR_KPARAM_INFO
	.align		4
.L_259:
        /*0078*/ 	.byte	0x04, 0x17
        /*007a*/ 	.short	(.L_261 - .L_260)
.L_260:
        /*007c*/ 	.word	0x00000000
        /*0080*/ 	.short	0x0007
        /*0082*/ 	.short	0x0020
        /*0084*/ 	.byte	0x00, 0xf5, 0x21, 0x00


	//----- nvinfo : EIATTR_KPARAM_INFO
	.align		4
.L_261:
        /*0088*/ 	.byte	0x04, 0x17
        /*008a*/ 	.short	(.L_263 - .L_262)
.L_262:
        /*008c*/ 	.word	0x00000000
        /*0090*/ 	.short	0x0006
        /*0092*/ 	.short	0x0018
        /*0094*/ 	.byte	0x00, 0xf5, 0x21, 0x00


	//----- nvinfo : EIATTR_KPARAM_INFO
	.align		4
.L_263:
        /*0098*/ 	.byte	0x04, 0x17
        /*009a*/ 	.short	(.L_265 - .L_264)
.L_264:
        /*009c*/ 	.word	0x00000000
        /*00a0*/ 	.short	0x0005
        /*00a2*/ 	.short	0x0014
        /*00a4*/ 	.byte	0x00, 0xf0, 0x11, 0x00


	//----- nvinfo : EIATTR_KPARAM_INFO
	.align		4
.L_265:
        /*00a8*/ 	.byte	0x04, 0x17
        /*00aa*/ 	.short	(.L_267 - .L_266)
.L_266:
        /*00ac*/ 	.word	0x00000000
        /*00b0*/ 	.short	0x0004
        /*00b2*/ 	.short	0x0010
        /*00b4*/ 	.byte	0x00, 0xf0, 0x11, 0x00


	//----- nvinfo : EIATTR_KPARAM_INFO
	.align		4
.L_267:
        /*00b8*/ 	.byte	0x04, 0x17
        /*00ba*/ 	.short	(.L_269 - .L_268)
.L_268:
        /*00bc*/ 	.word	0x00000000
        /*00c0*/ 	.short	0x0003
        /*00c2*/ 	.short	0x000c
        /*00c4*/ 	.byte	0x00, 0xf0, 0x11, 0x00


	//----- nvinfo : EIATTR_KPARAM_INFO
	.align		4
.L_269:
        /*00c8*/ 	.byte	0x04, 0x17
        /*00ca*/ 	.short	(.L_271 - .L_270)
.L_270:
        /*00cc*/ 	.word	0x00000000
        /*00d0*/ 	.short	0x0002
        /*00d2*/ 	.short	0x0008
        /*00d4*/ 	.byte	0x00, 0xf0, 0x11, 0x00


	//----- nvinfo : EIATTR_KPARAM_INFO
	.align		4
.L_271:
        /*00d8*/ 	.byte	0x04, 0x17
        /*00da*/ 	.short	(.L_273 - .L_272)
.L_272:
        /*00dc*/ 	.word	0x00000000
        /*00e0*/ 	.short	0x0001
        /*00e2*/ 	.short	0x0004
        /*00e4*/ 	.byte	0x00, 0xf0, 0x11, 0x00


	//----- nvinfo : EIATTR_KPARAM_INFO
	.align		4
.L_273:
        /*00e8*/ 	.byte	0x04, 0x17
        /*00ea*/ 	.short	(.L_275 - .L_274)
.L_274:
        /*00ec*/ 	.word	0x00000000
        /*00f0*/ 	.short	0x0000
        /*00f2*/ 	.short	0x0000
        /*00f4*/ 	.byte	0x00, 0xf0, 0x11, 0x00


	//----- nvinfo : EIATTR_SPARSE_MMA_MASK
	.align		4
.L_275:
        /*00f8*/ 	.byte	0x03, 0x50
        /*00fa*/ 	.short	0x0000


	//----- nvinfo : EIATTR_MAXREG_COUNT
	.align		4
        /*00fc*/ 	.byte	0x03, 0x1b
        /*00fe*/ 	.short	0x00ff


	//----- nvinfo : EIATTR_NUM_BARRIERS
	.align		4
        /*0100*/ 	.byte	0x02, 0x4c
        /*0102*/ 	.byte	0x01
	.zero		1


	//----- nvinfo : EIATTR_MERCURY_ISA_VERSION
	.align		4
        /*0104*/ 	.byte	0x03, 0x5f
        /*0106*/ 	.short	0x0101


	//----- nvinfo : EIATTR_VRC_CTA_INIT_COUNT
	.align		4
        /*0108*/ 	.byte	0x02, 0x4a
	.zero		1
	.zero		1


	//----- nvinfo : EIATTR_EXIT_INSTR_OFFSETS
	.align		4
        /*010c*/ 	.byte	0x04, 0x1c
        /*010e*/ 	.short	(.L_277 - .L_276)


	//   ....[0]....
.L_276:
        /*0110*/ 	.word	0x000000a0


	//   ....[1]....
        /*0114*/ 	.word	0x00001a70


	//   ....[2]....
        /*0118*/ 	.word	0x00001ba0


	//----- nvinfo : EIATTR_CRS_STACK_SIZE
	.align		4
.L_277:
        /*011c*/ 	.byte	0x04, 0x1e
        /*011e*/ 	.short	(.L_279 - .L_278)
.L_278:
        /*0120*/ 	.word	0x00000000


	//----- nvinfo : EIATTR_CBANK_PARAM_SIZE
	.align		4
.L_279:
        /*0124*/ 	.byte	0x03, 0x19
        /*0126*/ 	.short	0x0060


	//----- nvinfo : EIATTR_PARAM_CBANK
	.align		4
        /*0128*/ 	.byte	0x04, 0x0a
        /*012a*/ 	.short	(.L_281 - .L_280)
	.align		4
.L_280:
        /*012c*/ 	.word	index@(.nv.constant0._Z40attention_weight_computation_backward_v2ILj32EEviiiiiiPKiS1_S1_S1_PKfS3_PfS4_S4_)
        /*0130*/ 	.short	0x0380
        /*0132*/ 	.short	0x0060


	//----- nvinfo : EIATTR_SW_WAR
	.align		4
.L_281:
        /*0134*/ 	.byte	0x04, 0x36
        /*0136*/ 	.short	(.L_283 - .L_282)
.L_282:
        /*0138*/ 	.word	0x00000008
.L_283:


//--------------------- .nv.info._Z40attention_weight_computation_backward_v2ILj24EEviiiiiiPKiS1_S1_S1_PKfS3_PfS4_S4_ --------------------------
	.section	.nv.info._Z40attention_weight_computation_backward_v2ILj24EEviiiiiiPKiS1_S1_S1_PKfS3_PfS4_S4_,"",@"SHT_CUDA_INFO"
	.sectionflags	@""
	.align	4


	//----- nvinfo : EIATTR_CUDA_API_VERSION
	.align		4
        /*0000*/ 	.byte	0x04, 0x37
        /*0002*/ 	.short	(.L_285 - .L_284)
.L_284:
        /*0004*/ 	.word	0x00000082


	//----- nvinfo : EIATTR_KPARAM_INFO
	.align		4
.L_285:
        /*0008*/ 	.byte	0x04, 0x17
        /*000a*/ 	.short	(.L_287 - .L_286)
.L_286:
        /*000c*/ 	.word	0x00000000
        /*0010*/ 	.short	0x000e
        /*0012*/ 	.short	0x0058
        /*0014*/ 	.byte	0x00, 0xf5, 0x21, 0x00


	//----- nvinfo : EIATTR_KPARAM_INFO
	.align		4
.L_287:
        /*0018*/ 	.byte	0x04, 0x17
        /*001a*/ 	.short	(.L_289 - .L_288)
.L_288:
        /*001c*/ 	.word	0x00000000
        /*0020*/ 	.short	0x000d
        /*0022*/ 	.short	0x0050
        /*0024*/ 	.byte	0x00, 0xf5, 0x21, 0x00


	//----- nvinfo : EIATTR_KPARAM_INFO
	.align		4
.L_289:
        /*0028*/ 	.byte	0x04, 0x17
        /*002a*/ 	.short	(.L_291 - .L_290)
.L_290:
        /*002c*/ 	.word	0x00000000
        /*0030*/ 	.short	0x000c
        /*0032*/ 	.short	0x0048
        /*0034*/ 	.byte	0x00, 0xf5, 0x21, 0x00


	//----- nvinfo : EIATTR_KPARAM_INFO
	.align		4
.L_291:
        /*0038*/ 	.byte	0x04, 0x17
        /*003a*/ 	.short	(.L_293 - .L_292)
.L_292:
        /*003c*/ 	.word	0x00000000
        /*0040*/ 	.short	0x000b
        /*0042*/ 	.short	0x0040
        /*0044*/ 	.byte	0x00, 0xf5, 0x21, 0x00


	//----- nvinfo : EIATTR_KPARAM_INFO
	.align		4
.L_293:
        /*0048*/ 	.byte	0x04, 0x17
        /*004a*/ 	.short	(.L_295 - .L_294)
.L_294:
        /*004c*/ 	.word	0x00000000
        /*0050*/ 	.short	0x000a
        /*0052*/ 	.short	0x0038
        /*0054*/ 	.byte	0x00, 0xf5, 0x21, 0x00


	//----- nvinfo : EIATTR_KPARAM_INFO
	.align		4
.L_295:
        /*0058*/ 	.byte	0x04, 0x17
        /*005a*/ 	.short	(.L_297 - .L_296)
.L_296:
        /*005c*/ 	.word	0x00000000
        /*0060*/ 	.short	0x0009
        /*0062*/ 	.short	0x0030
        /*0064*/ 	.byte	0x00, 0xf5, 0x21, 0x00


	//----- nvinfo : EIATTR_KPARAM_INFO
	.align		4
.L_297:
        /*0068*/ 	.byte	0x04, 0x17
        /*006a*/ 	.short	(.L_299 - .L_298)
.L_298:
        /*006c*/ 	.word	0x00000000
        /*0070*/ 	.short	0x0008
        /*0072*/ 	.short	0x0028
        /*0074*/ 	.byte	0x00, 0xf5, 0x21, 0x00


	//----- nvinfo : EIATTR_KPARAM_INFO
	.align		4
.L_299:
        /*0078*/ 	.byte	0x04, 0x17
        /*007a*/ 	.short	(.L_301 - .L_300)
.L_300:
        /*007c*/ 	.word	0x00000000
        /*0080*/ 	.short	0x0007
        /*0082*/ 	.short	0x0020
        /*0084*/ 	.byte	0x00, 0xf5, 0x21, 0x00


	//----- nvinfo : EIATTR_KPARAM_INFO
	.align		4
.L_301:
        /*0088*/ 	.byte	0x04, 0x17
        /*008a*/ 	.short	(.L_303 - .L_302)
.L_302:
        /*008c*/ 	.word	0x00000000
        /*0090*/ 	.short	0x0006
        /*0092*/ 	.short	0x0018
        /*0094*/ 	.byte	0x00, 0xf5, 0x21, 0x00


	//----- nvinfo : EIATTR_KPARAM_INFO
	.align		4
.L_303:
        /*0098*/ 	.byte	0x04, 0x17
        /*009a*/ 	.short	(.L_305 - .L_304)
.L_304:
        /*009c*/ 	.word	0x00000000
        /*00a0*/ 	.short	0x0005
        /*00a2*/ 	.short	0x0014
        /*00a4*/ 	.byte	0x00, 0xf0, 0x11, 0x00


	//----- nvinfo : EIATTR_KPARAM_INFO
	.align		4
.L_305:
        /*00a8*/ 	.byte	0x04, 0x17
        /*00aa*/ 	.short	(.L_307 - .L_306)
.L_306:
        /*00ac*/ 	.word	0x00000000
        /*00b0*/ 	.short	0x0004
        /*00b2*/ 	.short	0x0010
        /*00b4*/ 	.byte	0x00, 0xf0, 0x11, 0x00


	//----- nvinfo : EIATTR_KPARAM_INFO
	.align		4
.L_307:
        /*00b8*/ 	.byte	0x04, 0x17
        /*00ba*/ 	.short	(.L_309 - .L_308)
.L_308:
        /*00bc*/ 	.word	0x00000000
        /*00c0*/ 	.short	0x0003
        /*00c2*/ 	.short	0x000c
        /*00c4*/ 	.byte	0x00, 0xf0, 0x11, 0x00


	//----- nvinfo : EIATTR_KPARAM_INFO
	.align		4
.L_309:
        /*00c8*/ 	.byte	0x04, 0x17
        /*00ca*/ 	.short	(.L_311 - .L_310)
.L_310:
        /*00cc*/ 	.word	0x00000000
        /*00d0*/ 	.short	0x0002
        /*00d2*/ 	.short	0x0008
        /*00d4*/ 	.byte	0x00, 0xf0, 0x11, 0x00


	//----- nvinfo : EIATTR_KPARAM_INFO
	.align		4
.L_311:
        /*00d8*/ 	.byte	0x04, 0x17
        /*00da*/ 	.short	(.L_313 - .L_312)
.L_312:
        /*00dc*/ 	.word	0x00000000
        /*00e0*/ 	.short	0x0001
        /*00e2*/ 	.short	0x0004
        /*00e4*/ 	.byte	0x00, 0xf0, 0x11, 0x00


	//----- nvinfo : EIATTR_KPARAM_INFO
	.align		4
.L_313:
        /*00e8*/ 	.byte	0x04, 0x17
        /*00ea*/ 	.short	(.L_315 - .L_314)
.L_314:
        /*00ec*/ 	.word	0x00000000
        /*00f0*/ 	.short	0x0000
        /*00f2*/ 	.short	0x0000
        /*00f4*/ 	.byte	0x00, 0xf0, 0x11, 0x00


	//----- nvinfo : EIATTR_SPARSE_MMA_MASK
	.align		4
.L_315:
        /*00f8*/ 	.byte	0x03, 0x50
        /*00fa*/ 	.short	0x0000


	//----- nvinfo : EIATTR_MAXREG_COUNT
	.align		4
        /*00fc*/ 	.byte	0x03, 0x1b
        /*00fe*/ 	.short	0x00ff


	//----- nvinfo : EIATTR_NUM_BARRIERS
	.align		4
        /*0100*/ 	.byte	0x02, 0x4c
        /*0102*/ 	.byte	0x01
	.zero		1


	//----- nvinfo : EIATTR_MERCURY_ISA_VERSION
	.align		4
        /*0104*/ 	.byte	0x03, 0x5f
        /*0106*/ 	.short	0x0101


	//----- nvinfo : EIATTR_VRC_CTA_INIT_COUNT
	.align		4
        /*0108*/ 	.byte	0x02, 0x4a
	.zero		1
	.zero		1


	//----- nvinfo : EIATTR_EXIT_INSTR_OFFSETS
	.align		4
        /*010c*/ 	.byte	0x04, 0x1c
        /*010e*/ 	.short	(.L_317 - .L_316)


	//   ....[0]....
.L_316:
        /*0110*/ 	.word	0x000000a0


	//   ....[1]....
        /*0114*/ 	.word	0x00001a70


	//   ....[2]....
        /*0118*/ 	.word	0x00001ba0


	//----- nvinfo : EIATTR_CRS_STACK_SIZE
	.align		4
.L_317:
        /*011c*/ 	.byte	0x04, 0x1e
        /*011e*/ 	.short	(.L_319 - .L_318)
.L_318:
        /*0120*/ 	.word	0x00000000


	//----- nvinfo : EIATTR_CBANK_PARAM_SIZE
	.align		4
.L_319:
        /*0124*/ 	.byte	0x03, 0x19
        /*0126*/ 	.short	0x0060


	//----- nvinfo : EIATTR_PARAM_CBANK
	.align		4
        /*0128*/ 	.byte	0x04, 0x0a
        /*012a*/ 	.short	(.L_321 - .L_320)
	.align		4
.L_320:
        /*012c*/ 	.word	index@(.nv.constant0._Z40attention_weight_computation_backward_v2ILj24EEviiiiiiPKiS1_S1_S1_PKfS3_PfS4_S4_)
        /*0130*/ 	.short	0x0380
        /*0132*/ 	.short	0x0060


	//----- nvinfo : EIATTR_SW_WAR
	.align		4
.L_321:
        /*0134*/ 	.byte	0x04, 0x36
        /*0136*/ 	.short	(.L_323 - .L_322)
.L_322:
        /*0138*/ 	.word	0x00000008
.L_323:


//--------------------- .nv.info._Z40attention_weight_computation_backward_v2ILj16EEviiiiiiPKiS1_S1_S1_PKfS3_PfS4_S4_ --------------------------
	.section	.nv.info._Z40attention_weight_computation_backward_v2ILj16EEviiiiiiPKiS1_S1_S1_PKfS3_PfS4_S4_,"",@"SHT_CUDA_INFO"
	.sectionflags	@""
	.align	4


	//----- nvinfo : EIATTR_CUDA_API_VERSION
	.align		4
        /*0000*/ 	.byte	0x04, 0x37
        /*0002*/ 	.short	(.L_325 - .L_324)
.L_324:
        /*0004*/ 	.word	0x00000082


	//----- nvinfo : EIATTR_KPARAM_INFO
	.align		4
.L_325:
        /*0008*/ 	.byte	0x04, 0x17
        /*000a*/ 	.short	(.L_327 - .L_326)
.L_326:
        /*000c*/ 	.word	0x00000000
        /*0010*/ 	.short	0x000e
        /*0012*/ 	.short	0x0058
        /*0014*/ 	.byte	0x00, 0xf5, 0x21, 0x00


	//----- nvinfo : EIATTR_KPARAM_INFO
	.align		4
.L_327:
        /*0018*/ 	.byte	0x04, 0x17
        /*001a*/ 	.short	(.L_329 - .L_328)
.L_328:
        /*001c*/ 	.word	0x00000000
        /*0020*/ 	.short	0x000d
        /*0022*/ 	.short	0x0050
        /*0024*/ 	.byte	0x00, 0xf5, 0x21, 0x00


	//----- nvinfo : EIATTR_KPARAM_INFO
	.align		4
.L_329:
        /*0028*/ 	.byte	0x04, 0x17
        /*002a*/ 	.short	(.L_331 - .L_330)
.L_330:
        /*002c*/ 	.word	0x00000000
        /*0030*/ 	.short	0x000c
        /*0032*/ 	.short	0x0048
        /*0034*/ 	.byte	0x00, 0xf5, 0x21, 0x00


	//----- nvinfo : EIATTR_KPARAM_INFO
	.align		4
.L_331:
        /*0038*/ 	.byte	0x04, 0x17
        /*003a*/ 	.short	(.L_333 - .L_332)
.L_332:
        /*003c*/ 	.word	0x00000000
        /*0040*/ 	.short	0x000b
        /*0042*/ 	.short	0x0040
        /*0044*/ 	.byte	0x00, 0xf5, 0x21, 0x00


	//----- nvinfo : EIATTR_KPARAM_INFO
	.align		4
.L_333:
        /*0048*/ 	.byte	0x04, 0x17
        /*004a*/ 	.short	(.L_335 - .L_334)
.L_334:
        /*004c*/ 	.word	0x00000000
        /*0050*/ 	.short	0x000a
        /*0052*/ 	.short	0x0038
        /*0054*/ 	.byte	0x00, 0xf5, 0x21, 0x00


	//----- nvinfo : EIATTR_KPARAM_INFO
	.align		4
.L_335:
        /*0058*/ 	.byte	0x04, 0x17
        /*005a*/ 	.short	(.L_337 - .L_336)
.L_336:
        /*005c*/ 	.word	0x00000000
        /*0060*/ 	.short	0x0009
        /*0062*/ 	.short	0x0030
        /*0064*/ 	.byte	0x00, 0xf5, 0x21, 0x00


	//----- nvinfo : EIATTR_KPARAM_INFO
	.align		4
.L_337:
        /*0068*/ 	.byte	0x04, 0x17
        /*006a*/ 	.short	(.L_339 - .L_338)
.L_338:
        /*006c*/ 	.word	0x00000000
        /*0070*/ 	.short	0x0008
        /*0072*/ 	.short	0x0028
        /*0074*/ 	.byte	0x00, 0xf5, 0x21, 0x00


	//----- nvinfo : EIATTR_KPARAM_INFO
	.align		4
.L_339:
        /*0078*/ 	.byte	0x04, 0x17
        /*007a*/ 	.short	(.L_341 - .L_340)
.L_340:
        /*007c*/ 	.word	0x00000000
        /*0080*/ 	.short	0x0007
        /*0082*/ 	.short	0x0020
        /*0084*/ 	.byte	0x00, 0xf5, 0x21, 0x00


	//----- nvinfo : EIATTR_KPARAM_INFO
	.align		4
.L_341:
        /*0088*/ 	.byte	0x04, 0x17
        /*008a*/ 	.short	(.L_343 - .L_342)
.L_342:
        /*008c*/ 	.word	0x00000000
        /*0090*/ 	.short	0x0006
        /*0092*/ 	.short	0x0018
        /*0094*/ 	.byte	0x00, 0xf5, 0x21, 0x00


	//----- nvinfo : EIATTR_KPARAM_INFO
	.align		4
.L_343:
        /*0098*/ 	.byte	0x04, 0x17
        /*009a*/ 	.short	(.L_345 - .L_344)
.L_344:
        /*009c*/ 	.word	0x00000000
        /*00a0*/ 	.short	0x0005
        /*00a2*/ 	.short	0x0014
        /*00a4*/ 	.byte	0x00, 0xf0, 0x11, 0x00


	//----- nvinfo : EIATTR_KPARAM_INFO
	.align		4
.L_345:
        /*00a8*/ 	.byte	0x04, 0x17
        /*00aa*/ 	.short	(.L_347 - .L_346)
.L_346:
        /*00ac*/ 	.word	0x00000000
        /*00b0*/ 	.short	0x0004
        /*00b2*/ 	.short	0x0010
        /*00b4*/ 	.byte	0x00, 0xf0, 0x11, 0x00


	//----- nvinfo : EIATTR_KPARAM_INFO
	.align		4
.L_347:
        /*00b8*/ 	.byte	0x04, 0x17
        /*00ba*/ 	.short	(.L_349 - .L_348)
.L_348:
        /*00bc*/ 	.word	0x00000000
        /*00c0*/ 	.short	0x0003
        /*00c2*/ 	.short	0x000c
        /*00c4*/ 	.byte	0x00, 0xf0, 0x11, 0x00


	//----- nvinfo : EIATTR_KPARAM_INFO
	.align		4
.L_349:
        /*00c8*/ 	.byte	0x04, 0x17
        /*00ca*/ 	.short	(.L_351 - .L_350)
.L_350:
        /*00cc*/ 	.word	0x00000000
        /*00d0*/ 	.short	0x0002
        /*00d2*/ 	.short	0x0008
        /*00d4*/ 	.byte	0x00, 0xf0, 0x11, 0x00


	//----- nvinfo : EIATTR_KPARAM_INFO
	.align		4
.L_351:
        /*00d8*/ 	.byte	0x04, 0x17
        /*00da*/ 	.short	(.L_353 - .L_352)
.L_352:
        /*00dc*/ 	.word	0x00000000
        /*00e0*/ 	.short	0x0001
        /*00e2*/ 	.short	0x0004
        /*00e4*/ 	.byte	0x00, 0xf0, 0x11, 0x00


	//----- nvinfo : EIATTR_KPARAM_INFO
	.align		4
.L_353:
        /*00e8*/ 	.byte	0x04, 0x17
        /*00ea*/ 	.short	(.L_355 - .L_354)
.L_354:
        /*00ec*/ 	.word	0x00000000
        /*00f0*/ 	.short	0x0000
        /*00f2*/ 	.short	0x0000
        /*00f4*/ 	.byte	0x00, 0xf0, 0x11, 0x00


	//----- nvinfo : EIATTR_SPARSE_MMA_MASK
	.align		4
.L_355:
        /*00f8*/ 	.byte	0x03, 0x50
        /*00fa*/ 	.short	0x0000


	//----- nvinfo : EIATTR_MAXREG_COUNT
	.align		4
        /*00fc*/ 	.byte	0x03, 0x1b
        /*00fe*/ 	.short	0x00ff


	//----- nvinfo : EIATTR_NUM_BARRIERS
	.align		4
        /*0100*/ 	.byte	0x02, 0x4c
        /*0102*/ 	.byte	0x01
	.zero		1


	//----- nvinfo : EIATTR_MERCURY_ISA_VERSION
	.align		4
        /*0104*/ 	.byte	0x03, 0x5f
        /*0106*/ 	.short	0x0101


	//----- nvinfo : EIATTR_VRC_CTA_INIT_COUNT
	.align		4
        /*0108*/ 	.byte	0x02, 0x4a
	.zero		1
	.zero		1


	//----- nvinfo : EIATTR_EXIT_INSTR_OFFSETS
	.align		4
        /*010c*/ 	.byte	0x04, 0x1c
        /*010e*/ 	.short	(.L_357 - .L_356)


	//   ....[0]....
.L_356:
        /*0110*/ 	.word	0x000000a0


	//   ....[1]....
        /*0114*/ 	.word	0x00001a70


	//   ....[2]....
        /*0118*/ 	.word	0x00001ba0


	//----- nvinfo : EIATTR_CRS_STACK_SIZE
	.align		4
.L_357:
        /*011c*/ 	.byte	0x04, 0x1e
        /*011e*/ 	.short	(.L_359 - .L_358)
.L_358:
        /*0120*/ 	.word	0x00000000


	//----- nvinfo : EIATTR_CBANK_PARAM_SIZE
	.align		4
.L_359:
        /*0124*/ 	.byte	0x03, 0x19
        /*0126*/ 	.short	0x0060


	//----- nvinfo : EIATTR_PARAM_CBANK
	.align		4
        /*0128*/ 	.byte	0x04, 0x0a
        /*012a*/ 	.short	(.L_361 - .L_360)
	.align		4
.L_360:
        /*012c*/ 	.word	index@(.nv.constant0._Z40attention_weight_computation_backward_v2ILj16EEviiiiiiPKiS1_S1_S1_PKfS3_PfS4_S4_)
        /*0130*/ 	.short	0x0380
        /*0132*/ 	.short	0x0060


	//----- nvinfo : EIATTR_SW_WAR
	.align		4
.L_361:
        /*0134*/ 	.byte	0x04, 0x36
        /*0136*/ 	.short	(.L_363 - .L_362)
.L_362:
        /*0138*/ 	.word	0x00000008
.L_363:


//--------------------- .nv.info._Z39attention_weight_computation_forward_v2ILj150EEviiiiiiPKiS1_S1_S1_PKfS3_Pf --------------------------
	.section	.nv.info._Z39attention_weight_computation_forward_v2ILj150EEviiiiiiPKiS1_S1_S1_PKfS3_Pf,"",@"SHT_CUDA_INFO"
	.sectionflags	@""
	.align	4


	//----- nvinfo : EIATTR_CUDA_API_VERSION
	.align		4
        /*0000*/ 	.byte	0x04, 0x37
        /*0002*/ 	.short	(.L_365 - .L_364)
.L_364:
        /*0004*/ 	.word	0x00000082


	//----- nvinfo : EIATTR_KPARAM_INFO
	.align		4
.L_365:
        /*0008*/ 	.byte	0x04, 0x17
        /*000a*/ 	.short	(.L_367 - .L_366)
.L_366:
        /*000c*/ 	.word	0x00000000
        /*0010*/ 	.short	0x000c
        /*0012*/ 	.short	0x0048
        /*0014*/ 	.byte	0x00, 0xf5, 0x21, 0x00


	//----- nvinfo : EIATTR_KPARAM_INFO
	.align		4
.L_367:
        /*0018*/ 	.byte	0x04, 0x17
        /*001a*/ 	.short	(.L_369 - .L_368)
.L_368:
        /*001c*/ 	.word	0x00000000
        /*0020*/ 	.short	0x000b
        /*0022*/ 	.short	0x0040
        /*0024*/ 	.byte	0x00, 0xf5, 0x21, 0x00


	//----- nvinfo : EIATTR_KPARAM_INFO
	.align		4
.L_369:
        /*0028*/ 	.byte	0x04, 0x17
        /*002a*/ 	.short	(.L_371 - .L_370)
.L_370:
        /*002c*/ 	.word	0x00000000
        /*0030*/ 	.short	0x000a
        /*0032*/ 	.short	0x0038
        /*0034*/ 	.byte	0x00, 0xf5, 0x21, 0x00


	//----- nvinfo : EIATTR_KPARAM_INFO
	.align		4
.L_371:
        /*0038*/ 	.byte	0x04, 0x17
        /*003a*/ 	.short	(.L_373 - .L_372)
.L_372:
        /*003c*/ 	.word	0x00000000
        /*0040*/ 	.short	0x0009
        /*0042*/ 	.short	0x0030
        /*0044*/ 	.byte	0x00, 0xf5, 0x21, 0x00


	//----- nvinfo : EIATTR_KPARAM_INFO
	.align		4
.L_373:
        /*0048*/ 	.byte	0x04, 0x17
        /*004a*/ 	.short	(.L_375 - .L_374)
.L_374:
        /*004c*/ 	.word	0x00000000
        /*0050*/ 	.short	0x0008
        /*0052*/ 	.short	0x0028
        /*0054*/ 	.byte	0x00, 0xf5, 0x21, 0x00


	//----- nvinfo : EIATTR_KPARAM_INFO
	.align		4
.L_375:
        /*0058*/ 	.byte	0x04, 0x17
        /*005a*/ 	.short	(.L_377 - .L_376)
.L_376:
        /*005c*/ 	.word	0x00000000
        /*0060*/ 	.short	0x0007
        /*0062*/ 	.short	0x0020
        /*0064*/ 	.byte	0x00, 0xf5, 0x21, 0x00


	//----- nvinfo : EIATTR_KPARAM_INFO
	.align		4
.L_377:
        /*0068*/ 	.byte	0x04, 0x17
        /*006a*/ 	.short	(.L_379 - .L_378)
.L_378:
        /*006c*/ 	.word	0x00000000
        /*0070*/ 	.short	0x0006
        /*0072*/ 	.short	0x0018
        /*0074*/ 	.byte	0x00, 0xf5, 0x21, 0x00


	//----- nvinfo : EIATTR_KPARAM_INFO
	.align		4
.L_379:
        /*0078*/ 	.byte	0x04, 0x17
        /*007a*/ 	.short	(.L_381 - .L_380)
.L_380:
        /*007c*/ 	.word	0x00000000
        /*0080*/ 	.short	0x0005
        /*0082*/ 	.short	0x0014
        /*0084*/ 	.byte	0x00, 0xf0, 0x11, 0x00


	//----- nvinfo : EIATTR_KPARAM_INFO
	.align		4
.L_381:
        /*0088*/ 	.byte	0x04, 0x17
        /*008a*/ 	.short	(.L_383 - .L_382)
.L_382:
        /*008c*/ 	.word	0x00000000
        /*0090*/ 	.short	0x0004
        /*0092*/ 	.short	0x0010
        /*0094*/ 	.byte	0x00, 0xf0, 0x11, 0x00


	//----- nvinfo : EIATTR_KPARAM_INFO
	.align		4
.L_383:
        /*0098*/ 	.byte	0x04, 0x17
        /*009a*/ 	.short	(.L_385 - .L_384)
.L_384:
        /*009c*/ 	.word	0x00000000
        /*00a0*/ 	.short	0x0003
        /*00a2*/ 	.short	0x000c
        /*00a4*/ 	.byte	0x00, 0xf0, 0x11, 0x00


	//----- nvinfo : EIATTR_KPARAM_INFO
	.align		4
.L_385:
        /*00a8*/ 	.byte	0x04, 0x17
        /*00aa*/ 	.short	(.L_387 - .L_386)
.L_386:
        /*00ac*/ 	.word	0x00000000
        /*00b0*/ 	.short	0x0002
        /*00b2*/ 	.short	0x0008
        /*00b4*/ 	.byte	0x00, 0xf0, 0x11, 0x00


	//----- nvinfo : EIATTR_KPARAM_INFO
	.align		4
.L_387:
        /*00b8*/ 	.byte	0x04, 0x17
        /*00ba*/ 	.short	(.L_389 - .L_388)
.L_388:
        /*00bc*/ 	.word	0x00000000
        /*00c0*/ 	.short	0x0001
        /*00c2*/ 	.short	0x0004
        /*00c4*/ 	.byte	0x00, 0xf0, 0x11, 0x00


	//----- nvinfo : EIATTR_KPARAM_INFO
	.align		4
.L_389:
        /*00c8*/ 	.byte	0x04, 0x17
        /*00ca*/ 	.short	(.L_391 - .L_390)
.L_390:
        /*00cc*/ 	.word	0x00000000
        /*00d0*/ 	.short	0x0000
        /*00d2*/ 	.short	0x0000
        /*00d4*/ 	.byte	0x00, 0xf0, 0x11, 0x00


	//----- nvinfo : EIATTR_SPARSE_MMA_MASK
	.align		4
.L_391:
        /*00d8*/ 	.byte	0x03, 0x50
        /*00da*/ 	.short	0x0000


	//----- nvinfo : EIATTR_MAXREG_COUNT
	.align		4
        /*00dc*/ 	.byte	0x03, 0x1b
        /*00de*/ 	.short	0x00ff


	//----- nvinfo : EIATTR_NUM_BARRIERS
	.align		4
        /*00e0*/ 	.byte	0x02, 0x4c
        /*00e2*/ 	.byte	0x01
	.zero		1


	//----- nvinfo : EIATTR_MERCURY_ISA_VERSION
	.align		4
        /*00e4*/ 	.byte	0x03, 0x5f
        /*00e6*/ 	.short	0x0101


	//----- nvinfo : EIATTR_VRC_CTA_INIT_COUNT
	.align		4
        /*00e8*/ 	.byte	0x02, 0x4a
	.zero		1
	.zero		1


	//----- nvinfo : EIATTR_EXIT_INSTR_OFFSETS
	.align		4
        /*00ec*/ 	.byte	0x04, 0x1c
        /*00ee*/ 	.short	(.L_393 - .L_392)


	//   ....[0]....
.L_392:
        /*00f0*/ 	.word	0x000000a0


	//   ....[1]....
        /*00f4*/ 	.word	0x00000250


	//   ....[2]....
        /*00f8*/ 	.word	0x000011a0


	//----- nvinfo : EIATTR_CRS_STACK_SIZE
	.align		4
.L_393:
        /*00fc*/ 	.byte	0x04, 0x1e
        /*00fe*/ 	.short	(.L_395 - .L_394)
.L_394:
        /*0100*/ 	.word	0x00000000


	//----- nvinfo : EIATTR_CBANK_PARAM_SIZE
	.align		4
.L_395:
        /*0104*/ 	.byte	0x03, 0x19
        /*0106*/ 	.short	0x0050


	//----- nvinfo : EIATTR_PARAM_CBANK
	.align		4
        /*0108*/ 	.byte	0x04, 0x0a
        /*010a*/ 	.short	(.L_397 - .L_396)
	.align		4
.L_396:
        /*010c*/ 	.word	index@(.nv.constant0._Z39attention_weight_computation_forward_v2ILj150EEviiiiiiPKiS1_S1_S1_PKfS3_Pf)
        /*0110*/ 	.short	0x0380
        /*0112*/ 	.short	0x0050


	//----- nvinfo : EIATTR_SW_WAR
	.align		4
.L_397:
        /*0114*/ 	.byte	0x04, 0x36
        /*0116*/ 	.short	(.L_399 - .L_398)
.L_398:
        /*0118*/ 	.word	0x00000008
.L_399:


//--------------------- .nv.info._Z39attention_weight_computation_forward_v2ILj128EEviiiiiiPKiS1_S1_S1_PKfS3_Pf --------------------------
	.section	.nv.info._Z39attention_weight_computation_forward_v2ILj128EEviiiiiiPKiS1_S1_S1_PKfS3_Pf,"",@"SHT_CUDA_INFO"
	.sectionflags	@""
	.align	4


	//----- nvinfo : EIATTR_CUDA_API_VERSION
	.align		4
        /*0000*/ 	.byte	0x04, 0x37
        /*0002*/ 	.short	(.L_401 - .L_400)
.L_400:
        /*0004*/ 	.word	0x00000082


	//----- nvinfo : EIATTR_KPARAM_INFO
	.align		4
.L_401:
        /*0008*/ 	.byte	0x04, 0x17
        /*000a*/ 	.short	(.L_403 - .L_402)
.L_402:
        /*000c*/ 	.word	0x00000000
        /*0010*/ 	.short	0x000c
        /*0012*/ 	.short	0x0048
        /*0014*/ 	.byte	0x00, 0xf5, 0x21, 0x00


	//----- nvinfo : EIATTR_KPARAM_INFO
	.align		4
.L_403:
        /*0018*/ 	.byte	0x04, 0x17
        /*001a*/ 	.short	(.L_405 - .L_404)
.L_404:
        /*001c*/ 	.word	0x00000000
        /*0020*/ 	.short	0x000b
        /*0022*/ 	.short	0x0040
        /*0024*/ 	.byte	0x00, 0xf5, 0x21, 0x00


	//----- nvinfo : EIATTR_KPARAM_INFO
	.align		4
.L_405:
        /*0028*/ 	.byte	0x04, 0x17
        /*002a*/ 	.short	(.L_407 - .L_406)
.L_406:
        /*002c*/ 	.word	0x00000000
        /*0030*/ 	.short	0x000a
        /*0032*/ 	.short	0x0038
        /*0034*/ 	.byte	0x00, 0xf5, 0x21, 0x00


	//----- nvinfo : EIATTR_KPARAM_INFO
	.align		4
.L_407:
        /*0038*/ 	.byte	0x04, 0x17
        /*003a*/ 	.short	(.L_409 - .L_408)
.L_408:
        /*003c*/ 	.word	0x00000000
        /*0040*/ 	.short	0x0009
        /*0042*/ 	.short	0x0030
        /*0044*/ 	.byte	0x00, 0xf5, 0x21, 0x00


	//----- nvinfo : EIATTR_KPARAM_INFO
	.align		4
.L_409:
        /*0048*/ 	.byte	0x04, 0x17
        /*004a*/ 	.short	(.L_411 - .L_410)
.L_410:
        /*004c*/ 	.word	0x00000000
        /*0050*/ 	.short	0x0008
        /*0052*/ 	.short	0x0028
        /*0054*/ 	.byte	0x00, 0xf5, 0x21, 0x00


	//----- nvinfo : EIATTR_KPARAM_INFO
	.align		4
.L_411:
        /*0058*/ 	.byte	0x04, 0x17
        /*005a*/ 	.short	(.L_413 - .L_412)
.L_412:
        /*005c*/ 	.word	0x00000000
        /*0060*/ 	.short	0x0007
        /*0062*/ 	.short	0x0020
        /*0064*/ 	.byte	0x00, 0xf5, 0x21, 0x00


	//----- nvinfo : EIATTR_KPARAM_INFO
	.align		4
.L_413:
        /*0068*/ 	.byte	0x04, 0x17
        /*006a*/ 	.short	(.L_415 - .L_414)
.L_414:
        /*006c*/ 	.word	0x00000000
        /*0070*/ 	.short	0x0006
        /*0072*/ 	.short	0x0018
        /*0074*/ 	.byte	0x00, 0xf5, 0x21, 0x00


	//----- nvinfo : EIATTR_KPARAM_INFO
	.align		4
.L_415:
        /*0078*/ 	.byte	0x04, 0x17
        /*007a*/ 	.short	(.L_417 - .L_416)
.L_416:
        /*007c*/ 	.word	0x00000000
        /*0080*/ 	.short	0x0005
        /*0082*/ 	.short	0x0014
        /*0084*/ 	.byte	0x00, 0xf0, 0x11, 0x00


	//----- nvinfo : EIATTR_KPARAM_INFO
	.align		4
.L_417:
        /*0088*/ 	.byte	0x04, 0x17
        /*008a*/ 	.short	(.L_419 - .L_418)
.L_418:
        /*008c*/ 	.word	0x00000000
        /*0090*/ 	.short	0x0004
        /*0092*/ 	.short	0x0010
        /*0094*/ 	.byte	0x00, 0xf0, 0x11, 0x00


	//----- nvinfo : EIATTR_KPARAM_INFO
	.align		4
.L_419:
        /*0098*/ 	.byte	0x04, 0x17
        /*009a*/ 	.short	(.L_421 - .L_420)
.L_420:
        /*009c*/ 	.word	0x00000000
        /*00a0*/ 	.short	0x0003
        /*00a2*/ 	.short	0x000c
        /*00a4*/ 	.byte	0x00, 0xf0, 0x11, 0x00


	//----- nvinfo : EIATTR_KPARAM_INFO
	.align		4
.L_421:
        /*00a8*/ 	.byte	0x04, 0x17
        /*00aa*/ 	.short	(.L_423 - .L_422)
.L_422:
        /*00ac*/ 	.word	0x00000000
        /*00b0*/ 	.short	0x0002
        /*00b2*/ 	.short	0x0008
        /*00b4*/ 	.byte	0x00, 0xf0, 0x11, 0x00


	//----- nvinfo : EIATTR_KPARAM_INFO
	.align		4
.L_423:
        /*00b8*/ 	.byte	0x04, 0x17
        /*00ba*/ 	.short	(.L_425 - .L_424)
.L_424:
        /*00bc*/ 	.word	0x00000000
        /*00c0*/ 	.short	0x0001
        /*00c2*/ 	.short	0x0004
        /*00c4*/ 	.byte	0x00, 0xf0, 0x11, 0x00


	//----- nvinfo : EIATTR_KPARAM_INFO
	.align		4
.L_425:
        /*00c8*/ 	.byte	0x04, 0x17
        /*00ca*/ 	.short	(.L_427 - .L_426)
.L_426:
        /*00cc*/ 	.word	0x00000000
        /*00d0*/ 	.short	0x0000
        /*00d2*/ 	.short	0x0000
        /*00d4*/ 	.byte	0x00, 0xf0, 0x11, 0x00


	//----- nvinfo : EIATTR_SPARSE_MMA_MASK
	.align		4
.L_427:
        /*00d8*/ 	.byte	0x03, 0x50
        /*00da*/ 	.short	0x0000


	//----- nvinfo : EIATTR_MAXREG_COUNT
	.align		4
        /*00dc*/ 	.byte	0x03, 0x1b
        /*00de*/ 	.short	0x00ff


	//----- nvinfo : EIATTR_NUM_BARRIERS
	.align		4
        /*00e0*/ 	.byte	0x02, 0x4c
        /*00e2*/ 	.byte	0x01
	.zero		1


	//----- nvinfo : EIATTR_MERCURY_ISA_VERSION
	.align		4
        /*00e4*/ 	.byte	0x03, 0x5f
        /*00e6*/ 	.short	0x0101


	//----- nvinfo : EIATTR_VRC_CTA_INIT_COUNT
	.align		4
        /*00e8*/ 	.byte	0x02, 0x4a
	.zero		1
	.zero		1


	//----- nvinfo : EIATTR_EXIT_INSTR_OFFSETS
	.align		4
        /*00ec*/ 	.byte	0x04, 0x1c
        /*00ee*/ 	.short	(.L_429 - .L_428)


	//   ....[0]....
.L_428:
        /*00f0*/ 	.word	0x000000a0


	//   ....[1]....
        /*00f4*/ 	.word	0x00000250


	//   ....[2]....
        /*00f8*/ 	.word	0x000011a0


	//----- nvinfo : EIATTR_CRS_STACK_SIZE
	.align		4
.L_429:
        /*00fc*/ 	.byte	0x04, 0x1e
        /*00fe*/ 	.short	(.L_431 - .L_430)
.L_430:
        /*0100*/ 	.word	0x00000000


	//----- nvinfo : EIATTR_CBANK_PARAM_SIZE
	.align		4
.L_431:
        /*0104*/ 	.byte	0x03, 0x19
        /*0106*/ 	.short	0x0050


	//----- nvinfo : EIATTR_PARAM_CBANK
	.align		4
        /*0108*/ 	.byte	0x04, 0x0a
        /*010a*/ 	.short	(.L_433 - .L_432)
	.align		4
.L_432:
        /*010c*/ 	.word	index@(.nv.constant0._Z39attention_weight_computation_forward_v2ILj128EEviiiiiiPKiS1_S1_S1_PKfS3_Pf)
        /*0110*/ 	.short	0x0380
        /*0112*/ 	.short	0x0050


	//----- nvinfo : EIATTR_SW_WAR
	.align		4
.L_433:
        /*0114*/ 	.byte	0x04, 0x36
        /*0116*/ 	.short	(.L_435 - .L_434)
.L_434:
        /*0118*/ 	.word	0x00000008
.L_435:


//--------------------- .nv.info._Z39attention_weight_computation_forward_v2ILj64EEviiiiiiPKiS1_S1_S1_PKfS3_Pf --------------------------
	.section	.nv.info._Z39attention_weight_computation_forward_v2ILj64EEviiiiiiPKiS1_S1_S1_PKfS3_Pf,"",@"SHT_CUDA_INFO"
	.sectionflags	@""
	.align	4


	//----- nvinfo : EIATTR_CUDA_API_VERSION
	.align		4
        /*0000*/ 	.byte	0x04, 0x37
        /*0002*/ 	.short	(.L_437 - .L_436)
.L_436:
        /*0004*/ 	.word	0x00000082


	//----- nvinfo : EIATTR_KPARAM_INFO
	.align		4
.L_437:
        /*0008*/ 	.byte	0x04, 0x17
        /*000a*/ 	.short	(.L_439 - .L_438)
.L_438:
        /*000c*/ 	.word	0x00000000
        /*0010*/ 	.short	0x000c
        /*0012*/ 	.short	0x0048
        /*0014*/ 	.byte	0x00, 0xf5, 0x21, 0x00


	//----- nvinfo : EIATTR_KPARAM_INFO
	.align		4
.L_439:
        /*0018*/ 	.byte	0x04, 0x17
        /*001a*/ 	.short	(.L_441 - .L_440)
.L_440:
        /*001c*/ 	.word	0x00000000
        /*0020*/ 	.short	0x000b
        /*0022*/ 	.short	0x0040
        /*0024*/ 	.byte	0x00, 0xf5, 0x21, 0x00


	//----- nvinfo : EIATTR_KPARAM_INFO
	.align		4
.L_441:
        /*0028*/ 	.byte	0x04, 0x17
        /*002a*/ 	.short	(.L_443 - .L_442)
.L_442:
        /*002c*/ 	.word	0x00000000
        /*0030*/ 	.short	0x000a
        /*0032*/ 	.short	0x0038
        /*0034*/ 	.byte	0x00, 0xf5, 0x21, 0x00


	//----- nvinfo : EIATTR_KPARAM_INFO
	.align		4
.L_443:
        /*0038*/ 	.byte	0x04, 0x17
        /*003a*/ 	.short	(.L_445 - .L_444)
.L_444:
        /*003c*/ 	.word	0x00000000
        /*0040*/ 	.short	0x0009
        /*0042*/ 	.short	0x0030
        /*0044*/ 	.byte	0x00, 0xf5, 0x21, 0x00


	//----- nvinfo : EIATTR_KPARAM_INFO
	.align		4
.L_445:
        /*0048*/ 	.byte	0x04, 0x17
        /*004a*/ 	.short	(.L_447 - .L_446)
.L_446:
        /*004c*/ 	.word	0x00000000
        /*0050*/ 	.short	0x0008
        /*0052*/ 	.short	0x0028
        /*0054*/ 	.byte	0x00, 0xf5, 0x21, 0x00


	//----- nvinfo : EIATTR_KPARAM_INFO
	.align		4
.L_447:
        /*0058*/ 	.byte	0x04, 0x17
        /*005a*/ 	.short	(.L_449 - .L_448)
.L_448:
        /*005c*/ 	.word	0x00000000
        /*0060*/ 	.short	0x0007
        /*0062*/ 	.short	0x0020
        /*0064*/ 	.byte	0x00, 0xf5, 0x21, 0x00


	//----- nvinfo : EIATTR_KPARAM_INFO
	.align		4
.L_449:
        /*0068*/ 	.byte	0x04, 0x17
        /*006a*/ 	.short	(.L_451 - .L_450)
.L_450:
        /*006c*/ 	.word	0x00000000
        /*0070*/ 	.short	0x0006
        /*0072*/ 	.short	0x0018
        /*0074*/ 	.byte	0x00, 0xf5, 0x21, 0x00


	//----- nvinfo : EIATTR_KPARAM_INFO
	.align		4
.L_451:
        /*0078*/ 	.byte	0x04, 0x17
        /*007a*/ 	.short	(.L_453 - .L_452)
.L_452:
        /*007c*/ 	.word	0x00000000
        /*0080*/ 	.short	0x0005
        /*0082*/ 	.short	0x0014
        /*0084*/ 	.byte	0x00, 0xf0, 0x11, 0x00


	//----- nvinfo : EIATTR_KPARAM_INFO
	.align		4
.L_453:
        /*0088*/ 	.byte	0x04, 0x17
        /*008a*/ 	.short	(.L_455 - .L_454)
.L_454:
        /*008c*/ 	.word	0x00000000
        /*0090*/ 	.short	0x0004
        /*0092*/ 	.short	0x0010
        /*0094*/ 	.byte	0x00, 0xf0, 0x11, 0x00


	//----- nvinfo : EIATTR_KPARAM_INFO
	.align		4
.L_455:
        /*0098*/ 	.byte	0x04, 0x17
        /*009a*/ 	.short	(.L_457 - .L_456)
.L_456:
        /*009c*/ 	.word	0x00000000
        /*00a0*/ 	.short	0x0003
        /*00a2*/ 	.short	0x000c
        /*00a4*/ 	.byte	0x00, 0xf0, 0x11, 0x00


	//----- nvinfo : EIATTR_KPARAM_INFO
	.align		4
.L_457:
        /*00a8*/ 	.byte	0x04, 0x17
        /*00aa*/ 	.short	(.L_459 - .L_458)
.L_458:
        /*00ac*/ 	.word	0x00000000
        /*00b0*/ 	.short	0x0002
        /*00b2*/ 	.short	0x0008
        /*00b4*/ 	.byte	0x00, 0xf0, 0x11, 0x00


	//----- nvinfo : EIATTR_KPARAM_INFO
	.align		4
.L_459:
        /*00b8*/ 	.byte	0x04, 0x17
        /*00ba*/ 	.short	(.L_461 - .L_460)
.L_460:
        /*00bc*/ 	.word	0x00000000
        /*00c0*/ 	.short	0x0001
        /*00c2*/ 	.short	0x0004
        /*00c4*/ 	.byte	0x00, 0xf0, 0x11, 0x00


	//----- nvinfo : EIATTR_KPARAM_INFO
	.align		4
.L_461:
        /*00c8*/ 	.byte	0x04, 0x17
        /*00ca*/ 	.short	(.L_463 - .L_462)
.L_462:
        /*00cc*/ 	.word	0x00000000
        /*00d0*/ 	.short	0x0000
        /*00d2*/ 	.short	0x0000
        /*00d4*/ 	.byte	0x00, 0xf0, 0x11, 0x00


	//----- nvinfo : EIATTR_SPARSE_MMA_MASK
	.align		4
.L_463:
        /*00d8*/ 	.byte	0x03, 0x50
        /*00da*/ 	.short	0x0000


	//----- nvinfo : EIATTR_MAXREG_COUNT
	.align		4
        /*00dc*/ 	.byte	0x03, 0x1b
        /*00de*/ 	.short	0x00ff


	//----- nvinfo : EIATTR_NUM_BARRIERS
	.align		4
        /*00e0*/ 	.byte	0x02, 0x4c
        /*00e2*/ 	.byte	0x01
	.zero		1


	//----- nvinfo : EIATTR_MERCURY_ISA_VERSION
	.align		4
        /*00e4*/ 	.byte	0x03, 0x5f
        /*00e6*/ 	.short	0x0101


	//----- nvinfo : EIATTR_VRC_CTA_INIT_COUNT
	.align		4
        /*00e8*/ 	.byte	0x02, 0x4a
	.zero		1
	.zero		1


	//----- nvinfo : EIATTR_EXIT_INSTR_OFFSETS
	.align		4
        /*00ec*/ 	.byte	0x04, 0x1c
        /*00ee*/ 	.short	(.L_465 - .L_464)


	//   ....[0]....
.L_464:
        /*00f0*/ 	.word	0x000000a0


	//   ....[1]....
        /*00f4*/ 	.word	0x00000250


	//   ....[2]....
        /*00f8*/ 	.word	0x000011a0


	//----- nvinfo : EIATTR_CRS_STACK_SIZE
	.align		4
.L_465:
        /*00fc*/ 	.byte	0x04, 0x1e
        /*00fe*/ 	.short	(.L_467 - .L_466)
.L_466:
        /*0100*/ 	.word	0x00000000


	//----- nvinfo : EIATTR_CBANK_PARAM_SIZE
	.align		4
.L_467:
        /*0104*/ 	.byte	0x03, 0x19
        /*0106*/ 	.short	0x0050


	//----- nvinfo : EIATTR_PARAM_CBANK
	.align		4
        /*0108*/ 	.byte	0x04, 0x0a
        /*010a*/ 	.short	(.L_469 - .L_468)
	.align		4
.L_468:
        /*010c*/ 	.word	index@(.nv.constant0._Z39attention_weight_computation_forward_v2ILj64EEviiiiiiPKiS1_S1_S1_PKfS3_Pf)
        /*0110*/ 	.short	0x0380
        /*0112*/ 	.short	0x0050


	//----- nvinfo : EIATTR_SW_WAR
	.align		4
.L_469:
        /*0114*/ 	.byte	0x04, 0x36
        /*0116*/ 	.short	(.L_471 - .L_470)
.L_470:
        /*0118*/ 	.word	0x00000008
.L_471:


//--------------------- .nv.info._Z39attention_weight_computation_forward_v2ILj48EEviiiiiiPKiS1_S1_S1_PKfS3_Pf --------------------------
	.section	.nv.info._Z39attention_weight_computation_forward_v2ILj48EEviiiiiiPKiS1_S1_S1_PKfS3_Pf,"",@"SHT_CUDA_INFO"
	.sectionflags	@""
	.align	4


	//----- nvinfo : EIATTR_CUDA_API_VERSION
	.align		4
        /*0000*/ 	.byte	0x04, 0x37
        /*0002*/ 	.short	(.L_473 - .L_472)
.L_472:
        /*0004*/ 	.word	0x00000082


	//----- nvinfo : EIATTR_KPARAM_INFO
	.align		4
.L_473:
        /*0008*/ 	.byte	0x04, 0x17
        /*000a*/ 	.short	(.L_475 - .L_474)
.L_474:
        /*000c*/ 	.word	0x00000000
        /*0010*/ 	.short	0x000c
        /*0012*/ 	.short	0x0048
        /*0014*/ 	.byte	0x00, 0xf5, 0x21, 0x00


	//----- nvinfo : EIATTR_KPARAM_INFO
	.align		4
.L_475:
        /*0018*/ 	.byte	0x04, 0x17
        /*001a*/ 	.short	(.L_477 - .L_476)
.L_476:
        /*001c*/ 	.word	0x00000000
        /*0020*/ 	.short	0x000b
        /*0022*/ 	.short	0x0040
        /*0024*/ 	.byte	0x00, 0xf5, 0x21, 0x00


	//----- nvinfo : EIATTR_KPARAM_INFO
	.align		4
.L_477:
        /*0028*/ 	.byte	0x04, 0x17
        /*002a*/ 	.short	(.L_479 - .L_478)
.L_478:
        /*002c*/ 	.word	0x00000000
        /*0030*/ 	.short	0x000a
        /*0032*/ 	.short	0x0038
        /*0034*/ 	.byte	0x00, 0xf5, 0x21, 0x00


	//----- nvinfo : EIATTR_KPARAM_INFO
	.align		4
.L_479:
        /*0038*/ 	.byte	0x04, 0x17
        /*003a*/ 	.short	(.L_481 - .L_480)
.L_480:
        /*003c*/ 	.word	0x00000000
        /*0040*/ 	.short	0x0009
        /*0042*/ 	.short	0x0030
        /*0044*/ 	.byte	0x00, 0xf5, 0x21, 0x00


	//----- nvinfo : EIATTR_KPARAM_INFO
	.align		4
.L_481:
        /*0048*/ 	.byte	0x04, 0x17
        /*004a*/ 	.short	(.L_483 - .L_482)
.L_482:
        /*004c*/ 	.word	0x00000000
        /*0050*/ 	.short	0x0008
        /*0052*/ 	.short	0x0028
        /*0054*/ 	.byte	0x00, 0xf5, 0x21, 0x00


	//----- nvinfo : EIATTR_KPARAM_INFO
	.align		4
.L_483:
        /*0058*/ 	.byte	0x04, 0x17
        /*005a*/ 	.short	(.L_485 - .L_484)
.L_484:
        /*005c*/ 	.word	0x00000000
        /*0060*/ 	.short	0x0007
        /*0062*/ 	.short	0x0020
        /*0064*/ 	.byte	0x00, 0xf5, 0x21, 0x00


	//----- nvinfo : EIATTR_KPARAM_INFO
	.align		4
.L_485:
        /*0068*/ 	.byte	0x04, 0x17
        /*006a*/ 	.short	(.L_487 - .L_486)
.L_486:
        /*006c*/ 	.word	0x00000000
        /*0070*/ 	.short	0x0006
        /*0072*/ 	.short	0x0018
        /*0074*/ 	.byte	0x00, 0xf5, 0x21, 0x00


	//----- nvinfo : EIATTR_KPARAM_INFO
	.align		4
.L_487:
        /*0078*/ 	.byte	0x04, 0x17
        /*007a*/ 	.short	(.L_489 - .L_488)
.L_488:
        /*007c*/ 	.word	0x00000000
        /*0080*/ 	.short	0x0005
        /*0082*/ 	.short	0x0014
        /*0084*/ 	.byte	0x00, 0xf0, 0x11, 0x00


	//----- nvinfo : EIATTR_KPARAM_INFO
	.align		4
.L_489:
        /*0088*/ 	.byte	0x04, 0x17
        /*008a*/ 	.short	(.L_491 - .L_490)
.L_490:
        /*008c*/ 	.word	0x00000000
        /*0090*/ 	.short	0x0004
        /*0092*/ 	.short	0x0010
        /*0094*/ 	.byte	0x00, 0xf0, 0x11, 0x00


	//----- nvinfo : EIATTR_KPARAM_INFO
	.align		4
.L_491:
        /*0098*/ 	.byte	0x04, 0x17
        /*009a*/ 	.short	(.L_493 - .L_492)
.L_492:
        /*009c*/ 	.word	0x00000000
        /*00a0*/ 	.short	0x0003
        /*00a2*/ 	.short	0x000c
        /*00a4*/ 	.byte	0x00, 0xf0, 0x11, 0x00


	//----- nvinfo : EIATTR_KPARAM_INFO
	.align		4
.L_493:
        /*00a8*/ 	.byte	0x04, 0x17
        /*00aa*/ 	.short	(.L_495 - .L_494)
.L_494:
        /*00ac*/ 	.word	0x00000000
        /*00b0*/ 	.short	0x0002
        /*00b2*/ 	.short	0x0008
        /*00b4*/ 	.byte	0x00, 0xf0, 0x11, 0x00


	//----- nvinfo : EIATTR_KPARAM_INFO
	.align		4
.L_495:
        /*00b8*/ 	.byte	0x04, 0x17
        /*00ba*/ 	.short	(.L_497 - .L_496)
.L_496:
        /*00bc*/ 	.word	0x00000000
        /*00c0*/ 	.short	0x0001
        /*00c2*/ 	.short	0x0004
        /*00c4*/ 	.byte	0x00, 0xf0, 0x11, 0x00


	//----- nvinfo : EIATTR_KPARAM_INFO
	.align		4
.L_497:
        /*00c8*/ 	.byte	0x04, 0x17
        /*00ca*/ 	.short	(.L_499 - .L_498)
.L_498:
        /*00cc*/ 	.word	0x00000000
        /*00d0*/ 	.short	0x0000
        /*00d2*/ 	.short	0x0000
        /*00d4*/ 	.byte	0x00, 0xf0, 0x11, 0x00


	//----- nvinfo : EIATTR_SPARSE_MMA_MASK
	.align		4
.L_499:
        /*00d8*/ 	.byte	0x03, 0x50
        /*00da*/ 	.short	0x0000


	//----- nvinfo : EIATTR_MAXREG_COUNT
	.align		4
        /*00dc*/ 	.byte	0x03, 0x1b
        /*00de*/ 	.short	0x00ff


	//----- nvinfo : EIATTR_NUM_BARRIERS
	.align		4
        /*00e0*/ 	.byte	0x02, 0x4c
        /*00e2*/ 	.byte	0x01
	.zero		1


	//----- nvinfo : EIATTR_MERCURY_ISA_VERSION
	.align		4
        /*00e4*/ 	.byte	0x03, 0x5f
        /*00e6*/ 	.short	0x0101


	//----- nvinfo : EIATTR_VRC_CTA_INIT_COUNT
	.align		4
        /*00e8*/ 	.byte	0x02, 0x4a
	.zero		1
	.zero		1


	//----- nvinfo : EIATTR_EXIT_INSTR_OFFSETS
	.align		4
        /*00ec*/ 	.byte	0x04, 0x1c
        /*00ee*/ 	.short	(.L_501 - .L_500)


	//   ....[0]....
.L_500:
        /*00f0*/ 	.word	0x000000a0


	//   ....[1]....
        /*00f4*/ 	.word	0x00000250


	//   ....[2]....
        /*00f8*/ 	.word	0x000011a0


	//----- nvinfo : EIATTR_CRS_STACK_SIZE
	.align		4
.L_501:
        /*00fc*/ 	.byte	0x04, 0x1e
        /*00fe*/ 	.short	(.L_503 - .L_502)
.L_502:
        /*0100*/ 	.word	0x00000000


	//----- nvinfo : EIATTR_CBANK_PARAM_SIZE
	.align		4
.L_503:
        /*0104*/ 	.byte	0x03, 0x19
        /*0106*/ 	.short	0x0050


	//----- nvinfo : EIATTR_PARAM_CBANK
	.align		4
        /*0108*/ 	.byte	0x04, 0x0a
        /*010a*/ 	.short	(.L_505 - .L_504)
	.align		4
.L_504:
        /*010c*/ 	.word	index@(.nv.constant0._Z39attention_weight_computation_forward_v2ILj48EEviiiiiiPKiS1_S1_S1_PKfS3_Pf)
        /*0110*/ 	.short	0x0380
        /*0112*/ 	.short	0x0050


	//----- nvinfo : EIATTR_SW_WAR
	.align		4
.L_505:
        /*0114*/ 	.byte	0x04, 0x36
        /*0116*/ 	.short	(.L_507 - .L_506)
.L_506:
        /*0118*/ 	.word	0x00000008
.L_507:


//--------------------- .nv.info._Z39attention_weight_computation_forward_v2ILj32EEviiiiiiPKiS1_S1_S1_PKfS3_Pf --------------------------
	.section	.nv.info._Z39attention_weight_computation_forward_v2ILj32EEviiiiiiPKiS1_S1_S1_PKfS3_Pf,"",@"SHT_CUDA_INFO"
	.sectionflags	@""
	.align	4


	//----- nvinfo : EIATTR_CUDA_API_VERSION
	.align		4
        /*0000*/ 	.byte	0x04, 0x37
        /*0002*/ 	.short	(.L_509 - .L_508)
.L_508:
        /*0004*/ 	.word	0x00000082


	//----- nvinfo : EIATTR_KPARAM_INFO
	.align		4
.L_509:
        /*0008*/ 	.byte	0x04, 0x17
        /*000a*/ 	.short	(.L_511 - .L_510)
.L_510:
        /*000c*/ 	.word	0x00000000
        /*0010*/ 	.short	0x000c
        /*0012*/ 	.short	0x0048
        /*0014*/ 	.byte	0x00, 0xf5, 0x21, 0x00


	//----- nvinfo : EIATTR_KPARAM_INFO
	.align		4
.L_511:
        /*0018*/ 	.byte	0x04, 0x17
        /*001a*/ 	.short	(.L_513 - .L_512)
.L_512:
        /*001c*/ 	.word	0x00000000
        /*0020*/ 	.short	0x000b
        /*0022*/ 	.short	0x0040
        /*0024*/ 	.byte	0x00, 0xf5, 0x21, 0x00


	//----- nvinfo : EIATTR_KPARAM_INFO
	.align		4
.L_513:
        /*0028*/ 	.byte	0x04, 0x17
        /*002a*/ 	.short	(.L_515 - .L_514)
.L_514:
        /*002c*/ 	.word	0x00000000
        /*0030*/ 	.short	0x000a
        /*0032*/ 	.short	0x0038
        /*0034*/ 	.byte	0x00, 0xf5, 0x21, 0x00


	//----- nvinfo : EIATTR_KPARAM_INFO
	.align		4
.L_515:
        /*0038*/ 	.byte	0x04, 0x17
        /*003a*/ 	.short	(.L_517 - .L_516)
.L_516:
        /*003c*/ 	.word	0x00000000
        /*0040*/ 	.short	0x0009
        /*0042*/ 	.short	0x0030
        /*0044*/ 	.byte	0x00, 0xf5, 0x21, 0x00


	//----- nvinfo : EIATTR_KPARAM_INFO
	.align		4
.L_517:
        /*0048*/ 	.byte	0x04, 0x17
        /*004a*/ 	.short	(.L_519 - .L_518)
.L_518:
        /*004c*/ 	.word	0x00000000
        /*0050*/ 	.short	0x0008
        /*0052*/ 	.short	0x0028
        /*0054*/ 	.byte	0x00, 0xf5, 0x21, 0x00


	//----- nvinfo : EIATTR_KPARAM_INFO
	.align		4
.L_519:
        /*0058*/ 	.byte	0x04, 0x17
        /*005a*/ 	.short	(.L_521 - .L_520)
.L_520:
        /*005c*/ 	.word	0x00000000
        /*0060*/ 	.short	0x0007
        /*0062*/ 	.short	0x0020
        /*0064*/ 	.byte	0x00, 0xf5, 0x21, 0x00


	//----- nvinfo : EIATTR_KPARAM_INFO
	.align		4
.L_521:
        /*0068*/ 	.byte	0x04, 0x17
        /*006a*/ 	.short	(.L_523 - .L_522)
.L_522:
        /*006c*/ 	.word	0x00000000
        /*0070*/ 	.short	0x0006
        /*0072*/ 	.short	0x0018
        /*0074*/ 	.byte	0x00, 0xf5, 0x21, 0x00


	//----- nvinfo : EIATTR_KPARAM_INFO
	.align		4
.L_523:
        /*0078*/ 	.byte	0x04, 0x17
        /*007a*/ 	.short	(.L_525 - .L_524)
.L_524:
        /*007c*/ 	.word	0x00000000
        /*0080*/ 	.short	0x0005
        /*0082*/ 	.short	0x0014
        /*0084*/ 	.byte	0x00, 0xf0, 0x11, 0x00


	//----- nvinfo : EIATTR_KPARAM_INFO
	.align		4
.L_525:
        /*0088*/ 	.byte	0x04, 0x17
        /*008a*/ 	.short	(.L_527 - .L_526)
.L_526:
        /*008c*/ 	.word	0x00000000
        /*0090*/ 	.short	0x0004
        /*0092*/ 	.short	0x0010
        /*0094*/ 	.byte	0x00, 0xf0, 0x11, 0x00


	//----- nvinfo : EIATTR_KPARAM_INFO
	.align		4
.L_527:
        /*0098*/ 	.byte	0x04, 0x17
        /*009a*/ 	.short	(.L_529 - .L_528)
.L_528:
        /*009c*/ 	.word	0x00000000
        /*00a0*/ 	.short	0x0003
        /*00a2*/ 	.short	0x000c
        /*00a4*/ 	.byte	0x00, 0xf0, 0x11, 0x00


	//----- nvinfo : EIATTR_KPARAM_INFO
	.align		4
.L_529:
        /*00a8*/ 	.byte	0x04, 0x17
        /*00aa*/ 	.short	(.L_531 - .L_530)
.L_530:
        /*00ac*/ 	.word	0x00000000
        /*00b0*/ 	.short	0x0002
        /*00b2*/ 	.short	0x0008
        /*00b4*/ 	.byte	0x00, 0xf0, 0x11, 0x00


	//----- nvinfo : EIATTR_KPARAM_INFO
	.align		4
.L_531:
        /*00b8*/ 	.byte	0x04, 0x17
        /*00ba*/ 	.short	(.L_533 - .L_532)
.L_532:
        /*00bc*/ 	.word	0x00000000
        /*00c0*/ 	.short	0x0001
        /*00c2*/ 	.short	0x0004
        /*00c4*/ 	.byte	0x00, 0xf0, 0x11, 0x00


	//----- nvinfo : EIATTR_KPARAM_INFO
	.align		4
.L_533:
        /*00c8*/ 	.byte	0x04, 0x17
        /*00ca*/ 	.short	(.L_535 - .L_534)
.L_534:
        /*00cc*/ 	.word	0x00000000
        /*00d0*/ 	.short	0x0000
        /*00d2*/ 	.short	0x0000
        /*00d4*/ 	.byte	0x00, 0xf0, 0x11, 0x00


	//----- nvinfo : EIATTR_SPARSE_MMA_MASK
	.align		4
.L_535:
        /*00d8*/ 	.byte	0x03, 0x50
        /*00da*/ 	.short	0x0000


	//----- nvinfo : EIATTR_MAXREG_COUNT
	.align		4
        /*00dc*/ 	.byte	0x03, 0x1b
        /*00de*/ 	.short	0x00ff


	//----- nvinfo : EIATTR_NUM_BARRIERS
	.align		4
        /*00e0*/ 	.byte	0x02, 0x4c
        /*00e2*/ 	.byte	0x01
	.zero		1


	//----- nvinfo : EIATTR_MERCURY_ISA_VERSION
	.align		4
        /*00e4*/ 	.byte	0x03, 0x5f
        /*00e6*/ 	.short	0x0101


	//----- nvinfo : EIATTR_VRC_CTA_INIT_COUNT
	.align		4
        /*00e8*/ 	.byte	0x02, 0x4a
	.zero		1
	.zero		1


	//----- nvinfo : EIATTR_EXIT_INSTR_OFFSETS
	.align		4
        /*00ec*/ 	.byte	0x04, 0x1c
        /*00ee*/ 	.short	(.L_537 - .L_536)


	//   ....[0]....
.L_536:
        /*00f0*/ 	.word	0x000000a0


	//   ....[1]....
        /*00f4*/ 	.word	0x00000250


	//   ....[2]....
        /*00f8*/ 	.word	0x000011a0


	//----- nvinfo : EIATTR_CRS_STACK_SIZE
	.align		4
.L_537:
        /*00fc*/ 	.byte	0x04, 0x1e
        /*00fe*/ 	.short	(.L_539 - .L_538)
.L_538:
        /*0100*/ 	.word	0x00000000


	//----- nvinfo : EIATTR_CBANK_PARAM_SIZE
	.align		4
.L_539:
        /*0104*/ 	.byte	0x03, 0x19
        /*0106*/ 	.short	0x0050


	//----- nvinfo : EIATTR_PARAM_CBANK
	.align		4
        /*0108*/ 	.byte	0x04, 0x0a
        /*010a*/ 	.short	(.L_541 - .L_540)
	.align		4
.L_540:
        /*010c*/ 	.word	index@(.nv.constant0._Z39attention_weight_computation_forward_v2ILj32EEviiiiiiPKiS1_S1_S1_PKfS3_Pf)
        /*0110*/ 	.short	0x0380
        /*0112*/ 	.short	0x0050


	//----- nvinfo : EIATTR_SW_WAR
	.align		4
.L_541:
        /*0114*/ 	.byte	0x04, 0x36
        /*0116*/ 	.short	(.L_543 - .L_542)
.L_542:
        /*0118*/ 	.word	0x00000008
.L_543:


//--------------------- .nv.info._Z39attention_weight_computation_forward_v2ILj24EEviiiiiiPKiS1_S1_S1_PKfS3_Pf --------------------------
	.section	.nv.info._Z39attention_weight_computation_forward_v2ILj24EEviiiiiiPKiS1_S1_S1_PKfS3_Pf,"",@"SHT_CUDA_INFO"
	.sectionflags	@""
	.align	4


	//----- nvinfo : EIATTR_CUDA_API_VERSION
	.align		4
        /*0000*/ 	.byte	0x04, 0x37
        /*0002*/ 	.short	(.L_545 - .L_544)
.L_544:
        /*0004*/ 	.word	0x00000082


	//----- nvinfo : EIATTR_KPARAM_INFO
	.align		4
.L_545:
        /*0008*/ 	.byte	0x04, 0x17
        /*000a*/ 	.short	(.L_547 - .L_546)
.L_546:
        /*000c*/ 	.word	0x00000000
        /*0010*/ 	.short	0x000c
        /*0012*/ 	.short	0x0048
        /*0014*/ 	.byte	0x00, 0xf5, 0x21, 0x00


	//----- nvinfo : EIATTR_KPARAM_INFO
	.align		4
.L_547:
        /*0018*/ 	.byte	0x04, 0x17
        /*001a*/ 	.short	(.L_549 - .L_548)
.L_548:
        /*001c*/ 	.word	0x00000000
        /*0020*/ 	.short	0x000b
        /*0022*/ 	.short	0x0040
        /*0024*/ 	.byte	0x00, 0xf5, 0x21, 0x00


	//----- nvinfo : EIATTR_KPARAM_INFO
	.align		4
.L_549:
        /*0028*/ 	.byte	0x04, 0x17
        /*002a*/ 	.short	(.L_551 - .L_550)
.L_550:
        /*002c*/ 	.word	0x00000000
        /*0030*/ 	.short	0x000a
        /*0032*/ 	.short	0x0038
        /*0034*/ 	.byte	0x00, 0xf5, 0x21, 0x00


	//----- nvinfo : EIATTR_KPARAM_INFO
	.align		4
.L_551:
        /*0038*/ 	.byte	0x04, 0x17
        /*003a*/ 	.short	(.L_553 - .L_552)
.L_552:
        /*003c*/ 	.word	0x00000000
        /*0040*/ 	.short	0x0009
        /*0042*/ 	.short	0x0030
        /*0044*/ 	.byte	0x00, 0xf5, 0x21, 0x00


	//----- nvinfo : EIATTR_KPARAM_INFO
	.align		4
.L_553:
        /*0048*/ 	.byte	0x04, 0x17
        /*004a*/ 	.short	(.L_555 - .L_554)
.L_554:
        /*004c*/ 	.word	0x00000000
        /*0050*/ 	.short	0x0008
        /*0052*/ 	.short	0x0028
        /*0054*/ 	.byte	0x00, 0xf5, 0x21, 0x00


	//----- nvinfo : EIATTR_KPARAM_INFO
	.align		4
.L_555:
        /*0058*/ 	.byte	0x04, 0x17
        /*005a*/ 	.short	(.L_557 - .L_556)
.L_556:
        /*005c*/ 	.word	0x00000000
        /*0060*/ 	.short	0x0007
        /*0062*/ 	.short	0x0020
        /*0064*/ 	.byte	0x00, 0xf5, 0x21, 0x00


	//----- nvinfo : EIATTR_KPARAM_INFO
	.align		4
.L_557:
        /*0068*/ 	.byte	0x04, 0x17
        /*006a*/ 	.short	(.L_559 - .L_558)
.L_558:
        /*006c*/ 	.word	0x00000000
        /*0070*/ 	.short	0x0006
        /*0072*/ 	.short	0x0018
        /*0074*/ 	.byte	0x00, 0xf5, 0x21, 0x00


	//----- nvinfo : EIATTR_KPARAM_INFO
	.align		4
.L_559:
        /*0078*/ 	.byte	0x04, 0x17
        /*007a*/ 	.short	(.L_561 - .L_560)
.L_560:
        /*007c*/ 	.word	0x00000000
        /*0080*/ 	.short	0x0005
        /*0082*/ 	.short	0x0014
        /*0084*/ 	.byte	0x00, 0xf0, 0x11, 0x00


	//----- nvinfo : EIATTR_KPARAM_INFO
	.align		4
.L_561:
        /*0088*/ 	.byte	0x04, 0x17
        /*008a*/ 	.short	(.L_563 - .L_562)
.L_562:
        /*008c*/ 	.word	0x00000000
        /*0090*/ 	.short	0x0004
        /*0092*/ 	.short	0x0010
        /*0094*/ 	.byte	0x00, 0xf0, 0x11, 0x00


	//----- nvinfo : EIATTR_KPARAM_INFO
	.align		4
.L_563:
        /*0098*/ 	.byte	0x04, 0x17
        /*009a*/ 	.short	(.L_565 - .L_564)
.L_564:
        /*009c*/ 	.word	0x00000000
        /*00a0*/ 	.short	0x0003
        /*00a2*/ 	.short	0x000c
        /*00a4*/ 	.byte	0x00, 0xf0, 0x11, 0x00


	//----- nvinfo : EIATTR_KPARAM_INFO
	.align		4
.L_565:
        /*00a8*/ 	.byte	0x04, 0x17
        /*00aa*/ 	.short	(.L_567 - .L_566)
.L_566:
        /*00ac*/ 	.word	0x00000000
        /*00b0*/ 	.short	0x0002
        /*00b2*/ 	.short	0x0008
        /*00b4*/ 	.byte	0x00, 0xf0, 0x11, 0x00


	//----- nvinfo : EIATTR_KPARAM_INFO
	.align		4
.L_567:
        /*00b8*/ 	.byte	0x04, 0x17
        /*00ba*/ 	.short	(.L_569 - .L_568)
.L_568:
        /*00bc*/ 	.word	0x00000000
        /*00c0*/ 	.short	0x0001
        /*00c2*/ 	.short	0x0004
        /*00c4*/ 	.byte	0x00, 0xf0, 0x11, 0x00


	//----- nvinfo : EIATTR_KPARAM_INFO
	.align		4
.L_569:
        /*00c8*/ 	.byte	0x04, 0x17
        /*00ca*/ 	.short	(.L_571 - .L_570)
.L_570:
        /*00cc*/ 	.word	0x00000000
        /*00d0*/ 	.short	0x0000
        /*00d2*/ 	.short	0x0000
        /*00d4*/ 	.byte	0x00, 0xf0, 0x11, 0x00


	//----- nvinfo : EIATTR_SPARSE_MMA_MASK
	.align		4
.L_571:
        /*00d8*/ 	.byte	0x03, 0x50
        /*00da*/ 	.short	0x0000


	//----- nvinfo : EIATTR_MAXREG_COUNT
	.align		4
        /*00dc*/ 	.byte	0x03, 0x1b
        /*00de*/ 	.short	0x00ff


	//----- nvinfo : EIATTR_NUM_BARRIERS
	.align		4
        /*00e0*/ 	.byte	0x02, 0x4c
        /*00e2*/ 	.byte	0x01
	.zero		1


	//----- nvinfo : EIATTR_MERCURY_ISA_VERSION
	.align		4
        /*00e4*/ 	.byte	0x03, 0x5f
        /*00e6*/ 	.short	0x0101


	//----- nvinfo : EIATTR_VRC_CTA_INIT_COUNT
	.align		4
        /*00e8*/ 	.byte	0x02, 0x4a
	.zero		1
	.zero		1


	//----- nvinfo : EIATTR_EXIT_INSTR_OFFSETS
	.align		4
        /*00ec*/ 	.byte	0x04, 0x1c
        /*00ee*/ 	.short	(.L_573 - .L_572)


	//   ....[0]....
.L_572:
        /*00f0*/ 	.word	0x000000a0


	//   ....[1]....
        /*00f4*/ 	.word	0x00000250


	//   ....[2]....
        /*00f8*/ 	.word	0x000011a0


	//----- nvinfo : EIATTR_CRS_STACK_SIZE
	.align		4
.L_573:
        /*00fc*/ 	.byte	0x04, 0x1e
        /*00fe*/ 	.short	(.L_575 - .L_574)
.L_574:
        /*0100*/ 	.word	0x00000000


	//----- nvinfo : EIATTR_CBANK_PARAM_SIZE
	.align		4
.L_575:
        /*0104*/ 	.byte	0x03, 0x19
        /*0106*/ 	.short	0x0050


	//----- nvinfo : EIATTR_PARAM_CBANK
	.align		4
        /*0108*/ 	.byte	0x04, 0x0a
        /*010a*/ 	.short	(.L_577 - .L_576)
	.align		4
.L_576:
        /*010c*/ 	.word	index@(.nv.constant0._Z39attention_weight_computation_forward_v2ILj24EEviiiiiiPKiS1_S1_S1_PKfS3_Pf)
        /*0110*/ 	.short	0x0380
        /*0112*/ 	.short	0x0050


	//----- nvinfo : EIATTR_SW_WAR
	.align		4
.L_577:
        /*0114*/ 	.byte	0x04, 0x36
        /*0116*/ 	.short	(.L_579 - .L_578)
.L_578:
        /*0118*/ 	.word	0x00000008
.L_579:


//--------------------- .nv.info._Z39attention_weight_computation_forward_v2ILj16EEviiiiiiPKiS1_S1_S1_PKfS3_Pf --------------------------
	.section	.nv.info._Z39attention_weight_computation_forward_v2ILj16EEviiiiiiPKiS1_S1_S1_PKfS3_Pf,"",@"SHT_CUDA_INFO"
	.sectionflags	@""
	.align	4


	//----- nvinfo : EIATTR_CUDA_API_VERSION
	.align		4
        /*0000*/ 	.byte	0x04, 0x37
        /*0002*/ 	.short	(.L_581 - .L_580)
.L_580:
        /*0004*/ 	.word	0x00000082


	//----- nvinfo : EIATTR_KPARAM_INFO
	.align		4
.L_581:
        /*0008*/ 	.byte	0x04, 0x17
        /*000a*/ 	.short	(.L_583 - .L_582)
.L_582:
        /*000c*/ 	.word	0x00000000
        /*0010*/ 	.short	0x000c
        /*0012*/ 	.short	0x0048
        /*0014*/ 	.byte	0x00, 0xf5, 0x21, 0x00


	//----- nvinfo : EIATTR_KPARAM_INFO
	.align		4
.L_583:
        /*0018*/ 	.byte	0x04, 0x17
        /*001a*/ 	.short	(.L_585 - .L_584)
.L_584:
        /*001c*/ 	.word	0x00000000
        /*0020*/ 	.short	0x000b
        /*0022*/ 	.short	0x0040
        /*0024*/ 	.byte	0x00, 0xf5, 0x21, 0x00


	//----- nvinfo : EIATTR_KPARAM_INFO
	.align		4
.L_585:
        /*0028*/ 	.byte	0x04, 0x17
        /*002a*/ 	.short	(.L_587 - .L_586)
.L_586:
        /*002c*/ 	.word	0x00000000
        /*0030*/ 	.short	0x000a
        /*0032*/ 	.short	0x0038
        /*0034*/ 	.byte	0x00, 0xf5, 0x21, 0x00


	//----- nvinfo : EIATTR_KPARAM_INFO
	.align		4
.L_587:
        /*0038*/ 	.byte	0x04, 0x17
        /*003a*/ 	.short	(.L_589 - .L_588)
.L_588:
        /*003c*/ 	.word	0x00000000
        /*0040*/ 	.short	0x0009
        /*0042*/ 	.short	0x0030
        /*0044*/ 	.byte	0x00, 0xf5, 0x21, 0x00


	//----- nvinfo : EIATTR_KPARAM_INFO
	.align		4
.L_589:
        /*0048*/ 	.byte	0x04, 0x17
        /*004a*/ 	.short	(.L_591 - .L_590)
.L_590:
        /*004c*/ 	.word	0x00000000
        /*0050*/ 	.short	0x0008
        /*0052*/ 	.short	0x0028
        /*0054*/ 	.byte	0x00, 0xf5, 0x21, 0x00


	//----- nvinfo : EIATTR_KPARAM_INFO
	.align		4
.L_591:
        /*0058*/ 	.byte	0x04, 0x17
        /*005a*/ 	.short	(.L_593 - .L_592)
.L_592:
        /*005c*/ 	.word	0x00000000
        /*0060*/ 	.short	0x0007
        /*0062*/ 	.short	0x0020
        /*0064*/ 	.byte	0x00, 0xf5, 0x21, 0x00


	//----- nvinfo : EIATTR_KPARAM_INFO
	.align		4
.L_593:
        /*0068*/ 	.byte	0x04, 0x17
        /*006a*/ 	.short	(.L_595 - .L_594)
.L_594:
        /*006c*/ 	.word	0x00000000
        /*0070*/ 	.short	0x0006
        /*0072*/ 	.short	0x0018
        /*0074*/ 	.byte	0x00, 0xf5, 0x21, 0x00


	//----- nvinfo : EIATTR_KPARAM_INFO
	.align		4
.L_595:
        /*0078*/ 	.byte	0x04, 0x17
        /*007a*/ 	.short	(.L_597 - .L_596)
.L_596:
        /*007c*/ 	.word	0x00000000
        /*0080*/ 	.short	0x0005
        /*0082*/ 	.short	0x0014
        /*0084*/ 	.byte	0x00, 0xf0, 0x11, 0x00


	//----- nvinfo : EIATTR_KPARAM_INFO
	.align		4
.L_597:
        /*0088*/ 	.byte	0x04, 0x17
        /*008a*/ 	.short	(.L_599 - .L_598)
.L_598:
        /*008c*/ 	.word	0x00000000
        /*0090*/ 	.short	0x0004
        /*0092*/ 	.short	0x0010
        /*0094*/ 	.byte	0x00, 0xf0, 0x11, 0x00


	//----- nvinfo : EIATTR_KPARAM_INFO
	.align		4
.L_599:
        /*0098*/ 	.byte	0x04, 0x17
        /*009a*/ 	.short	(.L_601 - .L_600)
.L_600:
        /*009c*/ 	.word	0x00000000
        /*00a0*/ 	.short	0x0003
        /*00a2*/ 	.short	0x000c
        /*00a4*/ 	.byte	0x00, 0xf0, 0x11, 0x00


	//----- nvinfo : EIATTR_KPARAM_INFO
	.align		4
.L_601:
        /*00a8*/ 	.byte	0x04, 0x17
        /*00aa*/ 	.short	(.L_603 - .L_602)
.L_602:
        /*00ac*/ 	.word	0x00000000
        /*00b0*/ 	.short	0x0002
        /*00b2*/ 	.short	0x0008
        /*00b4*/ 	.byte	0x00, 0xf0, 0x11, 0x00


	//----- nvinfo : EIATTR_KPARAM_INFO
	.align		4
.L_603:
        /*00b8*/ 	.byte	0x04, 0x17
        /*00ba*/ 	.short	(.L_605 - .L_604)
.L_604:
        /*00bc*/ 	.word	0x00000000
        /*00c0*/ 	.short	0x0001
        /*00c2*/ 	.short	0x0004
        /*00c4*/ 	.byte	0x00, 0xf0, 0x11, 0x00


	//----- nvinfo : EIATTR_KPARAM_INFO
	.align		4
.L_605:
        /*00c8*/ 	.byte	0x04, 0x17
        /*00ca*/ 	.short	(.L_607 - .L_606)
.L_606:
        /*00cc*/ 	.word	0x00000000
        /*00d0*/ 	.short	0x0000
        /*00d2*/ 	.short	0x0000
        /*00d4*/ 	.byte	0x00, 0xf0, 0x11, 0x00


	//----- nvinfo : EIATTR_SPARSE_MMA_MASK
	.align		4
.L_607:
        /*00d8*/ 	.byte	0x03, 0x50
        /*00da*/ 	.short	0x0000


	//----- nvinfo : EIATTR_MAXREG_COUNT
	.align		4
        /*00dc*/ 	.byte	0x03, 0x1b
        /*00de*/ 	.short	0x00ff


	//----- nvinfo : EIATTR_NUM_BARRIERS
	.align		4
        /*00e0*/ 	.byte	0x02, 0x4c
        /*00e2*/ 	.byte	0x01
	.zero		1


	//----- nvinfo : EIATTR_MERCURY_ISA_VERSION
	.align		4
        /*00e4*/ 	.byte	0x03, 0x5f
        /*00e6*/ 	.short	0x0101


	//----- nvinfo : EIATTR_VRC_CTA_INIT_COUNT
	.align		4
        /*00e8*/ 	.byte	0x02, 0x4a
	.zero		1
	.zero		1


	//----- nvinfo : EIATTR_EXIT_INSTR_OFFSETS
	.align		4
        /*00ec*/ 	.byte	0x04, 0x1c
        /*00ee*/ 	.short	(.L_609 - .L_608)


	//   ....[0]....
.L_608:
        /*00f0*/ 	.word	0x000000a0


	//   ....[1]....
        /*00f4*/ 	.word	0x00000250


	//   ....[2]....
        /*00f8*/ 	.word	0x000011a0


	//----- nvinfo : EIATTR_CRS_STACK_SIZE
	.align		4
.L_609:
        /*00fc*/ 	.byte	0x04, 0x1e
        /*00fe*/ 	.short	(.L_611 - .L_610)
.L_610:
        /*0100*/ 	.word	0x00000000


	//----- nvinfo : EIATTR_CBANK_PARAM_SIZE
	.align		4
.L_611:
        /*0104*/ 	.byte	0x03, 0x19
        /*0106*/ 	.short	0x0050


	//----- nvinfo : EIATTR_PARAM_CBANK
	.align		4
        /*0108*/ 	.byte	0x04, 0x0a
        /*010a*/ 	.short	(.L_613 - .L_612)
	.align		4
.L_612:
        /*010c*/ 	.word	index@(.nv.constant0._Z39attention_weight_computation_forward_v2ILj16EEviiiiiiPKiS1_S1_S1_PKfS3_Pf)
        /*0110*/ 	.short	0x0380
        /*0112*/ 	.short	0x0050


	//----- nvinfo : EIATTR_SW_WAR
	.align		4
.L_613:
        /*0114*/ 	.byte	0x04, 0x36
        /*0116*/ 	.short	(.L_615 - .L_614)
.L_614:
        /*0118*/ 	.word	0x00000008
.L_615:


//--------------------- .nv.callgraph             --------------------------
	.section	.nv.callgraph,"",@"SHT_CUDA_CALLGRAPH"
	.align	4
	.sectionentsize	8
	.align		4
        /*0000*/ 	.word	0x00000000
	.align		4
        /*0004*/ 	.word	0xffffffff
	.align		4
        /*0008*/ 	.word	0x00000000
	.align		4
        /*000c*/ 	.word	0xfffffffe
	.align		4
        /*0010*/ 	.word	0x00000000
	.align		4
        /*0014*/ 	.word	0xfffffffd
	.align		4
        /*0018*/ 	.word	0x00000000
	.align		4
        /*001c*/ 	.word	0xfffffffc


//--------------------- .text._Z40attention_weight_computation_backward_v2ILj150EEviiiiiiPKiS1_S1_S1_PKfS3_PfS4_S4_ --------------------------
	.section	.text._Z40attention_weight_computation_backward_v2ILj150EEviiiiiiPKiS1_S1_S1_PKfS3_PfS4_S4_,"ax",@progbits
	.align	128
        .global         _Z40attention_weight_computation_backward_v2ILj150EEviiiiiiPKiS1_S1_S1_PKfS3_PfS4_S4_
        .type           _Z40attention_weight_computation_backward_v2ILj150EEviiiiiiPKiS1_S1_S1_PKfS3_PfS4_S4_,@function
        .size           _Z40attention_weight_computation_backward_v2ILj150EEviiiiiiPKiS1_S1_S1_PKfS3_PfS4_S4_,(.L_x_441 - _Z40attention_weight_computation_backward_v2ILj150EEviiiiiiPKiS1_S1_S1_PKfS3_PfS4_S4_)
        .other          _Z40attention_weight_computation_backward_v2ILj150EEviiiiiiPKiS1_S1_S1_PKfS3_PfS4_S4_,@"STO_CUDA_ENTRY STV_DEFAULT"
_Z40attention_weight_computation_backward_v2ILj150EEviiiiiiPKiS1_S1_S1_PKfS3_PfS4_S4_:
.text._Z40attention_weight_computation_backward_v2ILj150EEviiiiiiPKiS1_S1_S1_PKfS3_PfS4_S4_:
[----:B------:R-:W-:Y:S01]  /*0000*/  LDC R1, c[0x0][0x37c] ;  /* 0x0000df00ff017b82 */ /* 0x000fe20000000800 */
[----:B------:R-:W0:Y:S07]  /*0010*/  S2R R0, SR_CTAID.X ;  /* 0x0000000000007919 */ /* 0x000e2e0000002500 */
[----:B------:R-:W1:Y:S01]  /*0020*/  S2UR UR7, SR_CTAID.Y ;  /* 0x00000000000779c3 */ /* 0x000e620000002600 */
[----:B------:R-:W0:Y:S01]  /*0030*/  LDCU UR5, c[0x0][0x384] ;  /* 0x00007080ff0577ac */ /* 0x000e220008000800 */
[----:B------:R-:W2:Y:S01]  /*0040*/  S2R R5, SR_TID.X ;  /* 0x0000000000057919 */ /* 0x000ea20000002100 */
[----:B------:R-:W2:Y:S05]  /*0050*/  LDCU UR4, c[0x0][0x388] ;  /* 0x00007100ff0477ac */ /* 0x000eaa0008000800 */
[----:B------:R-:W1:Y:S02]  /*0060*/  LDC R7, c[0x0][0x390] ;  /* 0x0000e400ff077b82 */ /* 0x000e640000000800 */
[----:B-1----:R-:W-:-:S04]  /*0070*/  ISETP.LE.AND P0, PT, R7, UR7, PT ;  /* 0x0000000707007c0c */ /* 0x002fc8000bf03270 */
[----:B0-----:R-:W-:-:S04]  /*0080*/  ISETP.GE.OR P0, PT, R0, UR5, P0 ;  /* 0x0000000500007c0c */ /* 0x001fc80008706670 */
[----:B--2---:R-:W-:-:S13]  /*0090*/  ISETP.GE.OR P0, PT, R5, UR4, P0 ;  /* 0x0000000405007c0c */ /* 0x004fda0008706670 */
[----:B------:R-:W-:Y:S05]  /*00a0*/  @P0 EXIT ;  /* 0x000000000000094d */ /* 0x000fea0003800000 */
[----:B------:R-:W0:Y:S01]  /*00b0*/  LDC R4, c[0x0][0x394] ;  /* 0x0000e500ff047b82 */ /* 0x000e220000000800 */
[----:B------:R-:W-:Y:S01]  /*00c0*/  IMAD R6, R0, UR4, R5 ;  /* 0x0000000400067c24 */ /* 0x000fe2000f8e0205 */
[----:B------:R-:W1:Y:S01]  /*00d0*/  LDCU.64 UR8, c[0x0][0x358] ;  /* 0x00006b00ff0877ac */ /* 0x000e620008000a00 */
[----:B------:R-:W-:Y:S05]  /*00e0*/  BSSY.RECONVERGENT B0, `(.L_x_0) ;  /* 0x0000018000007945 */ /* 0x000fea0003800200 */
[----:B------:R-:W2:Y:S01]  /*00f0*/  LDC.64 R8, c[0x0][0x3b0] ;  /* 0x0000ec00ff087b82 */ /* 0x000ea20000000a00 */
[----:B0-----:R-:W-:Y:S01]  /*0100*/  ISETP.GE.AND P0, PT, R5, R4, PT ;  /* 0x000000040500720c */ /* 0x001fe20003f06270 */
[----:B--2---:R-:W-:-:S12]  /*0110*/  IMAD.WIDE R8, R6, 0x4, R8 ;  /* 0x0000000406087825 */ /* 0x004fd800078e0208 */
[----:B-1----:R-:W-:Y:S05]  /*0120*/  @P0 BRA `(.L_x_1) ;  /* 0x00000000004c0947 */ /* 0x002fea0003800000 */
[----:B------:R-:W0:Y:S01]  /*0130*/  S2R R14, SR_CgaCtaId ;  /* 0x00000000000e7919 */ /* 0x000e220000008800 */
[----:B------:R-:W1:Y:S01]  /*0140*/  LDC R18, c[0x0][0x360] ;  /* 0x0000d800ff127b82 */ /* 0x000e620000000800 */
[----:B------:R-:W-:Y:S01]  /*0150*/  MOV R10, 0x400 ;  /* 0x00000400000a7802 */ /* 0x000fe20000000f00 */
[----:B------:R-:W-:Y:S02]  /*0160*/  IMAD R13, R0, R7, UR7 ;  /* 0x00000007000d7e24 */ /* 0x000fe4000f8e0207 */
[----:B------:R-:W-:Y:S02]  /*0170*/  IMAD.MOV.U32 R15, RZ, RZ, R5 ;  /* 0x000000ffff0f7224 */ /* 0x000fe400078e0005 */
[----:B------:R-:W-:Y:S02]  /*0180*/  VIADD R11, R10, 0x258 ;  /* 0x000002580a0b7836 */ /* 0x000fe40000000000 */
[----:B------:R-:W2:Y:S01]  /*0190*/  LDC.64 R2, c[0x0][0x3b8] ;  /* 0x0000ee00ff027b82 */ /* 0x000ea20000000a00 */
[----:B0-----:R-:W-:-:S02]  /*01a0*/  LEA R12, R14, R10, 0x18 ;  /* 0x0000000a0e0c7211 */ /* 0x001fc400078ec0ff */
[----:B------:R-:W-:-:S07]  /*01b0*/  LEA R14, R14, R11, 0x18 ;  /* 0x0000000b0e0e7211 */ /* 0x000fce00078ec0ff */
.L_x_2:
[----:B------:R-:W-:-:S04]  /*01c0*/  IMAD R11, R13, R4, R15 ;  /* 0x000000040d0b7224 */ /* 0x000fc800078e020f */
[----:B0-2---:R-:W-:-:S06]  /*01d0*/  IMAD.WIDE R10, R11, 0x4, R2 ;  /* 0x000000040b0a7825 */ /* 0x005fcc00078e0202 */
[----:B------:R-:W2:Y:S01]  /*01e0*/  LDG.E R10, desc[UR8][R10.64] ;  /* 0x000000080a0a7981 */ /* 0x000ea2000c1e1900 */
[C---:B------:R-:W-:Y:S02]  /*01f0*/  IMAD R17, R15.reuse, 0x4, R12 ;  /* 0x000000040f117824 */ /* 0x040fe400078e020c */
[----:B------:R-:W-:Y:S01]  /*0200*/  IMAD R16, R15, 0x4, R14 ;  /* 0x000000040f107824 */ /* 0x000fe200078e020e */
[----:B-1----:R-:W-:-:S04]  /*0210*/  IADD3 R15, PT, PT, R18, R15, RZ ;  /* 0x0000000f120f7210 */ /* 0x002fc80007ffe0ff */
[----:B------:R-:W-:Y:S01]  /*0220*/  ISETP.GE.AND P0, PT, R15, R4, PT ;  /* 0x000000040f00720c */ /* 0x000fe20003f06270 */
[----:B--2---:R0:W-:Y:S04]  /*0230*/  STS [R17], R10 ;  /* 0x0000000a11007388 */ /* 0x0041e80000000800 */
[----:B------:R0:W-:Y:S08]  /*0240*/  STS [R16], RZ ;  /* 0x000000ff10007388 */ /* 0x0001f00000000800 */
[----:B------:R-:W-:Y:S05]  /*0250*/  @!P0 BRA `(.L_x_2) ;  /* 0xfffffffc00d88947 */ /* 0x000fea000383ffff */
.L_x_1:
[----:B------:R-:W-:Y:S05]  /*0260*/  BSYNC.RECONVERGENT B0 ;  /* 0x0000000000007941 */ /* 0x000fea0003800200 */
.L_x_0:
[----:B------:R-:W-:Y:S06]  /*0270*/  BAR.SYNC.DEFER_BLOCKING 0x0 ;  /* 0x0000000000007b1d */ /* 0x000fec0000010000 */
[----:B------:R-:W2:Y:S01]  /*0280*/  LDG.E R8, desc[UR8][R8.64] ;  /* 0x0000000808087981 */ /* 0x000ea2000c1e1900 */
[----:B------:R-:W-:Y:S01]  /*0290*/  BSSY.RECONVERGENT B0, `(.L_x_3) ;  /* 0x0000178000007945 */ /* 0x000fe20003800200 */
[----:B--2---:R-:W-:-:S13]  /*02a0*/  ISETP.NE.AND P0, PT, R8, -0x1, PT ;  /* 0xffffffff0800780c */ /* 0x004fda0003f05270 */
[----:B------:R-:W-:Y:S05]  /*02b0*/  @!P0 BRA `(.L_x_4) ;  /* 0x0000001400d48947 */ /* 0x000fea0003800000 */
[----:B------:R-:W1:Y:S02]  /*02c0*/  LDC.64 R2, c[0x0][0x3a8] ;  /* 0x0000ea00ff027b82 */ /* 0x000e640000000a00 */
[----:B-1----:R-:W-:-:S05]  /*02d0*/  IMAD.WIDE.U32 R2, R0, 0x4, R2 ;  /* 0x0000000400027825 */ /* 0x002fca00078e0002 */
[----:B------:R-:W2:Y:S01]  /*02e0*/  LDG.E R11, desc[UR8][R2.64] ;  /* 0x00000008020b7981 */ /* 0x000ea2000c1e1900 */
[----:B------:R-:W-:Y:S01]  /*02f0*/  IMAD.MOV.U32 R9, RZ, RZ, RZ ;  /* 0x000000ffff097224 */ /* 0x000fe200078e00ff */
[----:B--2---:R-:W-:-:S13]  /*0300*/  ISETP.GE.AND P0, PT, R11, 0x1, PT ;  /* 0x000000010b00780c */ /* 0x004fda0003f06270 */
[----:B------:R-:W-:Y:S05]  /*0310*/  @!P0 BRA `(.L_x_5) ;  /* 0x0000000400708947 */ /* 0x000fea0003800000 */
[C---:B------:R-:W-:Y:S01]  /*0320*/  ISETP.GE.U32.AND P1, PT, R11.reuse, 0x10, PT ;  /* 0x000000100b00780c */ /* 0x040fe20003f26070 */
[----:B0-----:R-:W-:Y:S01]  /*0330*/  IMAD.MOV.U32 R10, RZ, RZ, RZ ;  /* 0x000000ffff0a7224 */ /* 0x001fe200078e00ff */
[----:B------:R-:W-:Y:S01]  /*0340*/  LOP3.LUT R23, R11, 0xf, RZ, 0xc0, !PT ;  /* 0x0000000f0b177812 */ /* 0x000fe200078ec0ff */
[----:B------:R-:W-:-:S03]  /*0350*/  IMAD.MOV.U32 R9, RZ, RZ, RZ ;  /* 0x000000ffff097224 */ /* 0x000fc600078e00ff */
[----:B------:R-:W-:-:S07]  /*0360*/  ISETP.NE.AND P0, PT, R23, RZ, PT ;  /* 0x000000ff1700720c */ /* 0x000fce0003f05270 */
[----:B------:R-:W-:Y:S06]  /*0370*/  @!P1 BRA `(.L_x_6) ;  /* 0x00000000009c9947 */ /* 0x000fec0003800000 */
[----:B------:R-:W0:Y:S01]  /*0380*/  LDCU.64 UR4, c[0x0][0x3a0] ;  /* 0x00007400ff0477ac */ /* 0x000e220008000a00 */
[----:B------:R-:W-:Y:S01]  /*0390*/  LOP3.LUT R10, R11, 0x7ffffff0, RZ, 0xc0, !PT ;  /* 0x7ffffff00b0a7812 */ /* 0x000fe200078ec0ff */
[----:B------:R-:W-:-:S03]  /*03a0*/  IMAD.MOV.U32 R9, RZ, RZ, RZ ;  /* 0x000000ffff097224 */ /* 0x000fc600078e00ff */
[----:B------:R-:W-:Y:S01]  /*03b0*/  IADD3 R12, PT, PT, -R10, RZ, RZ ;  /* 0x000000ff0a0c7210 */ /* 0x000fe20007ffe1ff */
[----:B0-----:R-:W-:-:S04]  /*03c0*/  UIADD3 UR4, UP0, UPT, UR4, 0x20, URZ ;  /* 0x0000002004047890 */ /* 0x001fc8000ff1e0ff */
[----:B------:R-:W-:Y:S02]  /*03d0*/  UIADD3.X UR5, UPT, UPT, URZ, UR5, URZ, UP0, !UPT ;  /* 0x00000005ff057290 */ /* 0x000fe400087fe4ff */
[----:B------:R-:W-:-:S04]  /*03e0*/  IMAD.U32 R14, RZ, RZ, UR4 ;  /* 0x00000004ff0e7e24 */ /* 0x000fc8000f8e00ff */
[----:B------:R-:W-:-:S07]  /*03f0*/  IMAD.U32 R15, RZ, RZ, UR5 ;  /* 0x00000005ff0f7e24 */ /* 0x000fce000f8e00ff */
.L_x_7:
[----:B------:R-:W-:Y:S02]  /*0400*/  IMAD.MOV.U32 R2, RZ, RZ, R14 ;  /* 0x000000ffff027224 */ /* 0x000fe400078e000e */
[----:B------:R-:W-:-:S05]  /*0410*/  IMAD.MOV.U32 R3, RZ, RZ, R15 ;  /* 0x000000ffff037224 */ /* 0x000fca00078e000f */
[----:B------:R-:W2:Y:S04]  /*0420*/  LDG.E R22, desc[UR8][R2.64+-0x20] ;  /* 0xffffe00802167981 */ /* 0x000ea8000c1e1900 */
[----:B------:R-:W2:Y:S04]  /*0430*/  LDG.E R21, desc[UR8][R2.64+-0x1c] ;  /* 0xffffe40802157981 */ /* 0x000ea8000c1e1900 */
[----:B------:R-:W3:Y:S04]  /*0440*/  LDG.E R24, desc[UR8][R2.64+-0x18] ;  /* 0xffffe80802187981 */ /* 0x000ee8000c1e1900 */
[----:B------:R-:W3:Y:S04]  /*0450*/  LDG.E R25, desc[UR8][R2.64+-0x14] ;  /* 0xffffec0802197981 */ /* 0x000ee8000c1e1900 */
[----:B------:R-:W4:Y:S04]  /*0460*/  LDG.E R13, desc[UR8][R2.64+-0x10] ;  /* 0xfffff008020d7981 */ /* 0x000f28000c1e1900 */
[----:B------:R-:W4:Y:S04]  /*0470*/  LDG.E R14, desc[UR8][R2.64+-0xc] ;  /* 0xfffff408020e7981 */ /* 0x000f28000c1e1900 */
[----:B------:R-:W5:Y:S04]  /*0480*/  LDG.E R15, desc[UR8][R2.64+-0x8] ;  /* 0xfffff808020f7981 */ /* 0x000f68000c1e1900 */
[----:B------:R-:W5:Y:S04]  /*0490*/  LDG.E R16, desc[UR8][R2.64+-0x4] ;  /* 0xfffffc0802107981 */ /* 0x000f68000c1e1900 */
[----:B------:R-:W5:Y:S04]  /*04a0*/  LDG.E R17, desc[UR8][R2.64] ;  /* 0x0000000802117981 */ /* 0x000f68000c1e1900 */
[----:B------:R-:W5:Y:S04]  /*04b0*/  LDG.E R18, desc[UR8][R2.64+0x4] ;  /* 0x0000040802127981 */ /* 0x000f68000c1e1900 */
[----:B------:R-:W5:Y:S04]  /*04c0*/  LDG.E R19, desc[UR8][R2.64+0x8] ;  /* 0x0000080802137981 */ /* 0x000f68000c1e1900 */
[----:B------:R-:W5:Y:S01]  /*04d0*/  LDG.E R20, desc[UR8][R2.64+0xc] ;  /* 0x00000c0802147981 */ /* 0x000f62000c1e1900 */
[----:B--2---:R-:W-:-:S03]  /*04e0*/  IADD3 R21, PT, PT, R21, R22, R9 ;  /* 0x0000001615157210 */ /* 0x004fc60007ffe009 */
[----:B------:R-:W2:Y:S04]  /*04f0*/  LDG.E R9, desc[UR8][R2.64+0x10] ;  /* 0x0000100802097981 */ /* 0x000ea8000c1e1900 */
[----:B------:R-:W2:Y:S01]  /*0500*/  LDG.E R22, desc[UR8][R2.64+0x14] ;  /* 0x0000140802167981 */ /* 0x000ea2000c1e1900 */
[----:B---3--:R-:W-:-:S03]  /*0510*/  IADD3 R25, PT, PT, R25, R24, R21 ;  /* 0x0000001819197210 */ /* 0x008fc60007ffe015 */
[----:B------:R-:W3:Y:S04]  /*0520*/  LDG.E R24, desc[UR8][R2.64+0x18] ;  /* 0x0000180802187981 */ /* 0x000ee8000c1e1900 */
[----:B------:R-:W3:Y:S01]  /*0530*/  LDG.E R21, desc[UR8][R2.64+0x1c] ;  /* 0x00001c0802157981 */ /* 0x000ee2000c1e1900 */
[----:B------:R-:W-:Y:S02]  /*0540*/  IADD3 R12, PT, PT, R12, 0x10, RZ ;  /* 0x000000100c0c7810 */ /* 0x000fe40007ffe0ff */
[----:B----4-:R-:W-:Y:S02]  /*0550*/  IADD3 R13, PT, PT, R14, R13, R25 ;  /* 0x0000000d0e0d7210 */ /* 0x010fe40007ffe019 */
[----:B------:R-:W-:Y:S02]  /*0560*/  ISETP.NE.AND P1, PT, R12, RZ, PT ;  /* 0x000000ff0c00720c */ /* 0x000fe40003f25270 */
[----:B------:R-:W-:-:S02]  /*0570*/  IADD3 R14, P2, PT, R2, 0x40, RZ ;  /* 0x00000040020e7810 */ /* 0x000fc40007f5e0ff */
[----:B-----5:R-:W-:-:S03]  /*0580*/  IADD3 R13, PT, PT, R16, R15, R13 ;  /* 0x0000000f100d7210 */ /* 0x020fc60007ffe00d */
[----:B------:R-:W-:Y:S01]  /*0590*/  IMAD.X R15, RZ, RZ, R3, P2 ;  /* 0x000000ffff0f7224 */ /* 0x000fe200010e0603 */
[----:B------:R-:W-:-:S04]  /*05a0*/  IADD3 R13, PT, PT, R18, R17, R13 ;  /* 0x00000011120d7210 */ /* 0x000fc80007ffe00d */
[----:B------:R-:W-:-:S04]  /*05b0*/  IADD3 R13, PT, PT, R20, R19, R13 ;  /* 0x00000013140d7210 */ /* 0x000fc80007ffe00d */
[----:B--2---:R-:W-:-:S04]  /*05c0*/  IADD3 R9, PT, PT, R22, R9, R13 ;  /* 0x0000000916097210 */ /* 0x004fc80007ffe00d */
[----:B---3--:R-:W-:Y:S01]  /*05d0*/  IADD3 R9, PT, PT, R21, R24, R9 ;  /* 0x0000001815097210 */ /* 0x008fe20007ffe009 */
[----:B------:R-:W-:Y:S06]  /*05e0*/  @P1 BRA `(.L_x_7) ;  /* 0xfffffffc00841947 */ /* 0x000fec000383ffff */
.L_x_6:
[----:B------:R-:W-:Y:S05]  /*05f0*/  @!P0 BRA `(.L_x_5) ;  /* 0x0000000000b88947 */ /* 0x000fea0003800000 */
[----:B------:R-:W-:Y:S02]  /*0600*/  ISETP.GE.U32.AND P0, PT, R23, 0x8, PT ;  /* 0x000000081700780c */ /* 0x000fe40003f06070 */
[----:B------:R-:W-:-:S04]  /*0610*/  LOP3.LUT R20, R11, 0x7, RZ, 0xc0, !PT ;  /* 0x000000070b147812 */ /* 0x000fc800078ec0ff */
[----:B------:R-:W-:-:S07]  /*0620*/  ISETP.NE.AND P1, PT, R20, RZ, PT ;  /* 0x000000ff1400720c */ /* 0x000fce0003f25270 */
[----:B------:R-:W-:Y:S06]  /*0630*/  @!P0 BRA `(.L_x_8) ;  /* 0x00000000003c8947 */ /* 0x000fec0003800000 */
[----:B------:R-:W0:Y:S02]  /*0640*/  LDC.64 R2, c[0x0][0x3a0] ;  /* 0x0000e800ff027b82 */ /* 0x000e240000000a00 */
[----:B0-----:R-:W-:-:S05]  /*0650*/  IMAD.WIDE.U32 R2, R10, 0x4, R2 ;  /* 0x000000040a027825 */ /* 0x001fca00078e0002 */
[----:B------:R-:W2:Y:S04]  /*0660*/  LDG.E R12, desc[UR8][R2.64] ;  /* 0x00000008020c7981 */ /* 0x000ea8000c1e1900 */
[----:B------:R-:W2:Y:S04]  /*0670*/  LDG.E R13, desc[UR8][R2.64+0x4] ;  /* 0x00000408020d7981 */ /* 0x000ea8000c1e1900 */
[----:B------:R-:W3:Y:S04]  /*0680*/  LDG.E R15, desc[UR8][R2.64+0x8] ;  /* 0x00000808020f7981 */ /* 0x000ee8000c1e1900 */
[----:B------:R-:W3:Y:S04]  /*0690*/  LDG.E R14, desc[UR8][R2.64+0xc] ;  /* 0x00000c08020e7981 */ /* 0x000ee8000c1e1900 */
[----:B------:R-:W4:Y:S04]  /*06a0*/  LDG.E R17, desc[UR8][R2.64+0x10] ;  /* 0x0000100802117981 */ /* 0x000f28000c1e1900 */
[----:B------:R-:W4:Y:S04]  /*06b0*/  LDG.E R16, desc[UR8][R2.64+0x14] ;  /* 0x0000140802107981 */ /* 0x000f28000c1e1900 */
[----:B------:R-:W5:Y:S04]  /*06c0*/  LDG.E R19, desc[UR8][R2.64+0x18] ;  /* 0x0000180802137981 */ /* 0x000f68000c1e1900 */
[----:B------:R-:W5:Y:S01]  /*06d0*/  LDG.E R18, desc[UR8][R2.64+0x1c] ;  /* 0x00001c0802127981 */ /* 0x000f62000c1e1900 */
[----:B------:R-:W-:Y:S01]  /*06e0*/  VIADD R10, R10, 0x8 ;  /* 0x000000080a0a7836 */ /* 0x000fe20000000000 */
[----:B--2---:R-:W-:-:S04]  /*06f0*/  IADD3 R12, PT, PT, R13, R12, R9 ;  /* 0x0000000c0d0c7210 */ /* 0x004fc80007ffe009 */
[----:B---3--:R-:W-:-:S04]  /*0700*/  IADD3 R12, PT, PT, R14, R15, R12 ;  /* 0x0000000f0e0c7210 */ /* 0x008fc80007ffe00c */
[----:B----4-:R-:W-:-:S04]  /*0710*/  IADD3 R12, PT, PT, R16, R17, R12 ;  /* 0x00000011100c7210 */ /* 0x010fc80007ffe00c */
[----:B-----5:R-:W-:-:S07]  /*0720*/  IADD3 R9, PT, PT, R18, R19, R12 ;  /* 0x0000001312097210 */ /* 0x020fce0007ffe00c */
.L_x_8:
        /* <DEDUP_REMOVED lines=10> */
[----:B------:R-:W3:Y:S01]  /*07d0*/  LDG.E R13, desc[UR8][R2.64+0xc] ;  /* 0x00000c08020d7981 */ /* 0x000ee2000c1e1900 */
[----:B------:R-:W-:Y:S01]  /*07e0*/  VIADD R10, R10, 0x4 ;  /* 0x000000040a0a7836 */ /* 0x000fe20000000000 */
[----:B--2---:R-:W-:-:S04]  /*07f0*/  IADD3 R9, PT, PT, R11, R14, R9 ;  /* 0x0000000e0b097210 */ /* 0x004fc80007ffe009 */
[----:B---3--:R-:W-:-:S07]  /*0800*/  IADD3 R9, PT, PT, R13, R16, R9 ;  /* 0x000000100d097210 */ /* 0x008fce0007ffe009 */
.L_x_9:
[----:B------:R-:W-:Y:S05]  /*0810*/  @!P1 BRA `(.L_x_5) ;  /* 0x0000000000309947 */ /* 0x000fea0003800000 */
[----:B------:R-:W0:Y:S01]  /*0820*/  LDC.64 R2, c[0x0][0x3a0] ;  /* 0x0000e800ff027b82 */ /* 0x000e220000000a00 */
[----:B------:R-:W-:Y:S02]  /*0830*/  IMAD.MOV R12, RZ, RZ, -R12 ;  /* 0x000000ffff0c7224 */ /* 0x000fe400078e0a0c */
[----:B0-----:R-:W-:-:S07]  /*0840*/  IMAD.WIDE.U32 R10, R10, 0x4, R2 ;  /* 0x000000040a0a7825 */ /* 0x001fce00078e0002 */
.L_x_10:
[----:B------:R-:W-:Y:S01]  /*0850*/  MOV R2, R10 ;  /* 0x0000000a00027202 */ /* 0x000fe20000000f00 */
[----:B------:R-:W-:-:S05]  /*0860*/  IMAD.MOV.U32 R3, RZ, RZ, R11 ;  /* 0x000000ffff037224 */ /* 0x000fca00078e000b */
[----:B------:R-:W2:Y:S01]  /*0870*/  LDG.E R2, desc[UR8][R2.64] ;  /* 0x0000000802027981 */ /* 0x000ea2000c1e1900 */
[----:B------:R-:W-:Y:S01]  /*0880*/  VIADD R12, R12, 0x1 ;  /* 0x000000010c0c7836 */ /* 0x000fe20000000000 */
[----:B------:R-:W-:-:S04]  /*0890*/  IADD3 R10, P1, PT, R10, 0x4, RZ ;  /* 0x000000040a0a7810 */ /* 0x000fc80007f3e0ff */
[----:B------:R-:W-:Y:S01]  /*08a0*/  ISETP.NE.AND P0, PT, R12, RZ, PT ;  /* 0x000000ff0c00720c */ /* 0x000fe20003f05270 */
[----:B------:R-:W-:Y:S02]  /*08b0*/  IMAD.X R11, RZ, RZ, R11, P1 ;  /* 0x000000ffff0b7224 */ /* 0x000fe400008e060b */
[----:B--2---:R-:W-:-:S10]  /*08c0*/  IMAD.IADD R9, R2, 0x1, R9 ;  /* 0x0000000102097824 */ /* 0x004fd400078e0209 */
[----:B------:R-:W-:Y:S05]  /*08d0*/  @P0 BRA `(.L_x_10) ;  /* 0xfffffffc00dc0947 */ /* 0x000fea000383ffff */
.L_x_5:
[----:B0-----:R-:W0:Y:S01]  /*08e0*/  LDC.64 R10, c[0x0][0x3c8] ;  /* 0x0000f200ff0a7b82 */ /* 0x001e220000000a00 */
[----:B------:R-:W-:Y:S02]  /*08f0*/  ISETP.GE.AND P0, PT, R4, 0x1, PT ;  /* 0x000000010400780c */ /* 0x000fe40003f06270 */
[----:B------:R-:W-:Y:S01]  /*0900*/  IADD3 R8, PT, PT, R8, R9, RZ ;  /* 0x0000000908087210 */ /* 0x000fe20007ffe0ff */
[----:B------:R-:W-:-:S04]  /*0910*/  IMAD R9, R6, R7, UR7 ;  /* 0x0000000706097e24 */ /* 0x000fc8000f8e0207 */
[----:B------:R-:W-:Y:S02]  /*0920*/  IMAD R3, R8, R7, UR7 ;  /* 0x0000000708037e24 */ /* 0x000fe4000f8e0207 */
[----:B0-----:R-:W-:-:S04]  /*0930*/  IMAD.WIDE R10, R9, 0x4, R10 ;  /* 0x00000004090a7825 */ /* 0x001fc800078e020a */
[----:B------:R-:W-:Y:S05]  /*0940*/  @!P0 BRA `(.L_x_4) ;  /* 0x0000001000308947 */ /* 0x000fea0003800000 */
[----:B------:R0:W5:Y:S01]  /*0950*/  LDG.E R2, desc[UR8][R10.64] ;  /* 0x000000080a027981 */ /* 0x000162000c1e1900 */
[C---:B------:R-:W-:Y:S01]  /*0960*/  ISETP.GE.U32.AND P0, PT, R4.reuse, 0x8, PT ;  /* 0x000000080400780c */ /* 0x040fe20003f06070 */
[----:B------:R-:W-:Y:S01]  /*0970*/  IMAD R3, R3, R4, RZ ;  /* 0x0000000403037224 */ /* 0x000fe200078e02ff */
[----:B------:R-:W-:Y:S01]  /*0980*/  LOP3.LUT R7, R4, 0x7, RZ, 0xc0, !PT ;  /* 0x0000000704077812 */ /* 0x000fe200078ec0ff */
[----:B------:R-:W-:-:S03]  /*0990*/  IMAD.MOV.U32 R6, RZ, RZ, RZ ;  /* 0x000000ffff067224 */ /* 0x000fc600078e00ff */
[----:B------:R-:W-:-:S07]  /*09a0*/  SHF.R.S32.HI R8, RZ, 0x1f, R3 ;  /* 0x0000001fff087819 */ /* 0x000fce0000011403 */
[----:B0-----:R-:W-:Y:S05]  /*09b0*/  @!P0 BRA `(.L_x_11) ;  /* 0x0000000400d88947 */ /* 0x001fea0003800000 */
[----:B------:R-:W0:Y:S01]  /*09c0*/  S2UR UR5, SR_CgaCtaId ;  /* 0x00000000000579c3 */ /* 0x000e220000008800 */
[----:B------:R-:W1:Y:S01]  /*09d0*/  LDCU.64 UR10, c[0x0][0x3c0] ;  /* 0x00007800ff0a77ac */ /* 0x000e620008000a00 */
[C---:B------:R-:W-:Y:S02]  /*09e0*/  LEA R16, P0, R3.reuse, 0x10, 0x2 ;  /* 0x0000001003107811 */ /* 0x040fe400078010ff */
[----:B------:R-:W-:Y:S01]  /*09f0*/  LOP3.LUT R6, R4, 0x7ffffff8, RZ, 0xc0, !PT ;  /* 0x7ffffff804067812 */ /* 0x000fe200078ec0ff */
[----:B------:R-:W2:Y:S01]  /*0a00*/  LDCU.64 UR12, c[0x0][0x3d8] ;  /* 0x00007b00ff0c77ac */ /* 0x000ea20008000a00 */
[----:B------:R-:W-:Y:S01]  /*0a10*/  LEA.HI.X R17, R3, RZ, R8, 0x2, P0 ;  /* 0x000000ff03117211 */ /* 0x000fe200000f1408 */
[----:B------:R-:W-:Y:S02]  /*0a20*/  UMOV UR4, 0x400 ;  /* 0x0000040000047882 */ /* 0x000fe40000000000 */
[----:B------:R-:W-:Y:S01]  /*0a30*/  IMAD.MOV R4, RZ, RZ, -R6 ;  /* 0x000000ffff047224 */ /* 0x000fe200078e0a06 */
[----:B------:R-:W-:Y:S01]  /*0a40*/  UIADD3 UR6, UPT, UPT, UR4, 0x258, URZ ;  /* 0x0000025804067890 */ /* 0x000fe2000fffe0ff */
[----:B-1----:R-:W-:-:S02]  /*0a50*/  IADD3 R10, P1, PT, R16, UR10, RZ ;  /* 0x0000000a100a7c10 */ /* 0x002fc4000ff3e0ff */
[----:B--2---:R-:W-:Y:S01]  /*0a60*/  IADD3 R16, P0, PT, R16, UR12, RZ ;  /* 0x0000000c10107c10 */ /* 0x004fe2000ff1e0ff */
[----:B0-----:R-:W-:Y:S01]  /*0a70*/  ULEA UR4, UR5, UR4, 0x18 ;  /* 0x0000000405047291 */ /* 0x001fe2000f8ec0ff */
[C---:B------:R-:W-:Y:S01]  /*0a80*/  IADD3.X R11, PT, PT, R17.reuse, UR11, RZ, P1, !PT ;  /* 0x0000000b110b7c10 */ /* 0x040fe20008ffe4ff */
[----:B------:R-:W-:Y:S01]  /*0a90*/  ULEA UR5, UR5, UR6, 0x18 ;  /* 0x0000000605057291 */ /* 0x000fe2000f8ec0ff */
[----:B------:R-:W-:Y:S01]  /*0aa0*/  IADD3.X R17, PT, PT, R17, UR13, RZ, P0, !PT ;  /* 0x0000000d11117c10 */ /* 0x000fe200087fe4ff */
[----:B------:R-:W-:Y:S02]  /*0ab0*/  UIADD3 UR4, UPT, UPT, UR4, 0x10, URZ ;  /* 0x0000001004047890 */ /* 0x000fe4000fffe0ff */
[----:B------:R-:W-:-:S04]  /*0ac0*/  UIADD3 UR5, UPT, UPT, UR5, 0x10, URZ ;  /* 0x0000001005057890 */ /* 0x000fc8000fffe0ff */
[----:B------:R-:W-:Y:S02]  /*0ad0*/  IMAD.U32 R9, RZ, RZ, UR4 ;  /* 0x00000004ff097e24 */ /* 0x000fe4000f8e00ff */
[----:B------:R-:W-:-:S07]  /*0ae0*/  IMAD.U32 R14, RZ, RZ, UR5 ;  /* 0x00000005ff0e7e24 */ /* 0x000fce000f8e00ff */
.L_x_28:
[----:B0-----:R-:W2:Y:S01]  /*0af0*/  LDG.E R13, desc[UR8][R10.64+-0x10] ;  /* 0xfffff0080a0d7981 */ /* 0x001ea2000c1e1900 */
[----:B------:R-:W-:Y:S01]  /*0b00*/  BSSY.RECONVERGENT B1, `(.L_x_12) ;  /* 0x0000008000017945 */ /* 0x000fe20003800200 */
[----:B------:R-:W-:Y:S01]  /*0b10*/  MOV R12, R16 ;  /* 0x00000010000c7202 */ /* 0x000fe20000000f00 */
[----:B--2--5:R-:W-:Y:S01]  /*0b20*/  FMUL R15, R2, R13 ;  /* 0x0000000d020f7220 */ /* 0x024fe20000400000 */
[----:B------:R-:W-:-:S07]  /*0b30*/  IMAD.MOV.U32 R13, RZ, RZ, R17 ;  /* 0x000000ffff0d7224 */ /* 0x000fce00078e0011 */
.L_x_13:
[----:B------:R-:W0:Y:S02]  /*0b40*/  LDS R16, [R14+-0x10] ;  /* 0xfffff0000e107984 */ /* 0x000e240000000800 */
[----:B0-----:R-:W-:-:S05]  /*0b50*/  FADD R17, R15, R16 ;  /* 0x000000100f117221 */ /* 0x001fca0000000000 */
[----:B------:R-:W0:Y:S02]  /*0b60*/  ATOMS.CAST.SPIN P0, [R14+-0x10], R16, R17 ;  /* 0xfffff0100e00758d */ /* 0x000e240001800011 */
[----:B0-----:R-:W-:Y:S05]  /*0b70*/  @!P0 BRA `(.L_x_13) ;  /* 0xfffffffc00f08947 */ /* 0x001fea000383ffff */
[----:B------:R-:W-:Y:S05]  /*0b80*/  BSYNC.RECONVERGENT B1 ;  /* 0x0000000000017941 */ /* 0x000fea0003800200 */
.L_x_12:
[----:B------:R-:W0:Y:S02]  /*0b90*/  LDS R15, [R9+-0x10] ;  /* 0xfffff000090f7984 */ /* 0x000e240000000800 */
[----:B0-----:R-:W-:-:S05]  /*0ba0*/  FMUL R15, R2, R15 ;  /* 0x0000000f020f7220 */ /* 0x001fca0000400000 */
[----:B------:R0:W-:Y:S04]  /*0bb0*/  REDG.E.ADD.F32.FTZ.RN.STRONG.GPU desc[UR8][R12.64+-0x10], R15 ;  /* 0xfffff00f0c0079a6 */ /* 0x0001e8000c12f308 */
[----:B------:R-:W2:Y:S01]  /*0bc0*/  LDG.E R17, desc[UR8][R10.64+-0xc] ;  /* 0xfffff4080a117981 */ /* 0x000ea2000c1e1900 */
[----:B------:R-:W-:Y:S01]  /*0bd0*/  BSSY.RECONVERGENT B1, `(.L_x_14) ;  /* 0x0000006000017945 */ /* 0x000fe20003800200 */
[----:B0-2---:R-:W-:-:S07]  /*0be0*/  FMUL R19, R2, R17 ;  /* 0x0000001102137220 */ /* 0x005fce0000400000 */
.L_x_15:
[----:B------:R-:W0:Y:S02]  /*0bf0*/  LDS R16, [R14+-0xc] ;  /* 0xfffff4000e107984 */ /* 0x000e240000000800 */
[----:B0-----:R-:W-:-:S05]  /*0c00*/  FADD R17, R19, R16 ;  /* 0x0000001013117221 */ /* 0x001fca0000000000 */
[----:B------:R-:W0:Y:S02]  /*0c10*/  ATOMS.CAST.SPIN P0, [R14+-0xc], R16, R17 ;  /* 0xfffff4100e00758d */ /* 0x000e240001800011 */
[----:B0-----:R-:W-:Y:S05]  /*0c20*/  @!P0 BRA `(.L_x_15) ;  /* 0xfffffffc00f08947 */ /* 0x001fea000383ffff */
[----:B------:R-:W-:Y:S05]  /*0c30*/  BSYNC.RECONVERGENT B1 ;  /* 0x0000000000017941 */ /* 0x000fea0003800200 */
.L_x_14:
[----:B------:R-:W0:Y:S02]  /*0c40*/  LDS R15, [R9+-0xc] ;  /* 0xfffff400090f7984 */ /* 0x000e240000000800 */
[----:B0-----:R-:W-:-:S05]  /*0c50*/  FMUL R15, R2, R15 ;  /* 0x0000000f020f7220 */ /* 0x001fca0000400000 */
[----:B------:R0:W-:Y:S04]  /*0c60*/  REDG.E.ADD.F32.FTZ.RN.STRONG.GPU desc[UR8][R12.64+-0xc], R15 ;  /* 0xfffff40f0c0079a6 */ /* 0x0001e8000c12f308 */
[----:B------:R-:W2:Y:S01]  /*0c70*/  LDG.E R17, desc[UR8][R10.64+-0x8] ;  /* 0xfffff8080a117981 */ /* 0x000ea2000c1e1900 */
[----:B------:R-:W-:Y:S01]  /*0c80*/  BSSY.RECONVERGENT B1, `(.L_x_16) ;  /* 0x0000006000017945 */ /* 0x000fe20003800200 */
[----:B0-2---:R-:W-:-:S07]  /*0c90*/  FMUL R19, R2, R17 ;  /* 0x0000001102137220 */ /* 0x005fce0000400000 */
.L_x_17:
[----:B------:R-:W0:Y:S02]  /*0ca0*/  LDS R16, [R14+-0x8] ;  /* 0xfffff8000e107984 */ /* 0x000e240000000800 */
[----:B0-----:R-:W-:-:S05]  /*0cb0*/  FADD R17, R19, R16 ;  /* 0x0000001013117221 */ /* 0x001fca0000000000 */
[----:B------:R-:W0:Y:S02]  /*0cc0*/  ATOMS.CAST.SPIN P0, [R14+-0x8], R16, R17 ;  /* 0xfffff8100e00758d */ /* 0x000e240001800011 */
[----:B0-----:R-:W-:Y:S05]  /*0cd0*/  @!P0 BRA `(.L_x_17) ;  /* 0xfffffffc00f08947 */ /* 0x001fea000383ffff */
[----:B------:R-:W-:Y:S05]  /*0ce0*/  BSYNC.RECONVERGENT B1 ;  /* 0x0000000000017941 */ /* 0x000fea0003800200 */
.L_x_16:
[----:B------:R-:W0:Y:S02]  /*0cf0*/  LDS R15, [R9+-0x8] ;  /* 0xfffff800090f7984 */ /* 0x000e240000000800 */
[----:B0-----:R-:W-:-:S05]  /*0d00*/  FMUL R15, R2, R15 ;  /* 0x0000000f020f7220 */ /* 0x001fca0000400000 */
[----:B------:R0:W-:Y:S04]  /*0d10*/  REDG.E.ADD.F32.FTZ.RN.STRONG.GPU desc[UR8][R12.64+-0x8], R15 ;  /* 0xfffff80f0c0079a6 */ /* 0x0001e8000c12f308 */
[----:B------:R-:W2:Y:S01]  /*0d20*/  LDG.E R17, desc[UR8][R10.64+-0x4] ;  /* 0xfffffc080a117981 */ /* 0x000ea2000c1e1900 */
[----:B------:R-:W-:Y:S01]  /*0d30*/  BSSY.RECONVERGENT B1, `(.L_x_18) ;  /* 0x0000006000017945 */ /* 0x000fe20003800200 */
[----:B0-2---:R-:W-:-:S07]  /*0d40*/  FMUL R19, R2, R17 ;  /* 0x0000001102137220 */ /* 0x005fce0000400000 */
.L_x_19:
[----:B------:R-:W0:Y:S02]  /*0d50*/  LDS R16, [R14+-0x4] ;  /* 0xfffffc000e107984 */ /* 0x000e240000000800 */
[----:B0-----:R-:W-:-:S05]  /*0d60*/  FADD R17, R19, R16 ;  /* 0x0000001013117221 */ /* 0x001fca0000000000 */
[----:B------:R-:W0:Y:S02]  /*0d70*/  ATOMS.CAST.SPIN P0, [R14+-0x4], R16, R17 ;  /* 0xfffffc100e00758d */ /* 0x000e240001800011 */
[----:B0-----:R-:W-:Y:S05]  /*0d80*/  @!P0 BRA `(.L_x_19) ;  /* 0xfffffffc00f08947 */ /* 0x001fea000383ffff */
[----:B------:R-:W-:Y:S05]  /*0d90*/  BSYNC.RECONVERGENT B1 ;  /* 0x0000000000017941 */ /* 0x000fea0003800200 */
.L_x_18:
[----:B------:R-:W0:Y:S02]  /*0da0*/  LDS R15, [R9+-0x4] ;  /* 0xfffffc00090f7984 */ /* 0x000e240000000800 */
[----:B0-----:R-:W-:-:S05]  /*0db0*/  FMUL R15, R2, R15 ;  /* 0x0000000f020f7220 */ /* 0x001fca0000400000 */
[----:B------:R0:W-:Y:S04]  /*0dc0*/  REDG.E.ADD.F32.FTZ.RN.STRONG.GPU desc[UR8][R12.64+-0x4], R15 ;  /* 0xfffffc0f0c0079a6 */ /* 0x0001e8000c12f308 */
[----:B------:R-:W2:Y:S01]  /*0dd0*/  LDG.E R17, desc[UR8][R10.64] ;  /* 0x000000080a117981 */ /* 0x000ea2000c1e1900 */
[----:B------:R-:W-:Y:S01]  /*0de0*/  BSSY.RECONVERGENT B1, `(.L_x_20) ;  /* 0x0000006000017945 */ /* 0x000fe20003800200 */
[----:B0-2---:R-:W-:-:S07]  /*0df0*/  FMUL R19, R2, R17 ;  /* 0x0000001102137220 */ /* 0x005fce0000400000 */
.L_x_21:
[----:B------:R-:W0:Y:S02]  /*0e00*/  LDS R16, [R14] ;  /* 0x000000000e107984 */ /* 0x000e240000000800 */
[----:B0-----:R-:W-:-:S05]  /*0e10*/  FADD R17, R19, R16 ;  /* 0x0000001013117221 */ /* 0x001fca0000000000 */
[----:B------:R-:W0:Y:S02]  /*0e20*/  ATOMS.CAST.SPIN P0, [R14], R16, R17 ;  /* 0x000000100e00758d */ /* 0x000e240001800011 */
[----:B0-----:R-:W-:Y:S05]  /*0e30*/  @!P0 BRA `(.L_x_21) ;  /* 0xfffffffc00f08947 */ /* 0x001fea000383ffff */
[----:B------:R-:W-:Y:S05]  /*0e40*/  BSYNC.RECONVERGENT B1 ;  /* 0x0000000000017941 */ /* 0x000fea0003800200 */
.L_x_20:
[----:B------:R-:W0:Y:S02]  /*0e50*/  LDS R15, [R9] ;  /* 0x00000000090f7984 */ /* 0x000e240000000800 */
[----:B0-----:R-:W-:-:S05]  /*0e60*/  FMUL R15, R2, R15 ;  /* 0x0000000f020f7220 */ /* 0x001fca0000400000 */
[----:B------:R0:W-:Y:S04]  /*0e70*/  REDG.E.ADD.F32.FTZ.RN.STRONG.GPU desc[UR8][R12.64], R15 ;  /* 0x0000000f0c0079a6 */ /* 0x0001e8000c12f308 */
[----:B------:R-:W2:Y:S01]  /*0e80*/  LDG.E R17, desc[UR8][R10.64+0x4] ;  /* 0x000004080a117981 */ /* 0x000ea2000c1e1900 */
[----:B------:R-:W-:Y:S01]  /*0e90*/  BSSY.RECONVERGENT B1, `(.L_x_22) ;  /* 0x0000006000017945 */ /* 0x000fe20003800200 */
[----:B0-2---:R-:W-:-:S07]  /*0ea0*/  FMUL R19, R2, R17 ;  /* 0x0000001102137220 */ /* 0x005fce0000400000 */
.L_x_23:
[----:B------:R-:W0:Y:S02]  /*0eb0*/  LDS R16, [R14+0x4] ;  /* 0x000004000e107984 */ /* 0x000e240000000800 */
[----:B0-----:R-:W-:-:S05]  /*0ec0*/  FADD R17, R19, R16 ;  /* 0x0000001013117221 */ /* 0x001fca0000000000 */
[----:B------:R-:W0:Y:S02]  /*0ed0*/  ATOMS.CAST.SPIN P0, [R14+0x4], R16, R17 ;  /* 0x000004100e00758d */ /* 0x000e240001800011 */
[----:B0-----:R-:W-:Y:S05]  /*0ee0*/  @!P0 BRA `(.L_x_23) ;  /* 0xfffffffc00f08947 */ /* 0x001fea000383ffff */
[----:B------:R-:W-:Y:S05]  /*0ef0*/  BSYNC.RECONVERGENT B1 ;  /* 0x0000000000017941 */ /* 0x000fea0003800200 */
.L_x_22:
[----:B------:R-:W0:Y:S02]  /*0f00*/  LDS R15, [R9+0x4] ;  /* 0x00000400090f7984 */ /* 0x000e240000000800 */
[----:B0-----:R-:W-:-:S05]  /*0f10*/  FMUL R15, R2, R15 ;  /* 0x0000000f020f7220 */ /* 0x001fca0000400000 */
[----:B------:R0:W-:Y:S04]  /*0f20*/  REDG.E.ADD.F32.FTZ.RN.STRONG.GPU desc[UR8][R12.64+0x4], R15 ;  /* 0x0000040f0c0079a6 */ /* 0x0001e8000c12f308 */
[----:B------:R-:W2:Y:S01]  /*0f30*/  LDG.E R17, desc[UR8][R10.64+0x8] ;  /* 0x000008080a117981 */ /* 0x000ea2000c1e1900 */
[----:B------:R-:W-:Y:S01]  /*0f40*/  BSSY.RECONVERGENT B1, `(.L_x_24) ;  /* 0x0000006000017945 */ /* 0x000fe20003800200 */
[----:B0-2---:R-:W-:-:S07]  /*0f50*/  FMUL R19, R2, R17 ;  /* 0x0000001102137220 */ /* 0x005fce0000400000 */
.L_x_25:
[----:B------:R-:W0:Y:S02]  /*0f60*/  LDS R16, [R14+0x8] ;  /* 0x000008000e107984 */ /* 0x000e240000000800 */
[----:B0-----:R-:W-:-:S05]  /*0f70*/  FADD R17, R19, R16 ;  /* 0x0000001013117221 */ /* 0x001fca0000000000 */
[----:B------:R-:W0:Y:S02]  /*0f80*/  ATOMS.CAST.SPIN P0, [R14+0x8], R16, R17 ;  /* 0x000008100e00758d */ /* 0x000e240001800011 */
[----:B0-----:R-:W-:Y:S05]  /*0f90*/  @!P0 BRA `(.L_x_25) ;  /* 0xfffffffc00f08947 */ /* 0x001fea000383ffff */
[----:B------:R-:W-:Y:S05]  /*0fa0*/  BSYNC.RECONVERGENT B1 ;  /* 0x0000000000017941 */ /* 0x000fea0003800200 */
.L_x_24:
[----:B------:R-:W0:Y:S02]  /*0fb0*/  LDS R15, [R9+0x8] ;  /* 0x00000800090f7984 */ /* 0x000e240000000800 */
[----:B0-----:R-:W-:-:S05]  /*0fc0*/  FMUL R15, R2, R15 ;  /* 0x0000000f020f7220 */ /* 0x001fca0000400000 */
[----:B------:R0:W-:Y:S04]  /*0fd0*/  REDG.E.ADD.F32.FTZ.RN.STRONG.GPU desc[UR8][R12.64+0x8], R15 ;  /* 0x0000080f0c0079a6 */ /* 0x0001e8000c12f308 */
[----:B------:R-:W2:Y:S01]  /*0fe0*/  LDG.E R17, desc[UR8][R10.64+0xc] ;  /* 0x00000c080a117981 */ /* 0x000ea2000c1e1900 */
[----:B------:R-:W-:Y:S01]  /*0ff0*/  BSSY.RECONVERGENT B1, `(.L_x_26) ;  /* 0x0000006000017945 */ /* 0x000fe20003800200 */
[----:B0-2---:R-:W-:-:S07]  /*1000*/  FMUL R19, R2, R17 ;  /* 0x0000001102137220 */ /* 0x005fce0000400000 */
.L_x_27:
[----:B------:R-:W0:Y:S02]  /*1010*/  LDS R16, [R14+0xc] ;  /* 0x00000c000e107984 */ /* 0x000e240000000800 */
[----:B0-----:R-:W-:-:S05]  /*1020*/  FADD R17, R19, R16 ;  /* 0x0000001013117221 */ /* 0x001fca0000000000 */
[----:B------:R-:W0:Y:S02]  /*1030*/  ATOMS.CAST.SPIN P0, [R14+0xc], R16, R17 ;  /* 0x00000c100e00758d */ /* 0x000e240001800011 */
[----:B0-----:R-:W-:Y:S05]  /*1040*/  @!P0 BRA `(.L_x_27) ;  /* 0xfffffffc00f08947 */ /* 0x001fea000383ffff */
[----:B------:R-:W-:Y:S05]  /*1050*/  BSYNC.RECONVERGENT B1 ;  /* 0x0000000000017941 */ /* 0x000fea0003800200 */
.L_x_26:
[----:B------:R0:W1:Y:S01]  /*1060*/  LDS R15, [R9+0xc] ;  /* 0x00000c00090f7984 */ /* 0x0000620000000800 */
[----:B------:R-:W-:-:S05]  /*1070*/  VIADD R4, R4, 0x8 ;  /* 0x0000000804047836 */ /* 0x000fca0000000000 */
[----:B------:R-:W-:Y:S02]  /*1080*/  ISETP.NE.AND P0, PT, R4, RZ, PT ;  /* 0x000000ff0400720c */ /* 0x000fe40003f05270 */
[----:B------:R-:W-:Y:S02]  /*1090*/  IADD3 R10, P1, PT, R10, 0x20, RZ ;  /* 0x000000200a0a7810 */ /* 0x000fe40007f3e0ff */
[----:B------:R-:W-:Y:S01]  /*10a0*/  IADD3 R16, P2, PT, R12, 0x20, RZ ;  /* 0x000000200c107810 */ /* 0x000fe20007f5e0ff */
[----:B0-----:R-:W-:Y:S01]  /*10b0*/  VIADD R9, R9, 0x20 ;  /* 0x0000002009097836 */ /* 0x001fe20000000000 */
[----:B------:R-:W-:Y:S01]  /*10c0*/  IADD3 R14, PT, PT, R14, 0x20, RZ ;  /* 0x000000200e0e7810 */ /* 0x000fe20007ffe0ff */
[----:B------:R-:W-:Y:S02]  /*10d0*/  IMAD.X R11, RZ, RZ, R11, P1 ;  /* 0x000000ffff0b7224 */ /* 0x000fe400008e060b */
[----:B------:R-:W-:Y:S02]  /*10e0*/  IMAD.X R17, RZ, RZ, R13, P2 ;  /* 0x000000ffff117224 */ /* 0x000fe400010e060d */
[----:B-1----:R-:W-:-:S05]  /*10f0*/  FMUL R15, R2, R15 ;  /* 0x0000000f020f7220 */ /* 0x002fca0000400000 */
[----:B------:R0:W-:Y:S01]  /*1100*/  REDG.E.ADD.F32.FTZ.RN.STRONG.GPU desc[UR8][R12.64+0xc], R15 ;  /* 0x00000c0f0c0079a6 */ /* 0x0001e2000c12f308 */
[----:B------:R-:W-:Y:S05]  /*1110*/  @P0 BRA `(.L_x_28) ;  /* 0xfffffff800740947 */ /* 0x000fea000383ffff */
.L_x_11:
[----:B------:R-:W-:-:S13]  /*1120*/  ISETP.NE.AND P0, PT, R7, RZ, PT ;  /* 0x000000ff0700720c */ /* 0x000fda0003f05270 */
[----:B------:R-:W-:Y:S05]  /*1130*/  @!P0 BRA `(.L_x_4) ;  /* 0x0000000800348947 */ /* 0x000fea0003800000 */
[----:B------:R-:W1:Y:S01]  /*1140*/  LDC R4, c[0x0][0x394] ;  /* 0x0000e500ff047b82 */ /* 0x000e620000000800 */
[----:B------:R-:W-:Y:S02]  /*1150*/  ISETP.GE.U32.AND P0, PT, R7, 0x4, PT ;  /* 0x000000040700780c */ /* 0x000fe40003f06070 */
[----:B-1----:R-:W-:-:S11]  /*1160*/  LOP3.LUT R14, R4, 0x3, RZ, 0xc0, !PT ;  /* 0x00000003040e7812 */ /* 0x002fd600078ec0ff */
[----:B------:R-:W-:Y:S05]  /*1170*/  @!P0 BRA `(.L_x_29) ;  /* 0x0000000000f88947 */ /* 0x000fea0003800000 */
[----:B------:R-:W1:Y:S01]  /*1180*/  LDCU.64 UR4, c[0x0][0x3c0] ;  /* 0x00007800ff0477ac */ /* 0x000e620008000a00 */
[----:B------:R-:W-:-:S05]  /*1190*/  IADD3 R7, P0, PT, R3, R6, RZ ;  /* 0x0000000603077210 */ /* 0x000fca0007f1e0ff */
[----:B------:R-:W-:Y:S02]  /*11a0*/  IMAD.X R10, RZ, RZ, R8, P0 ;  /* 0x000000ffff0a7224 */ /* 0x000fe400000e0608 */
[----:B------:R-:W-:-:S03]  /*11b0*/  IMAD.SHL.U32 R17, R7, 0x4, RZ ;  /* 0x0000000407117824 */ /* 0x000fc600078e00ff */
[----:B------:R-:W-:Y:S02]  /*11c0*/  SHF.L.U64.HI R16, R7, 0x2, R10 ;  /* 0x0000000207107819 */ /* 0x000fe4000001020a */
[----:B-1----:R-:W-:-:S04]  /*11d0*/  IADD3 R10, P0, PT, R17, UR4, RZ ;  /* 0x00000004110a7c10 */ /* 0x002fc8000ff1e0ff */
[----:B------:R-:W-:-:S05]  /*11e0*/  IADD3.X R11, PT, PT, R16, UR5, RZ, P0, !PT ;  /* 0x00000005100b7c10 */ /* 0x000fca00087fe4ff */
[----:B------:R-:W2:Y:S01]  /*11f0*/  LDG.E R9, desc[UR8][R10.64] ;  /* 0x000000080a097981 */ /* 0x000ea2000c1e1900 */
[----:B0-----:R-:W-:Y:S01]  /*1200*/  MOV R15, 0x400 ;  /* 0x00000400000f7802 */ /* 0x001fe20000000f00 */
[----:B------:R-:W-:Y:S01]  /*1210*/  BSSY.RECONVERGENT B1, `(.L_x_30) ;  /* 0x000000a000017945 */ /* 0x000fe20003800200 */
[----:B------:R-:W0:Y:S03]  /*1220*/  S2R R18, SR_CgaCtaId ;  /* 0x0000000000127919 */ /* 0x000e260000008800 */
[----:B------:R-:W-:-:S05]  /*1230*/  VIADD R7, R15, 0x258 ;  /* 0x000002580f077836 */ /* 0x000fca0000000000 */
[----:B0-----:R-:W-:-:S04]  /*1240*/  LEA R7, R18, R7, 0x18 ;  /* 0x0000000712077211 */ /* 0x001fc800078ec0ff */
[----:B------:R-:W-:Y:S01]  /*1250*/  LEA R7, R6, R7, 0x2 ;  /* 0x0000000706077211 */ /* 0x000fe200078e10ff */
[----:B--2--5:R-:W-:-:S07]  /*1260*/  FMUL R9, R2, R9 ;  /* 0x0000000902097220 */ /* 0x024fce0000400000 */
.L_x_31:
[----:B------:R-:W0:Y:S02]  /*1270*/  LDS R12, [R7] ;  /* 0x00000000070c7984 */ /* 0x000e240000000800 */
[----:B0-----:R-:W-:-:S05]  /*1280*/  FADD R13, R9, R12 ;  /* 0x0000000c090d7221 */ /* 0x001fca0000000000 */
[----:B------:R-:W0:Y:S02]  /*1290*/  ATOMS.CAST.SPIN P0, [R7], R12, R13 ;  /* 0x0000000c0700758d */ /* 0x000e24000180000d */
[----:B0-----:R-:W-:Y:S05]  /*12a0*/  @!P0 BRA `(.L_x_31) ;  /* 0xfffffffc00f08947 */ /* 0x001fea000383ffff */
[----:B------:R-:W-:Y:S05]  /*12b0*/  BSYNC.RECONVERGENT B1 ;  /* 0x0000000000017941 */ /* 0x000fea0003800200 */
.L_x_30:
[----:B------:R-:W-:Y:S01]  /*12c0*/  LEA R9, R18, R15, 0x18 ;  /* 0x0000000f12097211 */ /* 0x000fe200078ec0ff */
[----:B------:R-:W0:Y:S04]  /*12d0*/  LDCU.64 UR4, c[0x0][0x3d8] ;  /* 0x00007b00ff0477ac */ /* 0x000e280008000a00 */
[----:B------:R-:W-:-:S05]  /*12e0*/  IMAD R9, R6, 0x4, R9 ;  /* 0x0000000406097824 */ /* 0x000fca00078e0209 */
[----:B------:R-:W1:Y:S01]  /*12f0*/  LDS R15, [R9] ;  /* 0x00000000090f7984 */ /* 0x000e620000000800 */
[----:B0-----:R-:W-:-:S04]  /*1300*/  IADD3 R12, P0, PT, R17, UR4, RZ ;  /* 0x00000004110c7c10 */ /* 0x001fc8000ff1e0ff */
[----:B------:R-:W-:Y:S01]  /*1310*/  IADD3.X R13, PT, PT, R16, UR5, RZ, P0, !PT ;  /* 0x00000005100d7c10 */ /* 0x000fe200087fe4ff */
[----:B-1----:R-:W-:-:S05]  /*1320*/  FMUL R15, R2, R15 ;  /* 0x0000000f020f7220 */ /* 0x002fca0000400000 */
[----:B------:R0:W-:Y:S04]  /*1330*/  REDG.E.ADD.F32.FTZ.RN.STRONG.GPU desc[UR8][R12.64], R15 ;  /* 0x0000000f0c0079a6 */ /* 0x0001e8000c12f308 */
[----:B------:R-:W2:Y:S01]  /*1340*/  LDG.E R17, desc[UR8][R10.64+0x4] ;  /* 0x000004080a117981 */ /* 0x000ea2000c1e1900 */
[----:B------:R-:W-:Y:S01]  /*1350*/  BSSY.RECONVERGENT B1, `(.L_x_32) ;  /* 0x0000006000017945 */ /* 0x000fe20003800200 */
[----:B0-2---:R-:W-:-:S07]  /*1360*/  FMUL R19, R2, R17 ;  /* 0x0000001102137220 */ /* 0x005fce0000400000 */
.L_x_33:
[----:B------:R-:W0:Y:S02]  /*1370*/  LDS R16, [R7+0x4] ;  /* 0x0000040007107984 */ /* 0x000e240000000800 */
[----:B0-----:R-:W-:-:S05]  /*1380*/  FADD R17, R19, R16 ;  /* 0x0000001013117221 */ /* 0x001fca0000000000 */
[----:B------:R-:W0:Y:S02]  /*1390*/  ATOMS.CAST.SPIN P0, [R7+0x4], R16, R17 ;  /* 0x000004100700758d */ /* 0x000e240001800011 */
[----:B0-----:R-:W-:Y:S05]  /*13a0*/  @!P0 BRA `(.L_x_33) ;  /* 0xfffffffc00f08947 */ /* 0x001fea000383ffff */
[----:B------:R-:W-:Y:S05]  /*13b0*/  BSYNC.RECONVERGENT B1 ;  /* 0x0000000000017941 */ /* 0x000fea0003800200 */
.L_x_32:
[----:B------:R-:W0:Y:S02]  /*13c0*/  LDS R15, [R9+0x4] ;  /* 0x00000400090f7984 */ /* 0x000e240000000800 */
[----:B0-----:R-:W-:-:S05]  /*13d0*/  FMUL R15, R2, R15 ;  /* 0x0000000f020f7220 */ /* 0x001fca0000400000 */
[----:B------:R0:W-:Y:S04]  /*13e0*/  REDG.E.ADD.F32.FTZ.RN.STRONG.GPU desc[UR8][R12.64+0x4], R15 ;  /* 0x0000040f0c0079a6 */ /* 0x0001e8000c12f308 */
[----:B------:R-:W2:Y:S01]  /*13f0*/  LDG.E R17, desc[UR8][R10.64+0x8] ;  /* 0x000008080a117981 */ /* 0x000ea2000c1e1900 */
[----:B------:R-:W-:Y:S01]  /*1400*/  BSSY.RECONVERGENT B1, `(.L_x_34) ;  /* 0x0000006000017945 */ /* 0x000fe20003800200 */
[----:B0-2---:R-:W-:-:S07]  /*1410*/  FMUL R19, R2, R17 ;  /* 0x0000001102137220 */ /* 0x005fce0000400000 */
.L_x_35:
[----:B------:R-:W0:Y:S02]  /*1420*/  LDS R16, [R7+0x8] ;  /* 0x0000080007107984 */ /* 0x000e240000000800 */
[----:B0-----:R-:W-:-:S05]  /*1430*/  FADD R17, R19, R16 ;  /* 0x0000001013117221 */ /* 0x001fca0000000000 */
[----:B------:R-:W0:Y:S02]  /*1440*/  ATOMS.CAST.SPIN P0, [R7+0x8], R16, R17 ;  /* 0x000008100700758d */ /* 0x000e240001800011 */
[----:B0-----:R-:W-:Y:S05]  /*1450*/  @!P0 BRA `(.L_x_35) ;  /* 0xfffffffc00f08947 */ /* 0x001fea000383ffff */
[----:B------:R-:W-:Y:S05]  /*1460*/  BSYNC.RECONVERGENT B1 ;  /* 0x0000000000017941 */ /* 0x000fea0003800200 */
.L_x_34:
[----:B------:R-:W0:Y:S02]  /*1470*/  LDS R15, [R9+0x8] ;  /* 0x00000800090f7984 */ /* 0x000e240000000800 */
[----:B0-----:R-:W-:-:S05]  /*1480*/  FMUL R15, R2, R15 ;  /* 0x0000000f020f7220 */ /* 0x001fca0000400000 */
[----:B------:R0:W-:Y:S04]  /*1490*/  REDG.E.ADD.F32.FTZ.RN.STRONG.GPU desc[UR8][R12.64+0x8], R15 ;  /* 0x0000080f0c0079a6 */ /* 0x0001e8000c12f308 */
[----:B------:R-:W2:Y:S01]  /*14a0*/  LDG.E R11, desc[UR8][R10.64+0xc] ;  /* 0x00000c080a0b7981 */ /* 0x000ea2000c1e1900 */
[----:B------:R-:W-:Y:S01]  /*14b0*/  BSSY.RECONVERGENT B1, `(.L_x_36) ;  /* 0x0000006000017945 */ /* 0x000fe20003800200 */
[----:B0-2---:R-:W-:-:S07]  /*14c0*/  FMUL R17, R2, R11 ;  /* 0x0000000b02117220 */ /* 0x005fce0000400000 */
.L_x_37:
[----:B------:R-:W0:Y:S02]  /*14d0*/  LDS R10, [R7+0xc] ;  /* 0x00000c00070a7984 */ /* 0x000e240000000800 */
[----:B0-----:R-:W-:-:S05]  /*14e0*/  FADD R11, R17, R10 ;  /* 0x0000000a110b7221 */ /* 0x001fca0000000000 */
[----:B------:R-:W0:Y:S02]  /*14f0*/  ATOMS.CAST.SPIN P0, [R7+0xc], R10, R11 ;  /* 0x00000c0a0700758d */ /* 0x000e24000180000b */
[----:B0-----:R-:W-:Y:S05]  /*1500*/  @!P0 BRA `(.L_x_37) ;  /* 0xfffffffc00f08947 */ /* 0x001fea000383ffff */
[----:B------:R-:W-:Y:S05]  /*1510*/  BSYNC.RECONVERGENT B1 ;  /* 0x0000000000017941 */ /* 0x000fea0003800200 */
.L_x_36:
[----:B------:R-:W0:Y:S02]  /*1520*/  LDS R9, [R9+0xc] ;  /* 0x00000c0009097984 */ /* 0x000e240000000800 */
[----:B0-----:R-:W-:-:S05]  /*1530*/  FMUL R7, R2, R9 ;  /* 0x0000000902077220 */ /* 0x001fca0000400000 */
[----:B------:R1:W-:Y:S01]  /*1540*/  REDG.E.ADD.F32.FTZ.RN.STRONG.GPU desc[UR8][R12.64+0xc], R7 ;  /* 0x00000c070c0079a6 */ /* 0x0003e2000c12f308 */
[----:B------:R-:W-:-:S07]  /*1550*/  VIADD R6, R6, 0x4 ;  /* 0x0000000406067836 */ /* 0x000fce0000000000 */
.L_x_29:
[----:B------:R-:W-:-:S13]  /*1560*/  ISETP.NE.AND P0, PT, R14, RZ, PT ;  /* 0x000000ff0e00720c */ /* 0x000fda0003f05270 */
[----:B------:R-:W-:Y:S05]  /*1570*/  @!P0 BRA `(.L_x_4) ;  /* 0x0000000400248947 */ /* 0x000fea0003800000 */
[----:B------:R-:W-:-:S13]  /*1580*/  ISETP.NE.AND P0, PT, R14, 0x1, PT ;  /* 0x000000010e00780c */ /* 0x000fda0003f05270 */
[----:B------:R-:W-:Y:S05]  /*1590*/  @!P0 BRA `(.L_x_38) ;  /* 0x0000000000a08947 */ /* 0x000fea0003800000 */
[----:B------:R-:W0:Y:S01]  /*15a0*/  LDCU.64 UR4, c[0x0][0x3c0] ;  /* 0x00007800ff0477ac */ /* 0x000e220008000a00 */
[----:B-1----:R-:W-:-:S04]  /*15b0*/  IADD3 R7, P0, PT, R3, R6, RZ ;  /* 0x0000000603077210 */ /* 0x002fc80007f1e0ff */
[----:B------:R-:W-:Y:S01]  /*15c0*/  SHF.L.U32 R17, R7, 0x2, RZ ;  /* 0x0000000207117819 */ /* 0x000fe200000006ff */
[----:B------:R-:W-:-:S05]  /*15d0*/  IMAD.X R10, RZ, RZ, R8, P0 ;  /* 0x000000ffff0a7224 */ /* 0x000fca00000e0608 */
[----:B------:R-:W-:Y:S02]  /*15e0*/  SHF.L.U64.HI R16, R7, 0x2, R10 ;  /* 0x0000000207107819 */ /* 0x000fe4000001020a */
[----:B0-----:R-:W-:-:S04]  /*15f0*/  IADD3 R12, P0, PT, R17, UR4, RZ ;  /* 0x00000004110c7c10 */ /* 0x001fc8000ff1e0ff */
[----:B------:R-:W-:-:S05]  /*1600*/  IADD3.X R13, PT, PT, R16, UR5, RZ, P0, !PT ;  /* 0x00000005100d7c10 */ /* 0x000fca00087fe4ff */
[----:B------:R-:W2:Y:S01]  /*1610*/  LDG.E R7, desc[UR8][R12.64] ;  /* 0x000000080c077981 */ /* 0x000ea2000c1e1900 */
[----:B------:R-:W-:Y:S01]  /*1620*/  MOV R9, 0x400 ;  /* 0x0000040000097802 */ /* 0x000fe20000000f00 */
[----:B------:R-:W-:Y:S01]  /*1630*/  BSSY.RECONVERGENT B1, `(.L_x_39) ;  /* 0x000000a000017945 */ /* 0x000fe20003800200 */
[----:B------:R-:W0:Y:S03]  /*1640*/  S2R R14, SR_CgaCtaId ;  /* 0x00000000000e7919 */ /* 0x000e260000008800 */
[----:B------:R-:W-:-:S05]  /*1650*/  VIADD R10, R9, 0x258 ;  /* 0x00000258090a7836 */ /* 0x000fca0000000000 */
[----:B0-----:R-:W-:-:S05]  /*1660*/  LEA R11, R14, R10, 0x18 ;  /* 0x0000000a0e0b7211 */ /* 0x001fca00078ec0ff */
[----:B------:R-:W-:Y:S02]  /*1670*/  IMAD R15, R6, 0x4, R11 ;  /* 0x00000004060f7824 */ /* 0x000fe400078e020b */
[----:B--2--5:R-:W-:-:S07]  /*1680*/  FMUL R7, R2, R7 ;  /* 0x0000000702077220 */ /* 0x024fce0000400000 */
.L_x_40:
[----:B------:R-:W0:Y:S02]  /*1690*/  LDS R10, [R15] ;  /* 0x000000000f0a7984 */ /* 0x000e240000000800 */
[----:B0-----:R-:W-:-:S05]  /*16a0*/  FADD R11, R7, R10 ;  /* 0x0000000a070b7221 */ /* 0x001fca0000000000 */
[----:B------:R-:W0:Y:S02]  /*16b0*/  ATOMS.CAST.SPIN P0, [R15], R10, R11 ;  /* 0x0000000a0f00758d */ /* 0x000e24000180000b */
[----:B0-----:R-:W-:Y:S05]  /*16c0*/  @!P0 BRA `(.L_x_40) ;  /* 0xfffffffc00f08947 */ /* 0x001fea000383ffff */
[----:B------:R-:W-:Y:S05]  /*16d0*/  BSYNC.RECONVERGENT B1 ;  /* 0x0000000000017941 */ /* 0x000fea0003800200 */
.L_x_39:
        /* <DEDUP_REMOVED lines=11> */
.L_x_42:
[----:B------:R-:W0:Y:S02]  /*1790*/  LDS R12, [R15+0x4] ;  /* 0x000004000f0c7984 */ /* 0x000e240000000800 */
[----:B0-----:R-:W-:-:S05]  /*17a0*/  FADD R13, R9, R12 ;  /* 0x0000000c090d7221 */ /* 0x001fca0000000000 */
[----:B------:R-:W0:Y:S02]  /*17b0*/  ATOMS.CAST.SPIN P0, [R15+0x4], R12, R13 ;  /* 0x0000040c0f00758d */ /* 0x000e24000180000d */
[----:B0-----:R-:W-:Y:S05]  /*17c0*/  @!P0 BRA `(.L_x_42) ;  /* 0xfffffffc00f08947 */ /* 0x001fea000383ffff */
[----:B------:R-:W-:Y:S05]  /*17d0*/  BSYNC.RECONVERGENT B1 ;  /* 0x0000000000017941 */ /* 0x000fea0003800200 */
.L_x_41:
[----:B------:R-:W0:Y:S02]  /*17e0*/  LDS R7, [R14+0x4] ;  /* 0x000004000e077984 */ /* 0x000e240000000800 */
[----:B0-----:R-:W-:-:S05]  /*17f0*/  FMUL R7, R2, R7 ;  /* 0x0000000702077220 */ /* 0x001fca0000400000 */
[----:B------:R2:W-:Y:S01]  /*1800*/  REDG.E.ADD.F32.FTZ.RN.STRONG.GPU desc[UR8][R10.64+0x4], R7 ;  /* 0x000004070a0079a6 */ /* 0x0005e2000c12f308 */
[----:B------:R-:W-:-:S07]  /*1810*/  IADD3 R6, PT, PT, R6, 0x2, RZ ;  /* 0x0000000206067810 */ /* 0x000fce0007ffe0ff */
.L_x_38:
[----:B------:R-:W-:-:S04]  /*1820*/  LOP3.LUT R4, R4, 0x1, RZ, 0xc0, !PT ;  /* 0x0000000104047812 */ /* 0x000fc800078ec0ff */
[----:B------:R-:W-:-:S13]  /*1830*/  ISETP.NE.U32.AND P0, PT, R4, 0x1, PT ;  /* 0x000000010400780c */ /* 0x000fda0003f05070 */
[----:B------:R-:W-:Y:S05]  /*1840*/  @P0 BRA `(.L_x_4) ;  /* 0x0000000000700947 */ /* 0x000fea0003800000 */
[----:B------:R-:W3:Y:S01]  /*1850*/  LDCU.64 UR4, c[0x0][0x3c0] ;  /* 0x00007800ff0477ac */ /* 0x000ee20008000a00 */
[----:B------:R-:W-:-:S05]  /*1860*/  IADD3 R3, P0, PT, R3, R6, RZ ;  /* 0x0000000603037210 */ /* 0x000fca0007f1e0ff */
[----:B------:R-:W-:Y:S02]  /*1870*/  IMAD.X R8, RZ, RZ, R8, P0 ;  /* 0x000000ffff087224 */ /* 0x000fe400000e0608 */
[----:B-12---:R-:W-:-:S03]  /*1880*/  IMAD.SHL.U32 R7, R3, 0x4, RZ ;  /* 0x0000000403077824 */ /* 0x006fc600078e00ff */
[----:B------:R-:W-:Y:S02]  /*1890*/  SHF.L.U64.HI R4, R3, 0x2, R8 ;  /* 0x0000000203047819 */ /* 0x000fe40000010208 */
[----:B---3--:R-:W-:-:S04]  /*18a0*/  IADD3 R8, P0, PT, R7, UR4, RZ ;  /* 0x0000000407087c10 */ /* 0x008fc8000ff1e0ff */
[----:B------:R-:W-:-:S06]  /*18b0*/  IADD3.X R9, PT, PT, R4, UR5, RZ, P0, !PT ;  /* 0x0000000504097c10 */ /* 0x000fcc00087fe4ff */
[----:B------:R-:W2:Y:S01]  /*18c0*/  LDG.E R9, desc[UR8][R8.64] ;  /* 0x0000000808097981 */ /* 0x000ea2000c1e1900 */
[----:B------:R-:W-:Y:S01]  /*18d0*/  MOV R10, 0x400 ;  /* 0x00000400000a7802 */ /* 0x000fe20000000f00 */
[----:B------:R-:W-:Y:S01]  /*18e0*/  BSSY.RECONVERGENT B1, `(.L_x_43) ;  /* 0x000000a000017945 */ /* 0x000fe20003800200 */
[----:B0-----:R-:W0:Y:S03]  /*18f0*/  S2R R12, SR_CgaCtaId ;  /* 0x00000000000c7919 */ /* 0x001e260000008800 */
[----:B------:R-:W-:-:S05]  /*1900*/  VIADD R3, R10, 0x258 ;  /* 0x000002580a037836 */ /* 0x000fca0000000000 */
[----:B0-----:R-:W-:-:S04]  /*1910*/  LEA R3, R12, R3, 0x18 ;  /* 0x000000030c037211 */ /* 0x001fc800078ec0ff */
[----:B------:R-:W-:Y:S01]  /*1920*/  LEA R3, R6, R3, 0x2 ;  /* 0x0000000306037211 */ /* 0x000fe200078e10ff */
[----:B--2--5:R-:W-:-:S07]  /*1930*/  FMUL R11, R2, R9 ;  /* 0x00000009020b7220 */ /* 0x024fce0000400000 */
.L_x_44:
[----:B------:R-:W0:Y:S02]  /*1940*/  LDS R8, [R3] ;  /* 0x0000000003087984 */ /* 0x000e240000000800 */
[----:B0-----:R-:W-:-:S05]  /*1950*/  FADD R9, R11, R8 ;  /* 0x000000080b097221 */ /* 0x001fca0000000000 */
[----:B------:R-:W0:Y:S02]  /*1960*/  ATOMS.CAST.SPIN P0, [R3], R8, R9 ;  /* 0x000000080300758d */ /* 0x000e240001800009 */
[----:B0-----:R-:W-:Y:S05]  /*1970*/  @!P0 BRA `(.L_x_44) ;  /* 0xfffffffc00f08947 */ /* 0x001fea000383ffff */
[----:B------:R-:W-:Y:S05]  /*1980*/  BSYNC.RECONVERGENT B1 ;  /* 0x0000000000017941 */ /* 0x000fea0003800200 */
.L_x_43:
[----:B------:R-:W-:Y:S01]  /*1990*/  LEA R3, R12, R10, 0x18 ;  /* 0x0000000a0c037211 */ /* 0x000fe200078ec0ff */
[----:B------:R-:W0:Y:S04]  /*19a0*/  LDCU.64 UR4, c[0x0][0x3d8] ;  /* 0x00007b00ff0477ac */ /* 0x000e280008000a00 */
[----:B------:R-:W-:-:S06]  /*19b0*/  IMAD R3, R6, 0x4, R3 ;  /* 0x0000000406037824 */ /* 0x000fcc00078e0203 */
[----:B------:R-:W1:Y:S01]  /*19c0*/  LDS R3, [R3] ;  /* 0x0000000003037984 */ /* 0x000e620000000800 */
[----:B0-----:R-:W-:-:S04]  /*19d0*/  IADD3 R6, P0, PT, R7, UR4, RZ ;  /* 0x0000000407067c10 */ /* 0x001fc8000ff1e0ff */
[----:B------:R-:W-:Y:S01]  /*19e0*/  IADD3.X R7, PT, PT, R4, UR5, RZ, P0, !PT ;  /* 0x0000000504077c10 */ /* 0x000fe200087fe4ff */
[----:B-1----:R-:W-:-:S05]  /*19f0*/  FMUL R9, R2, R3 ;  /* 0x0000000302097220 */ /* 0x002fca0000400000 */
[----:B------:R3:W-:Y:S03]  /*1a00*/  REDG.E.ADD.F32.FTZ.RN.STRONG.GPU desc[UR8][R6.64], R9 ;  /* 0x00000009060079a6 */ /* 0x0007e6000c12f308 */
.L_x_4:
[----:B------:R-:W-:Y:S05]  /*1a10*/  BSYNC.RECONVERGENT B0 ;  /* 0x0000000000007941 */ /* 0x000fea0003800200 */
.L_x_3:
[----:B------:R-:W4:Y:S01]  /*1a20*/  LDCU UR12, c[0x0][0x394] ;  /* 0x00007280ff0c77ac */ /* 0x000f220008000800 */
[----:B------:R-:W0:Y:S08]  /*1a30*/  LDC R3, c[0x0][0x390] ;  /* 0x0000e400ff037b82 */ /* 0x000e300000000800 */
[----:B------:R-:W-:Y:S01]  /*1a40*/  BAR.SYNC.DEFER_BLOCKING 0x0 ;  /* 0x0000000000007b1d */ /* 0x000fe20000010000 */
[----:B----4-:R-:W-:Y:S01]  /*1a50*/  ISETP.GE.AND P0, PT, R5, UR12, PT ;  /* 0x0000000c05007c0c */ /* 0x010fe2000bf06270 */
[----:B0-----:R-:W-:-:S12]  /*1a60*/  IMAD R0, R0, R3, UR7 ;  /* 0x0000000700007e24 */ /* 0x001fd8000f8e0203 */
[----:B------:R-:W-:Y:S05]  /*1a70*/  @P0 EXIT ;  /* 0x000000000000094d */ /* 0x000fea0003800000 */
[----:B------:R-:W0:Y:S01]  /*1a80*/  S2UR UR5, SR_CgaCtaId ;  /* 0x00000000000579c3 */ /* 0x000e220000008800 */
[----:B------:R-:W-:Y:S01]  /*1a90*/  UMOV UR4, 0x400 ;  /* 0x0000040000047882 */ /* 0x000fe20000000000 */
[----:B------:R-:W-:Y:S01]  /*1aa0*/  IMAD R0, R0, UR12, RZ ;  /* 0x0000000c00007c24 */ /* 0x000fe2000f8e02ff */
[----:B------:R-:W-:Y:S01]  /*1ab0*/  UIADD3 UR4, UPT, UPT, UR4, 0x258, URZ ;  /* 0x0000025804047890 */ /* 0x000fe2000fffe0ff */
[----:B------:R-:W4:Y:S01]  /*1ac0*/  LDCU UR6, c[0x0][0x360] ;  /* 0x00006c00ff0677ac */ /* 0x000f220008000800 */
[----:B------:R-:W0:Y:S02]  /*1ad0*/  LDCU.64 UR10, c[0x0][0x3d0] ;  /* 0x00007a00ff0a77ac */ /* 0x000e240008000a00 */
[----:B0---4-:R-:W-:-:S12]  /*1ae0*/  ULEA UR4, UR5, UR4, 0x18 ;  /* 0x0000000405047291 */ /* 0x011fd8000f8ec0ff */
.L_x_45:
[C---:B------:R-:W-:Y:S02]  /*1af0*/  LEA R4, R5.reuse, UR4, 0x2 ;  /* 0x0000000405047c11 */ /* 0x040fe4000f8e10ff */
[----:B0-----:R-:W-:Y:S02]  /*1b00*/  SHF.R.S32.HI R3, RZ, 0x1f, R5 ;  /* 0x0000001fff037819 */ /* 0x001fe40000011405 */
[C---:B---3--:R-:W-:Y:S01]  /*1b10*/  IADD3 R6, P0, PT, R0.reuse, R5, RZ ;  /* 0x0000000500067210 */ /* 0x048fe20007f1e0ff */
[----:B-12---:R-:W0:Y:S01]  /*1b20*/  LDS R7, [R4] ;  /* 0x0000000004077984 */ /* 0x006e220000000800 */
[----:B------:R-:W-:Y:S02]  /*1b30*/  VIADD R5, R5, UR6 ;  /* 0x0000000605057c36 */ /* 0x000fe40008000000 */
[----:B------:R-:W-:Y:S02]  /*1b40*/  LEA.HI.X.SX32 R3, R0, R3, 0x1, P0 ;  /* 0x0000000300037211 */ /* 0x000fe400000f0eff */
[----:B-----5:R-:W-:-:S04]  /*1b50*/  LEA R2, P0, R6, UR10, 0x2 ;  /* 0x0000000a06027c11 */ /* 0x020fc8000f8010ff */
[----:B------:R-:W-:Y:S02]  /*1b60*/  LEA.HI.X R3, R6, UR11, R3, 0x2, P0 ;  /* 0x0000000b06037c11 */ /* 0x000fe400080f1403 */
[----:B------:R-:W-:-:S03]  /*1b70*/  ISETP.GE.AND P0, PT, R5, UR12, PT ;  /* 0x0000000c05007c0c */ /* 0x000fc6000bf06270 */
[----:B0-----:R0:W-:Y:S10]  /*1b80*/  STG.E desc[UR8][R2.64], R7 ;  /* 0x0000000702007986 */ /* 0x0011f4000c101908 */
[----:B------:R-:W-:Y:S05]  /*1b90*/  @!P0 BRA `(.L_x_45) ;  /* 0xfffffffc00d48947 */ /* 0x000fea000383ffff */
[----:B------:R-:W-:Y:S05]  /*1ba0*/  EXIT ;  /* 0x000000000000794d */ /* 0x000fea0003800000 */
.L_x_46:
[----:B------:R-:W-:-:S00]  /*1bb0*/  BRA `(.L_x_46) ;  /* 0xfffffffc00fc7947 */ /* 0x000fc0000383ffff */
[----:B------:R-:W-:-:S00]  /*1bc0*/  NOP ;  /* 0x0000000000007918 */ /* 0x000fc00000000000 */
        /* <DEDUP_REMOVED lines=11> */
.L_x_441:


//--------------------- .text._Z40attention_weight_computation_backward_v2ILj128EEviiiiiiPKiS1_S1_S1_PKfS3_PfS4_S4_ --------------------------
	.section	.text._Z40attention_weight_computation_backward_v2ILj128EEviiiiiiPKiS1_S1_S1_PKfS3_PfS4_S4_,"ax",@progbits
	.align	128
        .global         _Z40attention_weight_computation_backward_v2ILj128EEviiiiiiPKiS1_S1_S1_PKfS3_PfS4_S4_
        .type           _Z40attention_weight_computation_backward_v2ILj128EEviiiiiiPKiS1_S1_S1_PKfS3_PfS4_S4_,@function
        .size           _Z40attention_weight_computation_backward_v2ILj128EEviiiiiiPKiS1_S1_S1_PKfS3_PfS4_S4_,(.L_x_442 - _Z40attention_weight_computation_backward_v2ILj128EEviiiiiiPKiS1_S1_S1_PKfS3_PfS4_S4_)
        .other          _Z40attention_weight_computation_backward_v2ILj128EEviiiiiiPKiS1_S1_S1_PKfS3_PfS4_S4_,@"STO_CUDA_ENTRY STV_DEFAULT"
_Z40attention_weight_computation_backward_v2ILj128EEviiiiiiPKiS1_S1_S1_PKfS3_PfS4_S4_:
.text._Z40attention_weight_computation_backward_v2ILj128EEviiiiiiPKiS1_S1_S1_PKfS3_PfS4_S4_:
        /* <DEDUP_REMOVED lines=28> */
.L_x_49:
        /* <DEDUP_REMOVED lines=10> */
.L_x_48:
[----:B------:R-:W-:Y:S05]  /*0260*/  BSYNC.RECONVERGENT B0 ;  /* 0x0000000000007941 */ /* 0x000fea0003800200 */
.L_x_47:
        /* <DEDUP_REMOVED lines=25> */
.L_x_54:
        /* <DEDUP_REMOVED lines=31> */
.L_x_53:
        /* <DEDUP_REMOVED lines=20> */
.L_x_55:
        /* <DEDUP_REMOVED lines=14> */
.L_x_56:
[----:B------:R-:W-:Y:S05]  /*0810*/  @!P1 BRA `(.L_x_52) ;  /* 0x0000000000309947 */ /* 0x000fea0003800000 */
[----:B------:R-:W0:Y:S01]  /*0820*/  LDC.64 R2, c[0x0][0x3a0] ;  /* 0x0000e800ff027b82 */ /* 0x000e220000000a00 */
[----:B------:R-:W-:Y:S02]  /*0830*/  IMAD.MOV R12, RZ, RZ, -R12 ;  /* 0x000000ffff0c7224 */ /* 0x000fe400078e0a0c */
[----:B0-----:R-:W-:-:S07]  /*0840*/  IMAD.WIDE.U32 R10, R10, 0x4, R2 ;  /* 0x000000040a0a7825 */ /* 0x001fce00078e0002 */
.L_x_57:
        /* <DEDUP_REMOVED lines=9> */
.L_x_52:
        /* <DEDUP_REMOVED lines=33> */
.L_x_75:
[----:B0-----:R-:W2:Y:S01]  /*0af0*/  LDG.E R13, desc[UR8][R10.64+-0x10] ;  /* 0xfffff0080a0d7981 */ /* 0x001ea2000c1e1900 */
[----:B------:R-:W-:Y:S01]  /*0b00*/  BSSY.RECONVERGENT B1, `(.L_x_59) ;  /* 0x0000008000017945 */ /* 0x000fe20003800200 */
[----:B------:R-:W-:Y:S01]  /*0b10*/  MOV R12, R16 ;  /* 0x00000010000c7202 */ /* 0x000fe20000000f00 */
[----:B--2--5:R-:W-:Y:S01]  /*0b20*/  FMUL R15, R2, R13 ;  /* 0x0000000d020f7220 */ /* 0x024fe20000400000 */
[----:B------:R-:W-:-:S07]  /*0b30*/  IMAD.MOV.U32 R13, RZ, RZ, R17 ;  /* 0x000000ffff0d7224 */ /* 0x000fce00078e0011 */
.L_x_60:
[----:B------:R-:W0:Y:S02]  /*0b40*/  LDS R16, [R14+-0x10] ;  /* 0xfffff0000e107984 */ /* 0x000e240000000800 */
[----:B0-----:R-:W-:-:S05]  /*0b50*/  FADD R17, R15, R16 ;  /* 0x000000100f117221 */ /* 0x001fca0000000000 */
[----:B------:R-:W0:Y:S02]  /*0b60*/  ATOMS.CAST.SPIN P0, [R14+-0x10], R16, R17 ;  /* 0xfffff0100e00758d */ /* 0x000e240001800011 */
[----:B0-----:R-:W-:Y:S05]  /*0b70*/  @!P0 BRA `(.L_x_60) ;  /* 0xfffffffc00f08947 */ /* 0x001fea000383ffff */
[----:B------:R-:W-:Y:S05]  /*0b80*/  BSYNC.RECONVERGENT B1 ;  /* 0x0000000000017941 */ /* 0x000fea0003800200 */
.L_x_59:
[----:B------:R-:W0:Y:S02]  /*0b90*/  LDS R15, [R9+-0x10] ;  /* 0xfffff000090f7984 */ /* 0x000e240000000800 */
[----:B0-----:R-:W-:-:S05]  /*0ba0*/  FMUL R15, R2, R15 ;  /* 0x0000000f020f7220 */ /* 0x001fca0000400000 */
[----:B------:R0:W-:Y:S04]  /*0bb0*/  REDG.E.ADD.F32.FTZ.RN.STRONG.GPU desc[UR8][R12.64+-0x10], R15 ;  /* 0xfffff00f0c0079a6 */ /* 0x0001e8000c12f308 */
[----:B------:R-:W2:Y:S01]  /*0bc0*/  LDG.E R17, desc[UR8][R10.64+-0xc] ;  /* 0xfffff4080a117981 */ /* 0x000ea2000c1e1900 */
[----:B------:R-:W-:Y:S01]  /*0bd0*/  BSSY.RECONVERGENT B1, `(.L_x_61) ;  /* 0x0000006000017945 */ /* 0x000fe20003800200 */
[----:B0-2---:R-:W-:-:S07]  /*0be0*/  FMUL R19, R2, R17 ;  /* 0x0000001102137220 */ /* 0x005fce0000400000 */
.L_x_62:
[----:B------:R-:W0:Y:S02]  /*0bf0*/  LDS R16, [R14+-0xc] ;  /* 0xfffff4000e107984 */ /* 0x000e240000000800 */
[----:B0-----:R-:W-:-:S05]  /*0c00*/  FADD R17, R19, R16 ;  /* 0x0000001013117221 */ /* 0x001fca0000000000 */
[----:B------:R-:W0:Y:S02]  /*0c10*/  ATOMS.CAST.SPIN P0, [R14+-0xc], R16, R17 ;  /* 0xfffff4100e00758d */ /* 0x000e240001800011 */
[----:B0-----:R-:W-:Y:S05]  /*0c20*/  @!P0 BRA `(.L_x_62) ;  /* 0xfffffffc00f08947 */ /* 0x001fea000383ffff */
[----:B------:R-:W-:Y:S05]  /*0c30*/  BSYNC.RECONVERGENT B1 ;  /* 0x0000000000017941 */ /* 0x000fea0003800200 */
.L_x_61:
[----:B------:R-:W0:Y:S02]  /*0c40*/  LDS R15, [R9+-0xc] ;  /* 0xfffff400090f7984 */ /* 0x000e240000000800 */
[----:B0-----:R-:W-:-:S05]  /*0c50*/  FMUL R15, R2, R15 ;  /* 0x0000000f020f7220 */ /* 0x001fca0000400000 */
[----:B------:R0:W-:Y:S04]  /*0c60*/  REDG.E.ADD.F32.FTZ.RN.STRONG.GPU desc[UR8][R12.64+-0xc], R15 ;  /* 0xfffff40f0c0079a6 */ /* 0x0001e8000c12f308 */
[----:B------:R-:W2:Y:S01]  /*0c70*/  LDG.E R17, desc[UR8][R10.64+-0x8] ;  /* 0xfffff8080a117981 */ /* 0x000ea2000c1e1900 */
[----:B------:R-:W-:Y:S01]  /*0c80*/  BSSY.RECONVERGENT B1, `(.L_x_63) ;  /* 0x0000006000017945 */ /* 0x000fe20003800200 */
[----:B0-2---:R-:W-:-:S07]  /*0c90*/  FMUL R19, R2, R17 ;  /* 0x0000001102137220 */ /* 0x005fce0000400000 */
.L_x_64:
[----:B------:R-:W0:Y:S02]  /*0ca0*/  LDS R16, [R14+-0x8] ;  /* 0xfffff8000e107984 */ /* 0x000e240000000800 */
[----:B0-----:R-:W-:-:S05]  /*0cb0*/  FADD R17, R19, R16 ;  /* 0x0000001013117221 */ /* 0x001fca0000000000 */
[----:B------:R-:W0:Y:S02]  /*0cc0*/  ATOMS.CAST.SPIN P0, [R14+-0x8], R16, R17 ;  /* 0xfffff8100e00758d */ /* 0x000e240001800011 */
[----:B0-----:R-:W-:Y:S05]  /*0cd0*/  @!P0 BRA `(.L_x_64) ;  /* 0xfffffffc00f08947 */ /* 0x001fea000383ffff */
[----:B------:R-:W-:Y:S05]  /*0ce0*/  BSYNC.RECONVERGENT B1 ;  /* 0x0000000000017941 */ /* 0x000fea0003800200 */
.L_x_63:
[----:B------:R-:W0:Y:S02]  /*0cf0*/  LDS R15, [R9+-0x8] ;  /* 0xfffff800090f7984 */ /* 0x000e240000000800 */
[----:B0-----:R-:W-:-:S05]  /*0d00*/  FMUL R15, R2, R15 ;  /* 0x0000000f020f7220 */ /* 0x001fca0000400000 */
[----:B------:R0:W-:Y:S04]  /*0d10*/  REDG.E.ADD.F32.FTZ.RN.STRONG.GPU desc[UR8][R12.64+-0x8], R15 ;  /* 0xfffff80f0c0079a6 */ /* 0x0001e8000c12f308 */
[----:B------:R-:W2:Y:S01]  /*0d20*/  LDG.E R17, desc[UR8][R10.64+-0x4] ;  /* 0xfffffc080a117981 */ /* 0x000ea2000c1e1900 */
[----:B------:R-:W-:Y:S01]  /*0d30*/  BSSY.RECONVERGENT B1, `(.L_x_65) ;  /* 0x0000006000017945 */ /* 0x000fe20003800200 */
[----:B0-2---:R-:W-:-:S07]  /*0d40*/  FMUL R19, R2, R17 ;  /* 0x0000001102137220 */ /* 0x005fce0000400000 */
.L_x_66:
[----:B------:R-:W0:Y:S02]  /*0d50*/  LDS R16, [R14+-0x4] ;  /* 0xfffffc000e107984 */ /* 0x000e240000000800 */
[----:B0-----:R-:W-:-:S05]  /*0d60*/  FADD R17, R19, R16 ;  /* 0x0000001013117221 */ /* 0x001fca0000000000 */
[----:B------:R-:W0:Y:S02]  /*0d70*/  ATOMS.CAST.SPIN P0, [R14+-0x4], R16, R17 ;  /* 0xfffffc100e00758d */ /* 0x000e240001800011 */
[----:B0-----:R-:W-:Y:S05]  /*0d80*/  @!P0 BRA `(.L_x_66) ;  /* 0xfffffffc00f08947 */ /* 0x001fea000383ffff */
[----:B------:R-:W-:Y:S05]  /*0d90*/  BSYNC.RECONVERGENT B1 ;  /* 0x0000000000017941 */ /* 0x000fea0003800200 */
.L_x_65:
[----:B------:R-:W0:Y:S02]  /*0da0*/  LDS R15, [R9+-0x4] ;  /* 0xfffffc00090f7984 */ /* 0x000e240000000800 */
[----:B0-----:R-:W-:-:S05]  /*0db0*/  FMUL R15, R2, R15 ;  /* 0x0000000f020f7220 */ /* 0x001fca0000400000 */
[----:B------:R0:W-:Y:S04]  /*0dc0*/  REDG.E.ADD.F32.FTZ.RN.STRONG.GPU desc[UR8][R12.64+-0x4], R15 ;  /* 0xfffffc0f0c0079a6 */ /* 0x0001e8000c12f308 */
[----:B------:R-:W2:Y:S01]  /*0dd0*/  LDG.E R17, desc[UR8][R10.64] ;  /* 0x000000080a117981 */ /* 0x000ea2000c1e1900 */
[----:B------:R-:W-:Y:S01]  /*0de0*/  BSSY.RECONVERGENT B1, `(.L_x_67) ;  /* 0x0000006000017945 */ /* 0x000fe20003800200 */
[----:B0-2---:R-:W-:-:S07]  /*0df0*/  FMUL R19, R2, R17 ;  /* 0x0000001102137220 */ /* 0x005fce0000400000 */
.L_x_68:
[----:B------:R-:W0:Y:S02]  /*0e00*/  LDS R16, [R14] ;  /* 0x000000000e107984 */ /* 0x000e240000000800 */
[----:B0-----:R-:W-:-:S05]  /*0e10*/  FADD R17, R19, R16 ;  /* 0x0000001013117221 */ /* 0x001fca0000000000 */
[----:B------:R-:W0:Y:S02]  /*0e20*/  ATOMS.CAST.SPIN P0, [R14], R16, R17 ;  /* 0x000000100e00758d */ /* 0x000e240001800011 */
[----:B0-----:R-:W-:Y:S05]  /*0e30*/  @!P0 BRA `(.L_x_68) ;  /* 0xfffffffc00f08947 */ /* 0x001fea000383ffff */
[----:B------:R-:W-:Y:S05]  /*0e40*/  BSYNC.RECONVERGENT B1 ;  /* 0x0000000000017941 */ /* 0x000fea0003800200 */
.L_x_67:
[----:B------:R-:W0:Y:S02]  /*0e50*/  LDS R15, [R9] ;  /* 0x00000000090f7984 */ /* 0x000e240000000800 */
[----:B0-----:R-:W-:-:S05]  /*0e60*/  FMUL R15, R2, R15 ;  /* 0x0000000f020f7220 */ /* 0x001fca0000400000 */
[----:B------:R0:W-:Y:S04]  /*0e70*/  REDG.E.ADD.F32.FTZ.RN.STRONG.GPU desc[UR8][R12.64], R15 ;  /* 0x0000000f0c0079a6 */ /* 0x0001e8000c12f308 */
[----:B------:R-:W2:Y:S01]  /*0e80*/  LDG.E R17, desc[UR8][R10.64+0x4] ;  /* 0x000004080a117981 */ /* 0x000ea2000c1e1900 */
[----:B------:R-:W-:Y:S01]  /*0e90*/  BSSY.RECONVERGENT B1, `(.L_x_69) ;  /* 0x0000006000017945 */ /* 0x000fe20003800200 */
[----:B0-2---:R-:W-:-:S07]  /*0ea0*/  FMUL R19, R2, R17 ;  /* 0x0000001102137220 */ /* 0x005fce0000400000 */
.L_x_70:
[----:B------:R-:W0:Y:S02]  /*0eb0*/  LDS R16, [R14+0x4] ;  /* 0x000004000e107984 */ /* 0x000e240000000800 */
[----:B0-----:R-:W-:-:S05]  /*0ec0*/  FADD R17, R19, R16 ;  /* 0x0000001013117221 */ /* 0x001fca0000000000 */
[----:B------:R-:W0:Y:S02]  /*0ed0*/  ATOMS.CAST.SPIN P0, [R14+0x4], R16, R17 ;  /* 0x000004100e00758d */ /* 0x000e240001800011 */
[----:B0-----:R-:W-:Y:S05]  /*0ee0*/  @!P0 BRA `(.L_x_70) ;  /* 0xfffffffc00f08947 */ /* 0x001fea000383ffff */
[----:B------:R-:W-:Y:S05]  /*0ef0*/  BSYNC.RECONVERGENT B1 ;  /* 0x0000000000017941 */ /* 0x000fea0003800200 */
.L_x_69:
[----:B------:R-:W0:Y:S02]  /*0f00*/  LDS R15, [R9+0x4] ;  /* 0x00000400090f7984 */ /* 0x000e240000000800 */
[----:B0-----:R-:W-:-:S05]  /*0f10*/  FMUL R15, R2, R15 ;  /* 0x0000000f020f7220 */ /* 0x001fca0000400000 */
[----:B------:R0:W-:Y:S04]  /*0f20*/  REDG.E.ADD.F32.FTZ.RN.STRONG.GPU desc[UR8][R12.64+0x4], R15 ;  /* 0x0000040f0c0079a6 */ /* 0x0001e8000c12f308 */
[----:B------:R-:W2:Y:S01]  /*0f30*/  LDG.E R17, desc[UR8][R10.64+0x8] ;  /* 0x000008080a117981 */ /* 0x000ea2000c1e1900 */
[----:B------:R-:W-:Y:S01]  /*0f40*/  BSSY.RECONVERGENT B1, `(.L_x_71) ;  /* 0x0000006000017945 */ /* 0x000fe20003800200 */
[----:B0-2---:R-:W-:-:S07]  /*0f50*/  FMUL R19, R2, R17 ;  /* 0x0000001102137220 */ /* 0x005fce0000400000 */
.L_x_72:
[----:B------:R-:W0:Y:S02]  /*0f60*/  LDS R16, [R14+0x8] ;  /* 0x000008000e107984 */ /* 0x000e240000000800 */
[----:B0-----:R-:W-:-:S05]  /*0f70*/  FADD R17, R19, R16 ;  /* 0x0000001013117221 */ /* 0x001fca0000000000 */
[----:B------:R-:W0:Y:S02]  /*0f80*/  ATOMS.CAST.SPIN P0, [R14+0x8], R16, R17 ;  /* 0x000008100e00758d */ /* 0x000e240001800011 */
[----:B0-----:R-:W-:Y:S05]  /*0f90*/  @!P0 BRA `(.L_x_72) ;  /* 0xfffffffc00f08947 */ /* 0x001fea000383ffff */
[----:B------:R-:W-:Y:S05]  /*0fa0*/  BSYNC.RECONVERGENT B1 ;  /* 0x0000000000017941 */ /* 0x000fea0003800200 */
.L_x_71:
[----:B------:R-:W0:Y:S02]  /*0fb0*/  LDS R15, [R9+0x8] ;  /* 0x00000800090f7984 */ /* 0x000e240000000800 */
[----:B0-----:R-:W-:-:S05]  /*0fc0*/  FMUL R15, R2, R15 ;  /* 0x0000000f020f7220 */ /* 0x001fca0000400000 */
[----:B------:R0:W-:Y:S04]  /*0fd0*/  REDG.E.ADD.F32.FTZ.RN.STRONG.GPU desc[UR8][R12.64+0x8], R15 ;  /* 0x0000080f0c0079a6 */ /* 0x0001e8000c12f308 */
[----:B------:R-:W2:Y:S01]  /*0fe0*/  LDG.E R17, desc[UR8][R10.64+0xc] ;  /* 0x00000c080a117981 */ /* 0x000ea2000c1e1900 */
[----:B------:R-:W-:Y:S01]  /*0ff0*/  BSSY.RECONVERGENT B1, `(.L_x_73) ;  /* 0x0000006000017945 */ /* 0x000fe20003800200 */
[----:B0-2---:R-:W-:-:S07]  /*1000*/  FMUL R19, R2, R17 ;  /* 0x0000001102137220 */ /* 0x005fce0000400000 */
.L_x_74:
[----:B------:R-:W0:Y:S02]  /*1010*/  LDS R16, [R14+0xc] ;  /* 0x00000c000e107984 */ /* 0x000e240000000800 */
[----:B0-----:R-:W-:-:S05]  /*1020*/  FADD R17, R19, R16 ;  /* 0x0000001013117221 */ /* 0x001fca0000000000 */
[----:B------:R-:W0:Y:S02]  /*1030*/  ATOMS.CAST.SPIN P0, [R14+0xc], R16, R17 ;  /* 0x00000c100e00758d */ /* 0x000e240001800011 */
[----:B0-----:R-:W-:Y:S05]  /*1040*/  @!P0 BRA `(.L_x_74) ;  /* 0xfffffffc00f08947 */ /* 0x001fea000383ffff */
[----:B------:R-:W-:Y:S05]  /*1050*/  BSYNC.RECONVERGENT B1 ;  /* 0x0000000000017941 */ /* 0x000fea0003800200 */
.L_x_73:
        /* <DEDUP_REMOVED lines=12> */
.L_x_58:
        /* <DEDUP_REMOVED lines=21> */
.L_x_78:
[----:B------:R-:W0:Y:S02]  /*1270*/  LDS R12, [R7] ;  /* 0x00000000070c7984 */ /* 0x000e240000000800 */
[----:B0-----:R-:W-:-:S05]  /*1280*/  FADD R13, R9, R12 ;  /* 0x0000000c090d7221 */ /* 0x001fca0000000000 */
[----:B------:R-:W0:Y:S02]  /*1290*/  ATOMS.CAST.SPIN P0, [R7], R12, R13 ;  /* 0x0000000c0700758d */ /* 0x000e24000180000d */
[----:B0-----:R-:W-:Y:S05]  /*12a0*/  @!P0 BRA `(.L_x_78) ;  /* 0xfffffffc00f08947 */ /* 0x001fea000383ffff */
[----:B------:R-:W-:Y:S05]  /*12b0*/  BSYNC.RECONVERGENT B1 ;  /* 0x0000000000017941 */ /* 0x000fea0003800200 */
.L_x_77:
        /* <DEDUP_REMOVED lines=11> */
.L_x_80:
[----:B------:R-:W0:Y:S02]  /*1370*/  LDS R16, [R7+0x4] ;  /* 0x0000040007107984 */ /* 0x000e240000000800 */
[----:B0-----:R-:W-:-:S05]  /*1380*/  FADD R17, R19, R16 ;  /* 0x0000001013117221 */ /* 0x001fca0000000000 */
[----:B------:R-:W0:Y:S02]  /*1390*/  ATOMS.CAST.SPIN P0, [R7+0x4], R16, R17 ;  /* 0x000004100700758d */ /* 0x000e240001800011 */
[----:B0-----:R-:W-:Y:S05]  /*13a0*/  @!P0 BRA `(.L_x_80) ;  /* 0xfffffffc00f08947 */ /* 0x001fea000383ffff */
[----:B------:R-:W-:Y:S05]  /*13b0*/  BSYNC.RECONVERGENT B1 ;  /* 0x0000000000017941 */ /* 0x000fea0003800200 */
.L_x_79:
[----:B------:R-:W0:Y:S02]  /*13c0*/  LDS R15, [R9+0x4] ;  /* 0x00000400090f7984 */ /* 0x000e240000000800 */
[----:B0-----:R-:W-:-:S05]  /*13d0*/  FMUL R15, R2, R15 ;  /* 0x0000000f020f7220 */ /* 0x001fca0000400000 */
[----:B------:R0:W-:Y:S04]  /*13e0*/  REDG.E.ADD.F32.FTZ.RN.STRONG.GPU desc[UR8][R12.64+0x4], R15 ;  /* 0x0000040f0c0079a6 */ /* 0x0001e8000c12f308 */
[----:B------:R-:W2:Y:S01]  /*13f0*/  LDG.E R17, desc[UR8][R10.64+0x8] ;  /* 0x000008080a117981 */ /* 0x000ea2000c1e1900 */
[----:B------:R-:W-:Y:S01]  /*1400*/  BSSY.RECONVERGENT B1, `(.L_x_81) ;  /* 0x0000006000017945 */ /* 0x000fe20003800200 */
[----:B0-2---:R-:W-:-:S07]  /*1410*/  FMUL R19, R2, R17 ;  /* 0x0000001102137220 */ /* 0x005fce0000400000 */
.L_x_82:
[----:B------:R-:W0:Y:S02]  /*1420*/  LDS R16, [R7+0x8] ;  /* 0x0000080007107984 */ /* 0x000e240000000800 */
[----:B0-----:R-:W-:-:S05]  /*1430*/  FADD R17, R19, R16 ;  /* 0x0000001013117221 */ /* 0x001fca0000000000 */
[----:B------:R-:W0:Y:S02]  /*1440*/  ATOMS.CAST.SPIN P0, [R7+0x8], R16, R17 ;  /* 0x000008100700758d */ /* 0x000e240001800011 */
[----:B0-----:R-:W-:Y:S05]  /*1450*/  @!P0 BRA `(.L_x_82) ;  /* 0xfffffffc00f08947 */ /* 0x001fea000383ffff */
[----:B------:R-:W-:Y:S05]  /*1460*/  BSYNC.RECONVERGENT B1 ;  /* 0x0000000000017941 */ /* 0x000fea0003800200 */
.L_x_81:
[----:B------:R-:W0:Y:S02]  /*1470*/  LDS R15, [R9+0x8] ;  /* 0x00000800090f7984 */ /* 0x000e240000000800 */
[----:B0-----:R-:W-:-:S05]  /*1480*/  FMUL R15, R2, R15 ;  /* 0x0000000f020f7220 */ /* 0x001fca0000400000 */
[----:B------:R0:W-:Y:S04]  /*1490*/  REDG.E.ADD.F32.FTZ.RN.STRONG.GPU desc[UR8][R12.64+0x8], R15 ;  /* 0x0000080f0c0079a6 */ /* 0x0001e8000c12f308 */
[----:B------:R-:W2:Y:S01]  /*14a0*/  LDG.E R11, desc[UR8][R10.64+0xc] ;  /* 0x00000c080a0b7981 */ /* 0x000ea2000c1e1900 */
[----:B------:R-:W-:Y:S01]  /*14b0*/  BSSY.RECONVERGENT B1, `(.L_x_83) ;  /* 0x0000006000017945 */ /* 0x000fe20003800200 */
[----:B0-2---:R-:W-:-:S07]  /*14c0*/  FMUL R17, R2, R11 ;  /* 0x0000000b02117220 */ /* 0x005fce0000400000 */
.L_x_84:
[----:B------:R-:W0:Y:S02]  /*14d0*/  LDS R10, [R7+0xc] ;  /* 0x00000c00070a7984 */ /* 0x000e240000000800 */
[----:B0-----:R-:W-:-:S05]  /*14e0*/  FADD R11, R17, R10 ;  /* 0x0000000a110b7221 */ /* 0x001fca0000000000 */
[----:B------:R-:W0:Y:S02]  /*14f0*/  ATOMS.CAST.SPIN P0, [R7+0xc], R10, R11 ;  /* 0x00000c0a0700758d */ /* 0x000e24000180000b */
[----:B0-----:R-:W-:Y:S05]  /*1500*/  @!P0 BRA `(.L_x_84) ;  /* 0xfffffffc00f08947 */ /* 0x001fea000383ffff */
[----:B------:R-:W-:Y:S05]  /*1510*/  BSYNC.RECONVERGENT B1 ;  /* 0x0000000000017941 */ /* 0x000fea0003800200 */
.L_x_83:
[----:B------:R-:W0:Y:S02]  /*1520*/  LDS R9, [R9+0xc] ;  /* 0x00000c0009097984 */ /* 0x000e240000000800 */
[----:B0-----:R-:W-:-:S05]  /*1530*/  FMUL R7, R2, R9 ;  /* 0x0000000902077220 */ /* 0x001fca0000400000 */
[----:B------:R1:W-:Y:S01]  /*1540*/  REDG.E.ADD.F32.FTZ.RN.STRONG.GPU desc[UR8][R12.64+0xc], R7 ;  /* 0x00000c070c0079a6 */ /* 0x0003e2000c12f308 */
[----:B------:R-:W-:-:S07]  /*1550*/  VIADD R6, R6, 0x4 ;  /* 0x0000000406067836 */ /* 0x000fce0000000000 */
.L_x_76:
        /* <DEDUP_REMOVED lines=19> */
.L_x_87:
[----:B------:R-:W0:Y:S02]  /*1690*/  LDS R10, [R15] ;  /* 0x000000000f0a7984 */ /* 0x000e240000000800 */
[----:B0-----:R-:W-:-:S05]  /*16a0*/  FADD R11, R7, R10 ;  /* 0x0000000a070b7221 */ /* 0x001fca0000000000 */
[----:B------:R-:W0:Y:S02]  /*16b0*/  ATOMS.CAST.SPIN P0, [R15], R10, R11 ;  /* 0x0000000a0f00758d */ /* 0x000e24000180000b */
[----:B0-----:R-:W-:Y:S05]  /*16c0*/  @!P0 BRA `(.L_x_87) ;  /* 0xfffffffc00f08947 */ /* 0x001fea000383ffff */
[----:B------:R-:W-:Y:S05]  /*16d0*/  BSYNC.RECONVERGENT B1 ;  /* 0x0000000000017941 */ /* 0x000fea0003800200 */
.L_x_86:
        /* <DEDUP_REMOVED lines=11> */
.L_x_89:
[----:B------:R-:W0:Y:S02]  /*1790*/  LDS R12, [R15+0x4] ;  /* 0x000004000f0c7984 */ /* 0x000e240000000800 */
[----:B0-----:R-:W-:-:S05]  /*17a0*/  FADD R13, R9, R12 ;  /* 0x0000000c090d7221 */ /* 0x001fca0000000000 */
[----:B------:R-:W0:Y:S02]  /*17b0*/  ATOMS.CAST.SPIN P0, [R15+0x4], R12, R13 ;  /* 0x0000040c0f00758d */ /* 0x000e24000180000d */
[----:B0-----:R-:W-:Y:S05]  /*17c0*/  @!P0 BRA `(.L_x_89) ;  /* 0xfffffffc00f08947 */ /* 0x001fea000383ffff */
[----:B------:R-:W-:Y:S05]  /*17d0*/  BSYNC.RECONVERGENT B1 ;  /* 0x0000000000017941 */ /* 0x000fea0003800200 */
.L_x_88:
[----:B------:R-:W0:Y:S02]  /*17e0*/  LDS R7, [R14+0x4] ;  /* 0x000004000e077984 */ /* 0x000e240000000800 */
[----:B0-----:R-:W-:-:S05]  /*17f0*/  FMUL R7, R2, R7 ;  /* 0x0000000702077220 */ /* 0x001fca0000400000 */
[----:B------:R2:W-:Y:S01]  /*1800*/  REDG.E.ADD.F32.FTZ.RN.STRONG.GPU desc[UR8][R10.64+0x4], R7 ;  /* 0x000004070a0079a6 */ /* 0x0005e2000c12f308 */
[----:B------:R-:W-:-:S07]  /*1810*/  IADD3 R6, PT, PT, R6, 0x2, RZ ;  /* 0x0000000206067810 */ /* 0x000fce0007ffe0ff */
.L_x_85:
        /* <DEDUP_REMOVED lines=18> */
.L_x_91:
[----:B------:R-:W0:Y:S02]  /*1940*/  LDS R8, [R3] ;  /* 0x0000000003087984 */ /* 0x000e240000000800 */
[----:B0-----:R-:W-:-:S05]  /*1950*/  FADD R9, R11, R8 ;  /* 0x000000080b097221 */ /* 0x001fca0000000000 */
[----:B------:R-:W0:Y:S02]  /*1960*/  ATOMS.CAST.SPIN P0, [R3], R8, R9 ;  /* 0x000000080300758d */ /* 0x000e240001800009 */
[----:B0-----:R-:W-:Y:S05]  /*1970*/  @!P0 BRA `(.L_x_91) ;  /* 0xfffffffc00f08947 */ /* 0x001fea000383ffff */
[----:B------:R-:W-:Y:S05]  /*1980*/  BSYNC.RECONVERGENT B1 ;  /* 0x0000000000017941 */ /* 0x000fea0003800200 */
.L_x_90:
        /* <DEDUP_REMOVED lines=8> */
.L_x_51:
[----:B------:R-:W-:Y:S05]  /*1a10*/  BSYNC.RECONVERGENT B0 ;  /* 0x0000000000007941 */ /* 0x000fea0003800200 */
.L_x_50:
        /* <DEDUP_REMOVED lines=13> */
.L_x_92:
        /* <DEDUP_REMOVED lines=12> */
.L_x_93:
        /* <DEDUP_REMOVED lines=13> */
.L_x_442:


//--------------------- .text._Z40attention_weight_computation_backward_v2ILj64EEviiiiiiPKiS1_S1_S1_PKfS3_PfS4_S4_ --------------------------
	.section	.text._Z40attention_weight_computation_backward_v2ILj64EEviiiiiiPKiS1_S1_S1_PKfS3_PfS4_S4_,"ax",@progbits
	.align	128
        .global         _Z40attention_weight_computation_backward_v2ILj64EEviiiiiiPKiS1_S1_S1_PKfS3_PfS4_S4_
        .type           _Z40attention_weight_computation_backward_v2ILj64EEviiiiiiPKiS1_S1_S1_PKfS3_PfS4_S4_,@function
        .size           _Z40attention_weight_computation_backward_v2ILj64EEviiiiiiPKiS1_S1_S1_PKfS3_PfS4_S4_,(.L_x_443 - _Z40attention_weight_computation_backward_v2ILj64EEviiiiiiPKiS1_S1_S1_PKfS3_PfS4_S4_)
        .other          _Z40attention_weight_computation_backward_v2ILj64EEviiiiiiPKiS1_S1_S1_PKfS3_PfS4_S4_,@"STO_CUDA_ENTRY STV_DEFAULT"
_Z40attention_weight_computation_backward_v2ILj64EEviiiiiiPKiS1_S1_S1_PKfS3_PfS4_S4_:
.text._Z40attention_weight_computation_backward_v2ILj64EEviiiiiiPKiS1_S1_S1_PKfS3_PfS4_S4_:
        /* <DEDUP_REMOVED lines=28> */
.L_x_96:
        /* <DEDUP_REMOVED lines=10> */
.L_x_95:
[----:B------:R-:W-:Y:S05]  /*0260*/  BSYNC.RECONVERGENT B0 ;  /* 0x0000000000007941 */ /* 0x000fea0003800200 */
.L_x_94:
        /* <DEDUP_REMOVED lines=25> */
.L_x_101:
        /* <DEDUP_REMOVED lines=31> */
.L_x_100:
        /* <DEDUP_REMOVED lines=20> */
.L_x_102:
        /* <DEDUP_REMOVED lines=14> */
.L_x_103:
[----:B------:R-:W-:Y:S05]  /*0810*/  @!P1 BRA `(.L_x_99) ;  /* 0x0000000000309947 */ /* 0x000fea0003800000 */
[----:B------:R-:W0:Y:S01]  /*0820*/  LDC.64 R2, c[0x0][0x3a0] ;  /* 0x0000e800ff027b82 */ /* 0x000e220000000a00 */
[----:B------:R-:W-:Y:S02]  /*0830*/  IMAD.MOV R12, RZ, RZ, -R12 ;  /* 0x000000ffff0c7224 */ /* 0x000fe400078e0a0c */
[----:B0-----:R-:W-:-:S07]  /*0840*/  IMAD.WIDE.U32 R10, R10, 0x4, R2 ;  /* 0x000000040a0a7825 */ /* 0x001fce00078e0002 */
.L_x_104:
        /* <DEDUP_REMOVED lines=9> */
.L_x_99:
        /* <DEDUP_REMOVED lines=33> */
.L_x_122:
[----:B0-----:R-:W2:Y:S01]  /*0af0*/  LDG.E R13, desc[UR8][R10.64+-0x10] ;  /* 0xfffff0080a0d7981 */ /* 0x001ea2000c1e1900 */
[----:B------:R-:W-:Y:S01]  /*0b00*/  BSSY.RECONVERGENT B1, `(.L_x_106) ;  /* 0x0000008000017945 */ /* 0x000fe20003800200 */
[----:B------:R-:W-:Y:S01]  /*0b10*/  MOV R12, R16 ;  /* 0x00000010000c7202 */ /* 0x000fe20000000f00 */
[----:B--2--5:R-:W-:Y:S01]  /*0b20*/  FMUL R15, R2, R13 ;  /* 0x0000000d020f7220 */ /* 0x024fe20000400000 */
[----:B------:R-:W-:-:S07]  /*0b30*/  IMAD.MOV.U32 R13, RZ, RZ, R17 ;  /* 0x000000ffff0d7224 */ /* 0x000fce00078e0011 */
.L_x_107:
[----:B------:R-:W0:Y:S02]  /*0b40*/  LDS R16, [R14+-0x10] ;  /* 0xfffff0000e107984 */ /* 0x000e240000000800 */
[----:B0-----:R-:W-:-:S05]  /*0b50*/  FADD R17, R15, R16 ;  /* 0x000000100f117221 */ /* 0x001fca0000000000 */
[----:B------:R-:W0:Y:S02]  /*0b60*/  ATOMS.CAST.SPIN P0, [R14+-0x10], R16, R17 ;  /* 0xfffff0100e00758d */ /* 0x000e240001800011 */
[----:B0-----:R-:W-:Y:S05]  /*0b70*/  @!P0 BRA `(.L_x_107) ;  /* 0xfffffffc00f08947 */ /* 0x001fea000383ffff */
[----:B------:R-:W-:Y:S05]  /*0b80*/  BSYNC.RECONVERGENT B1 ;  /* 0x0000000000017941 */ /* 0x000fea0003800200 */
.L_x_106:
[----:B------:R-:W0:Y:S02]  /*0b90*/  LDS R15, [R9+-0x10] ;  /* 0xfffff000090f7984 */ /* 0x000e240000000800 */
[----:B0-----:R-:W-:-:S05]  /*0ba0*/  FMUL R15, R2, R15 ;  /* 0x0000000f020f7220 */ /* 0x001fca0000400000 */
[----:B------:R0:W-:Y:S04]  /*0bb0*/  REDG.E.ADD.F32.FTZ.RN.STRONG.GPU desc[UR8][R12.64+-0x10], R15 ;  /* 0xfffff00f0c0079a6 */ /* 0x0001e8000c12f308 */
[----:B------:R-:W2:Y:S01]  /*0bc0*/  LDG.E R17, desc[UR8][R10.64+-0xc] ;  /* 0xfffff4080a117981 */ /* 0x000ea2000c1e1900 */
[----:B------:R-:W-:Y:S01]  /*0bd0*/  BSSY.RECONVERGENT B1, `(.L_x_108) ;  /* 0x0000006000017945 */ /* 0x000fe20003800200 */
[----:B0-2---:R-:W-:-:S07]  /*0be0*/  FMUL R19, R2, R17 ;  /* 0x0000001102137220 */ /* 0x005fce0000400000 */
.L_x_109:
[----:B------:R-:W0:Y:S02]  /*0bf0*/  LDS R16, [R14+-0xc] ;  /* 0xfffff4000e107984 */ /* 0x000e240000000800 */
[----:B0-----:R-:W-:-:S05]  /*0c00*/  FADD R17, R19, R16 ;  /* 0x0000001013117221 */ /* 0x001fca0000000000 */
[----:B------:R-:W0:Y:S02]  /*0c10*/  ATOMS.CAST.SPIN P0, [R14+-0xc], R16, R17 ;  /* 0xfffff4100e00758d */ /* 0x000e240001800011 */
[----:B0-----:R-:W-:Y:S05]  /*0c20*/  @!P0 BRA `(.L_x_109) ;  /* 0xfffffffc00f08947 */ /* 0x001fea000383ffff */
[----:B------:R-:W-:Y:S05]  /*0c30*/  BSYNC.RECONVERGENT B1 ;  /* 0x0000000000017941 */ /* 0x000fea0003800200 */
.L_x_108:
[----:B------:R-:W0:Y:S02]  /*0c40*/  LDS R15, [R9+-0xc] ;  /* 0xfffff400090f7984 */ /* 0x000e240000000800 */
[----:B0-----:R-:W-:-:S05]  /*0c50*/  FMUL R15, R2, R15 ;  /* 0x0000000f020f7220 */ /* 0x001fca0000400000 */
[----:B------:R0:W-:Y:S04]  /*0c60*/  REDG.E.ADD.F32.FTZ.RN.STRONG.GPU desc[UR8][R12.64+-0xc], R15 ;  /* 0xfffff40f0c0079a6 */ /* 0x0001e8000c12f308 */
[----:B------:R-:W2:Y:S01]  /*0c70*/  LDG.E R17, desc[UR8][R10.64+-0x8] ;  /* 0xfffff8080a117981 */ /* 0x000ea2000c1e1900 */
[----:B------:R-:W-:Y:S01]  /*0c80*/  BSSY.RECONVERGENT B1, `(.L_x_110) ;  /* 0x0000006000017945 */ /* 0x000fe20003800200 */
[----:B0-2---:R-:W-:-:S07]  /*0c90*/  FMUL R19, R2, R17 ;  /* 0x0000001102137220 */ /* 0x005fce0000400000 */
.L_x_111:
[----:B------:R-:W0:Y:S02]  /*0ca0*/  LDS R16, [R14+-0x8] ;  /* 0xfffff8000e107984 */ /* 0x000e240000000800 */
[----:B0-----:R-:W-:-:S05]  /*0cb0*/  FADD R17, R19, R16 ;  /* 0x0000001013117221 */ /* 0x001fca0000000000 */
[----:B------:R-:W0:Y:S02]  /*0cc0*/  ATOMS.CAST.SPIN P0, [R14+-0x8], R16, R17 ;  /* 0xfffff8100e00758d */ /* 0x000e240001800011 */
[----:B0-----:R-:W-:Y:S05]  /*0cd0*/  @!P0 BRA `(.L_x_111) ;  /* 0xfffffffc00f08947 */ /* 0x001fea000383ffff */
[----:B------:R-:W-:Y:S05]  /*0ce0*/  BSYNC.RECONVERGENT B1 ;  /* 0x0000000000017941 */ /* 0x000fea0003800200 */
.L_x_110:
[----:B------:R-:W0:Y:S02]  /*0cf0*/  LDS R15, [R9+-0x8] ;  /* 0xfffff800090f7984 */ /* 0x000e240000000800 */
[----:B0-----:R-:W-:-:S05]  /*0d00*/  FMUL R15, R2, R15 ;  /* 0x0000000f020f7220 */ /* 0x001fca0000400000 */
[----:B------:R0:W-:Y:S04]  /*0d10*/  REDG.E.ADD.F32.FTZ.RN.STRONG.GPU desc[UR8][R12.64+-0x8], R15 ;  /* 0xfffff80f0c0079a6 */ /* 0x0001e8000c12f308 */
[----:B------:R-:W2:Y:S01]  /*0d20*/  LDG.E R17, desc[UR8][R10.64+-0x4] ;  /* 0xfffffc080a117981 */ /* 0x000ea2000c1e1900 */
[----:B------:R-:W-:Y:S01]  /*0d30*/  BSSY.RECONVERGENT B1, `(.L_x_112) ;  /* 0x0000006000017945 */ /* 0x000fe20003800200 */
[----:B0-2---:R-:W-:-:S07]  /*0d40*/  FMUL R19, R2, R17 ;  /* 0x0000001102137220 */ /* 0x005fce0000400000 */
.L_x_113:
[----:B------:R-:W0:Y:S02]  /*0d50*/  LDS R16, [R14+-0x4] ;  /* 0xfffffc000e107984 */ /* 0x000e240000000800 */
[----:B0-----:R-:W-:-:S05]  /*0d60*/  FADD R17, R19, R16 ;  /* 0x0000001013117221 */ /* 0x001fca0000000000 */
[----:B------:R-:W0:Y:S02]  /*0d70*/  ATOMS.CAST.SPIN P0, [R14+-0x4], R16, R17 ;  /* 0xfffffc100e00758d */ /* 0x000e240001800011 */
[----:B0-----:R-:W-:Y:S05]  /*0d80*/  @!P0 BRA `(.L_x_113) ;  /* 0xfffffffc00f08947 */ /* 0x001fea000383ffff */
[----:B------:R-:W-:Y:S05]  /*0d90*/  BSYNC.RECONVERGENT B1 ;  /* 0x0000000000017941 */ /* 0x000fea0003800200 */
.L_x_112:
[----:B------:R-:W0:Y:S02]  /*0da0*/  LDS R15, [R9+-0x4] ;  /* 0xfffffc00090f7984 */ /* 0x000e240000000800 */
[----:B0-----:R-:W-:-:S05]  /*0db0*/  FMUL R15, R2, R15 ;  /* 0x0000000f020f7220 */ /* 0x001fca0000400000 */
[----:B------:R0:W-:Y:S04]  /*0dc0*/  REDG.E.ADD.F32.FTZ.RN.STRONG.GPU desc[UR8][R12.64+-0x4], R15 ;  /* 0xfffffc0f0c0079a6 */ /* 0x0001e8000c12f308 */
[----:B------:R-:W2:Y:S01]  /*0dd0*/  LDG.E R17, desc[UR8][R10.64] ;  /* 0x000000080a117981 */ /* 0x000ea2000c1e1900 */
[----:B------:R-:W-:Y:S01]  /*0de0*/  BSSY.RECONVERGENT B1, `(.L_x_114) ;  /* 0x0000006000017945 */ /* 0x000fe20003800200 */
[----:B0-2---:R-:W-:-:S07]  /*0df0*/  FMUL R19, R2, R17 ;  /* 0x0000001102137220 */ /* 0x005fce0000400000 */
.L_x_115:
[----:B------:R-:W0:Y:S02]  /*0e00*/  LDS R16, [R14] ;  /* 0x000000000e107984 */ /* 0x000e240000000800 */
[----:B0-----:R-:W-:-:S05]  /*0e10*/  FADD R17, R19, R16 ;  /* 0x0000001013117221 */ /* 0x001fca0000000000 */
[----:B------:R-:W0:Y:S02]  /*0e20*/  ATOMS.CAST.SPIN P0, [R14], R16, R17 ;  /* 0x000000100e00758d */ /* 0x000e240001800011 */
[----:B0-----:R-:W-:Y:S05]  /*0e30*/  @!P0 BRA `(.L_x_115) ;  /* 0xfffffffc00f08947 */ /* 0x001fea000383ffff */
[----:B------:R-:W-:Y:S05]  /*0e40*/  BSYNC.RECONVERGENT B1 ;  /* 0x0000000000017941 */ /* 0x000fea0003800200 */
.L_x_114:
[----:B------:R-:W0:Y:S02]  /*0e50*/  LDS R15, [R9] ;  /* 0x00000000090f7984 */ /* 0x000e240000000800 */
[----:B0-----:R-:W-:-:S05]  /*0e60*/  FMUL R15, R2, R15 ;  /* 0x0000000f020f7220 */ /* 0x001fca0000400000 */
[----:B------:R0:W-:Y:S04]  /*0e70*/  REDG.E.ADD.F32.FTZ.RN.STRONG.GPU desc[UR8][R12.64], R15 ;  /* 0x0000000f0c0079a6 */ /* 0x0001e8000c12f308 */
[----:B------:R-:W2:Y:S01]  /*0e80*/  LDG.E R17, desc[UR8][R10.64+0x4] ;  /* 0x000004080a117981 */ /* 0x000ea2000c1e1900 */
[----:B------:R-:W-:Y:S01]  /*0e90*/  BSSY.RECONVERGENT B1, `(.L_x_116) ;  /* 0x0000006000017945 */ /* 0x000fe20003800200 */
[----:B0-2---:R-:W-:-:S07]  /*0ea0*/  FMUL R19, R2, R17 ;  /* 0x0000001102137220 */ /* 0x005fce0000400000 */
.L_x_117:
[----:B------:R-:W0:Y:S02]  /*0eb0*/  LDS R16, [R14+0x4] ;  /* 0x000004000e107984 */ /* 0x000e240000000800 */
[----:B0-----:R-:W-:-:S05]  /*0ec0*/  FADD R17, R19, R16 ;  /* 0x0000001013117221 */ /* 0x001fca0000000000 */
[----:B------:R-:W0:Y:S02]  /*0ed0*/  ATOMS.CAST.SPIN P0, [R14+0x4], R16, R17 ;  /* 0x000004100e00758d */ /* 0x000e240001800011 */
[----:B0-----:R-:W-:Y:S05]  /*0ee0*/  @!P0 BRA `(.L_x_117) ;  /* 0xfffffffc00f08947 */ /* 0x001fea000383ffff */
[----:B------:R-:W-:Y:S05]  /*0ef0*/  BSYNC.RECONVERGENT B1 ;  /* 0x0000000000017941 */ /* 0x000fea0003800200 */
.L_x_116:
[----:B------:R-:W0:Y:S02]  /*0f00*/  LDS R15, [R9+0x4] ;  /* 0x00000400090f7984 */ /* 0x000e240000000800 */
[----:B0-----:R-:W-:-:S05]  /*0f10*/  FMUL R15, R2, R15 ;  /* 0x0000000f020f7220 */ /* 0x001fca0000400000 */
[----:B------:R0:W-:Y:S04]  /*0f20*/  REDG.E.ADD.F32.FTZ.RN.STRONG.GPU desc[UR8][R12.64+0x4], R15 ;  /* 0x0000040f0c0079a6 */ /* 0x0001e8000c12f308 */
[----:B------:R-:W2:Y:S01]  /*0f30*/  LDG.E R17, desc[UR8][R10.64+0x8] ;  /* 0x000008080a117981 */ /* 0x000ea2000c1e1900 */
[----:B------:R-:W-:Y:S01]  /*0f40*/  BSSY.RECONVERGENT B1, `(.L_x_118) ;  /* 0x0000006000017945 */ /* 0x000fe20003800200 */
[----:B0-2---:R-:W-:-:S07]  /*0f50*/  FMUL R19, R2, R17 ;  /* 0x0000001102137220 */ /* 0x005fce0000400000 */
.L_x_119:
[----:B------:R-:W0:Y:S02]  /*0f60*/  LDS R16, [R14+0x8] ;  /* 0x000008000e107984 */ /* 0x000e240000000800 */
[----:B0-----:R-:W-:-:S05]  /*0f70*/  FADD R17, R19, R16 ;  /* 0x0000001013117221 */ /* 0x001fca0000000000 */
[----:B------:R-:W0:Y:S02]  /*0f80*/  ATOMS.CAST.SPIN P0, [R14+0x8], R16, R17 ;  /* 0x000008100e00758d */ /* 0x000e240001800011 */
[----:B0-----:R-:W-:Y:S05]  /*0f90*/  @!P0 BRA `(.L_x_119) ;  /* 0xfffffffc00f08947 */ /* 0x001fea000383ffff */
[----:B------:R-:W-:Y:S05]  /*0fa0*/  BSYNC.RECONVERGENT B1 ;  /* 0x0000000000017941 */ /* 0x000fea0003800200 */
.L_x_118:
[----:B------:R-:W0:Y:S02]  /*0fb0*/  LDS R15, [R9+0x8] ;  /* 0x00000800090f7984 */ /* 0x000e240000000800 */
[----:B0-----:R-:W-:-:S05]  /*0fc0*/  FMUL R15, R2, R15 ;  /* 0x0000000f020f7220 */ /* 0x001fca0000400000 */
[----:B------:R0:W-:Y:S04]  /*0fd0*/  REDG.E.ADD.F32.FTZ.RN.STRONG.GPU desc[UR8][R12.64+0x8], R15 ;  /* 0x0000080f0c0079a6 */ /* 0x0001e8000c12f308 */
[----:B------:R-:W2:Y:S01]  /*0fe0*/  LDG.E R17, desc[UR8][R10.64+0xc] ;  /* 0x00000c080a117981 */ /* 0x000ea2000c1e1900 */
[----:B------:R-:W-:Y:S01]  /*0ff0*/  BSSY.RECONVERGENT B1, `(.L_x_120) ;  /* 0x0000006000017945 */ /* 0x000fe20003800200 */
[----:B0-2---:R-:W-:-:S07]  /*1000*/  FMUL R19, R2, R17 ;  /* 0x0000001102137220 */ /* 0x005fce0000400000 */
.L_x_121:
[----:B------:R-:W0:Y:S02]  /*1010*/  LDS R16, [R14+0xc] ;  /* 0x00000c000e107984 */ /* 0x000e240000000800 */
[----:B0-----:R-:W-:-:S05]  /*1020*/  FADD R17, R19, R16 ;  /* 0x0000001013117221 */ /* 0x001fca0000000000 */
[----:B------:R-:W0:Y:S02]  /*1030*/  ATOMS.CAST.SPIN P0, [R14+0xc], R16, R17 ;  /* 0x00000c100e00758d */ /* 0x000e240001800011 */
[----:B0-----:R-:W-:Y:S05]  /*1040*/  @!P0 BRA `(.L_x_121) ;  /* 0xfffffffc00f08947 */ /* 0x001fea000383ffff */
[----:B------:R-:W-:Y:S05]  /*1050*/  BSYNC.RECONVERGENT B1 ;  /* 0x0000000000017941 */ /* 0x000fea0003800200 */
.L_x_120:
        /* <DEDUP_REMOVED lines=12> */
.L_x_105:
        /* <DEDUP_REMOVED lines=21> */
.L_x_125:
[----:B------:R-:W0:Y:S02]  /*1270*/  LDS R12, [R7] ;  /* 0x00000000070c7984 */ /* 0x000e240000000800 */
[----:B0-----:R-:W-:-:S05]  /*1280*/  FADD R13, R9, R12 ;  /* 0x0000000c090d7221 */ /* 0x001fca0000000000 */
[----:B------:R-:W0:Y:S02]  /*1290*/  ATOMS.CAST.SPIN P0, [R7], R12, R13 ;  /* 0x0000000c0700758d */ /* 0x000e24000180000d */
[----:B0-----:R-:W-:Y:S05]  /*12a0*/  @!P0 BRA `(.L_x_125) ;  /* 0xfffffffc00f08947 */ /* 0x001fea000383ffff */
[----:B------:R-:W-:Y:S05]  /*12b0*/  BSYNC.RECONVERGENT B1 ;  /* 0x0000000000017941 */ /* 0x000fea0003800200 */
.L_x_124:
        /* <DEDUP_REMOVED lines=11> */
.L_x_127:
[----:B------:R-:W0:Y:S02]  /*1370*/  LDS R16, [R7+0x4] ;  /* 0x0000040007107984 */ /* 0x000e240000000800 */
[----:B0-----:R-:W-:-:S05]  /*1380*/  FADD R17, R19, R16 ;  /* 0x0000001013117221 */ /* 0x001fca0000000000 */
[----:B------:R-:W0:Y:S02]  /*1390*/  ATOMS.CAST.SPIN P0, [R7+0x4], R16, R17 ;  /* 0x000004100700758d */ /* 0x000e240001800011 */
[----:B0-----:R-:W-:Y:S05]  /*13a0*/  @!P0 BRA `(.L_x_127) ;  /* 0xfffffffc00f08947 */ /* 0x001fea000383ffff */
[----:B------:R-:W-:Y:S05]  /*13b0*/  BSYNC.RECONVERGENT B1 ;  /* 0x0000000000017941 */ /* 0x000fea0003800200 */
.L_x_126:
[----:B------:R-:W0:Y:S02]  /*13c0*/  LDS R15, [R9+0x4] ;  /* 0x00000400090f7984 */ /* 0x000e240000000800 */
[----:B0-----:R-:W-:-:S05]  /*13d0*/  FMUL R15, R2, R15 ;  /* 0x0000000f020f7220 */ /* 0x001fca0000400000 */
[----:B------:R0:W-:Y:S04]  /*13e0*/  REDG.E.ADD.F32.FTZ.RN.STRONG.GPU desc[UR8][R12.64+0x4], R15 ;  /* 0x0000040f0c0079a6 */ /* 0x0001e8000c12f308 */
[----:B------:R-:W2:Y:S01]  /*13f0*/  LDG.E R17, desc[UR8][R10.64+0x8] ;  /* 0x000008080a117981 */ /* 0x000ea2000c1e1900 */
[----:B------:R-:W-:Y:S01]  /*1400*/  BSSY.RECONVERGENT B1, `(.L_x_128) ;  /* 0x0000006000017945 */ /* 0x000fe20003800200 */
[----:B0-2---:R-:W-:-:S07]  /*1410*/  FMUL R19, R2, R17 ;  /* 0x0000001102137220 */ /* 0x005fce0000400000 */
.L_x_129:
[----:B------:R-:W0:Y:S02]  /*1420*/  LDS R16, [R7+0x8] ;  /* 0x0000080007107984 */ /* 0x000e240000000800 */
[----:B0-----:R-:W-:-:S05]  /*1430*/  FADD R17, R19, R16 ;  /* 0x0000001013117221 */ /* 0x001fca0000000000 */
[----:B------:R-:W0:Y:S02]  /*1440*/  ATOMS.CAST.SPIN P0, [R7+0x8], R16, R17 ;  /* 0x000008100700758d */ /* 0x000e240001800011 */
[----:B0-----:R-:W-:Y:S05]  /*1450*/  @!P0 BRA `(.L_x_129) ;  /* 0xfffffffc00f08947 */ /* 0x001fea000383ffff */
[----:B------:R-:W-:Y:S05]  /*1460*/  BSYNC.RECONVERGENT B1 ;  /* 0x0000000000017941 */ /* 0x000fea0003800200 */
.L_x_128:
[----:B------:R-:W0:Y:S02]  /*1470*/  LDS R15, [R9+0x8] ;  /* 0x00000800090f7984 */ /* 0x000e240000000800 */
[----:B0-----:R-:W-:-:S05]  /*1480*/  FMUL R15, R2, R15 ;  /* 0x0000000f020f7220 */ /* 0x001fca0000400000 */
[----:B------:R0:W-:Y:S04]  /*1490*/  REDG.E.ADD.F32.FTZ.RN.STRONG.GPU desc[UR8][R12.64+0x8], R15 ;  /* 0x0000080f0c0079a6 */ /* 0x0001e8000c12f308 */
[----:B------:R-:W2:Y:S01]  /*14a0*/  LDG.E R11, desc[UR8][R10.64+0xc] ;  /* 0x00000c080a0b7981 */ /* 0x000ea2000c1e1900 */
[----:B------:R-:W-:Y:S01]  /*14b0*/  BSSY.RECONVERGENT B1, `(.L_x_130) ;  /* 0x0000006000017945 */ /* 0x000fe20003800200 */
[----:B0-2---:R-:W-:-:S07]  /*14c0*/  FMUL R17, R2, R11 ;  /* 0x0000000b02117220 */ /* 0x005fce0000400000 */
.L_x_131:
[----:B------:R-:W0:Y:S02]  /*14d0*/  LDS R10, [R7+0xc] ;  /* 0x00000c00070a7984 */ /* 0x000e240000000800 */
[----:B0-----:R-:W-:-:S05]  /*14e0*/  FADD R11, R17, R10 ;  /* 0x0000000a110b7221 */ /* 0x001fca0000000000 */
[----:B------:R-:W0:Y:S02]  /*14f0*/  ATOMS.CAST.SPIN P0, [R7+0xc], R10, R11 ;  /* 0x00000c0a0700758d */ /* 0x000e24000180000b */
[----:B0-----:R-:W-:Y:S05]  /*1500*/  @!P0 BRA `(.L_x_131) ;  /* 0xfffffffc00f08947 */ /* 0x001fea000383ffff */
[----:B------:R-:W-:Y:S05]  /*1510*/  BSYNC.RECONVERGENT B1 ;  /* 0x0000000000017941 */ /* 0x000fea0003800200 */
.L_x_130:
[----:B------:R-:W0:Y:S02]  /*1520*/  LDS R9, [R9+0xc] ;  /* 0x00000c0009097984 */ /* 0x000e240000000800 */
[----:B0-----:R-:W-:-:S05]  /*1530*/  FMUL R7, R2, R9 ;  /* 0x0000000902077220 */ /* 0x001fca0000400000 */
[----:B------:R1:W-:Y:S01]  /*1540*/  REDG.E.ADD.F32.FTZ.RN.STRONG.GPU desc[UR8][R12.64+0xc], R7 ;  /* 0x00000c070c0079a6 */ /* 0x0003e2000c12f308 */
[----:B------:R-:W-:-:S07]  /*1550*/  VIADD R6, R6, 0x4 ;  /* 0x0000000406067836 */ /* 0x000fce0000000000 */
.L_x_123:
        /* <DEDUP_REMOVED lines=19> */
.L_x_134:
[----:B------:R-:W0:Y:S02]  /*1690*/  LDS R10, [R15] ;  /* 0x000000000f0a7984 */ /* 0x000e240000000800 */
[----:B0-----:R-:W-:-:S05]  /*16a0*/  FADD R11, R7, R10 ;  /* 0x0000000a070b7221 */ /* 0x001fca0000000000 */
[----:B------:R-:W0:Y:S02]  /*16b0*/  ATOMS.CAST.SPIN P0, [R15], R10, R11 ;  /* 0x0000000a0f00758d */ /* 0x000e24000180000b */
[----:B0-----:R-:W-:Y:S05]  /*16c0*/  @!P0 BRA `(.L_x_134) ;  /* 0xfffffffc00f08947 */ /* 0x001fea000383ffff */
[----:B------:R-:W-:Y:S05]  /*16d0*/  BSYNC.RECONVERGENT B1 ;  /* 0x0000000000017941 */ /* 0x000fea0003800200 */
.L_x_133:
        /* <DEDUP_REMOVED lines=11> */
.L_x_136:
[----:B------:R-:W0:Y:S02]  /*1790*/  LDS R12, [R15+0x4] ;  /* 0x000004000f0c7984 */ /* 0x000e240000000800 */
[----:B0-----:R-:W-:-:S05]  /*17a0*/  FADD R13, R9, R12 ;  /* 0x0000000c090d7221 */ /* 0x001fca0000000000 */
[----:B------:R-:W0:Y:S02]  /*17b0*/  ATOMS.CAST.SPIN P0, [R15+0x4], R12, R13 ;  /* 0x0000040c0f00758d */ /* 0x000e24000180000d */
[----:B0-----:R-:W-:Y:S05]  /*17c0*/  @!P0 BRA `(.L_x_136) ;  /* 0xfffffffc00f08947 */ /* 0x001fea000383ffff */
[----:B------:R-:W-:Y:S05]  /*17d0*/  BSYNC.RECONVERGENT B1 ;  /* 0x0000000000017941 */ /* 0x000fea0003800200 */
.L_x_135:
[----:B------:R-:W0:Y:S02]  /*17e0*/  LDS R7, [R14+0x4] ;  /* 0x000004000e077984 */ /* 0x000e240000000800 */
[----:B0-----:R-:W-:-:S05]  /*17f0*/  FMUL R7, R2, R7 ;  /* 0x0000000702077220 */ /* 0x001fca0000400000 */
[----:B------:R2:W-:Y:S01]  /*1800*/  REDG.E.ADD.F32.FTZ.RN.STRONG.GPU desc[UR8][R10.64+0x4], R7 ;  /* 0x000004070a0079a6 */ /* 0x0005e2000c12f308 */
[----:B------:R-:W-:-:S07]  /*1810*/  IADD3 R6, PT, PT, R6, 0x2, RZ ;  /* 0x0000000206067810 */ /* 0x000fce0007ffe0ff */
.L_x_132:
        /* <DEDUP_REMOVED lines=18> */
.L_x_138:
[----:B------:R-:W0:Y:S02]  /*1940*/  LDS R8, [R3] ;  /* 0x0000000003087984 */ /* 0x000e240000000800 */
[----:B0-----:R-:W-:-:S05]  /*1950*/  FADD R9, R11, R8 ;  /* 0x000000080b097221 */ /* 0x001fca0000000000 */
[----:B------:R-:W0:Y:S02]  /*1960*/  ATOMS.CAST.SPIN P0, [R3], R8, R9 ;  /* 0x000000080300758d */ /* 0x000e240001800009 */
[----:B0-----:R-:W-:Y:S05]  /*1970*/  @!P0 BRA `(.L_x_138) ;  /* 0xfffffffc00f08947 */ /* 0x001fea000383ffff */
[----:B------:R-:W-:Y:S05]  /*1980*/  BSYNC.RECONVERGENT B1 ;  /* 0x0000000000017941 */ /* 0x000fea0003800200 */
.L_x_137:
        /* <DEDUP_REMOVED lines=8> */
.L_x_98:
[----:B------:R-:W-:Y:S05]  /*1a10*/  BSYNC.RECONVERGENT B0 ;  /* 0x0000000000007941 */ /* 0x000fea0003800200 */
.L_x_97:
        /* <DEDUP_REMOVED lines=13> */
.L_x_139:
        /* <DEDUP_REMOVED lines=12> */
.L_x_140:
        /* <DEDUP_REMOVED lines=13> */
.L_x_443:


//--------------------- .text._Z40attention_weight_computation_backward_v2ILj48EEviiiiiiPKiS1_S1_S1_PKfS3_PfS4_S4_ --------------------------
	.section	.text._Z40attention_weight_computation_backward_v2ILj48EEviiiiiiPKiS1_S1_S1_PKfS3_PfS4_S4_,"ax",@progbits
	.align	128
        .global         _Z40attention_weight_computation_backward_v2ILj48EEviiiiiiPKiS1_S1_S1_PKfS3_PfS4_S4_
        .type           _Z40attention_weight_computation_backward_v2ILj48EEviiiiiiPKiS1_S1_S1_PKfS3_PfS4_S4_,@function
        .size           _Z40attention_weight_computation_backward_v2ILj48EEviiiiiiPKiS1_S1_S1_PKfS3_PfS4_S4_,(.L_x_444 - _Z40attention_weight_computation_backward_v2ILj48EEviiiiiiPKiS1_S1_S1_PKfS3_PfS4_S4_)
        .other          _Z40attention_weight_computation_backward_v2ILj48EEviiiiiiPKiS1_S1_S1_PKfS3_PfS4_S4_,@"STO_CUDA_ENTRY STV_DEFAULT"
_Z40attention_weight_computation_backward_v2ILj48EEviiiiiiPKiS1_S1_S1_PKfS3_PfS4_S4_:
.text._Z40attention_weight_computation_backward_v2ILj48EEviiiiiiPKiS1_S1_S1_PKfS3_PfS4_S4_:
        /* <DEDUP_REMOVED lines=28> */
.L_x_143:
        /* <DEDUP_REMOVED lines=10> */
.L_x_142:
[----:B------:R-:W-:Y:S05]  /*0260*/  BSYNC.RECONVERGENT B0 ;  /* 0x0000000000007941 */ /* 0x000fea0003800200 */
.L_x_141:
        /* <DEDUP_REMOVED lines=25> */
.L_x_148:
        /* <DEDUP_REMOVED lines=31> */
.L_x_147:
        /* <DEDUP_REMOVED lines=20> */
.L_x_149:
        /* <DEDUP_REMOVED lines=14> */
.L_x_150:
[----:B------:R-:W-:Y:S05]  /*0810*/  @!P1 BRA `(.L_x_146) ;  /* 0x0000000000309947 */ /* 0x000fea0003800000 */
[----:B------:R-:W0:Y:S01]  /*0820*/  LDC.64 R2, c[0x0][0x3a0] ;  /* 0x0000e800ff027b82 */ /* 0x000e220000000a00 */
[----:B------:R-:W-:Y:S02]  /*0830*/  IMAD.MOV R12, RZ, RZ, -R12 ;  /* 0x000000ffff0c7224 */ /* 0x000fe400078e0a0c */
[----:B0-----:R-:W-:-:S07]  /*0840*/  IMAD.WIDE.U32 R10, R10, 0x4, R2 ;  /* 0x000000040a0a7825 */ /* 0x001fce00078e0002 */
.L_x_151:
        /* <DEDUP_REMOVED lines=9> */
.L_x_146:
        /* <DEDUP_REMOVED lines=33> */
.L_x_169:
[----:B0-----:R-:W2:Y:S01]  /*0af0*/  LDG.E R13, desc[UR8][R10.64+-0x10] ;  /* 0xfffff0080a0d7981 */ /* 0x001ea2000c1e1900 */
[----:B------:R-:W-:Y:S01]  /*0b00*/  BSSY.RECONVERGENT B1, `(.L_x_153) ;  /* 0x0000008000017945 */ /* 0x000fe20003800200 */
[----:B------:R-:W-:Y:S01]  /*0b10*/  MOV R12, R16 ;  /* 0x00000010000c7202 */ /* 0x000fe20000000f00 */
[----:B--2--5:R-:W-:Y:S01]  /*0b20*/  FMUL R15, R2, R13 ;  /* 0x0000000d020f7220 */ /* 0x024fe20000400000 */
[----:B------:R-:W-:-:S07]  /*0b30*/  IMAD.MOV.U32 R13, RZ, RZ, R17 ;  /* 0x000000ffff0d7224 */ /* 0x000fce00078e0011 */
.L_x_154:
[----:B------:R-:W0:Y:S02]  /*0b40*/  LDS R16, [R14+-0x10] ;  /* 0xfffff0000e107984 */ /* 0x000e240000000800 */
[----:B0-----:R-:W-:-:S05]  /*0b50*/  FADD R17, R15, R16 ;  /* 0x000000100f117221 */ /* 0x001fca0000000000 */
[----:B------:R-:W0:Y:S02]  /*0b60*/  ATOMS.CAST.SPIN P0, [R14+-0x10], R16, R17 ;  /* 0xfffff0100e00758d */ /* 0x000e240001800011 */
[----:B0-----:R-:W-:Y:S05]  /*0b70*/  @!P0 BRA `(.L_x_154) ;  /* 0xfffffffc00f08947 */ /* 0x001fea000383ffff */
[----:B------:R-:W-:Y:S05]  /*0b80*/  BSYNC.RECONVERGENT B1 ;  /* 0x0000000000017941 */ /* 0x000fea0003800200 */
.L_x_153:
[----:B------:R-:W0:Y:S02]  /*0b90*/  LDS R15, [R9+-0x10] ;  /* 0xfffff000090f7984 */ /* 0x000e240000000800 */
[----:B0-----:R-:W-:-:S05]  /*0ba0*/  FMUL R15, R2, R15 ;  /* 0x0000000f020f7220 */ /* 0x001fca0000400000 */
[----:B------:R0:W-:Y:S04]  /*0bb0*/  REDG.E.ADD.F32.FTZ.RN.STRONG.GPU desc[UR8][R12.64+-0x10], R15 ;  /* 0xfffff00f0c0079a6 */ /* 0x0001e8000c12f308 */
[----:B------:R-:W2:Y:S01]  /*0bc0*/  LDG.E R17, desc[UR8][R10.64+-0xc] ;  /* 0xfffff4080a117981 */ /* 0x000ea2000c1e1900 */
[----:B------:R-:W-:Y:S01]  /*0bd0*/  BSSY.RECONVERGENT B1, `(.L_x_155) ;  /* 0x0000006000017945 */ /* 0x000fe20003800200 */
[----:B0-2---:R-:W-:-:S07]  /*0be0*/  FMUL R19, R2, R17 ;  /* 0x0000001102137220 */ /* 0x005fce0000400000 */
.L_x_156:
[----:B------:R-:W0:Y:S02]  /*0bf0*/  LDS R16, [R14+-0xc] ;  /* 0xfffff4000e107984 */ /* 0x000e240000000800 */
[----:B0-----:R-:W-:-:S05]  /*0c00*/  FADD R17, R19, R16 ;  /* 0x0000001013117221 */ /* 0x001fca0000000000 */
[----:B------:R-:W0:Y:S02]  /*0c10*/  ATOMS.CAST.SPIN P0, [R14+-0xc], R16, R17 ;  /* 0xfffff4100e00758d */ /* 0x000e240001800011 */
[----:B0-----:R-:W-:Y:S05]  /*0c20*/  @!P0 BRA `(.L_x_156) ;  /* 0xfffffffc00f08947 */ /* 0x001fea000383ffff */
[----:B------:R-:W-:Y:S05]  /*0c30*/  BSYNC.RECONVERGENT B1 ;  /* 0x0000000000017941 */ /* 0x000fea0003800200 */
.L_x_155:
[----:B------:R-:W0:Y:S02]  /*0c40*/  LDS R15, [R9+-0xc] ;  /* 0xfffff400090f7984 */ /* 0x000e240000000800 */
[----:B0-----:R-:W-:-:S05]  /*0c50*/  FMUL R15, R2, R15 ;  /* 0x0000000f020f7220 */ /* 0x001fca0000400000 */
[----:B------:R0:W-:Y:S04]  /*0c60*/  REDG.E.ADD.F32.FTZ.RN.STRONG.GPU desc[UR8][R12.64+-0xc], R15 ;  /* 0xfffff40f0c0079a6 */ /* 0x0001e8000c12f308 */
[----:B------:R-:W2:Y:S01]  /*0c70*/  LDG.E R17, desc[UR8][R10.64+-0x8] ;  /* 0xfffff8080a117981 */ /* 0x000ea2000c1e1900 */
[----:B------:R-:W-:Y:S01]  /*0c80*/  BSSY.RECONVERGENT B1, `(.L_x_157) ;  /* 0x0000006000017945 */ /* 0x000fe20003800200 */
[----:B0-2---:R-:W-:-:S07]  /*0c90*/  FMUL R19, R2, R17 ;  /* 0x0000001102137220 */ /* 0x005fce0000400000 */
.L_x_158:
[----:B------:R-:W0:Y:S02]  /*0ca0*/  LDS R16, [R14+-0x8] ;  /* 0xfffff8000e107984 */ /* 0x000e240000000800 */
[----:B0-----:R-:W-:-:S05]  /*0cb0*/  FADD R17, R19, R16 ;  /* 0x0000001013117221 */ /* 0x001fca0000000000 */
[----:B------:R-:W0:Y:S02]  /*0cc0*/  ATOMS.CAST.SPIN P0, [R14+-0x8], R16, R17 ;  /* 0xfffff8100e00758d */ /* 0x000e240001800011 */
[----:B0-----:R-:W-:Y:S05]  /*0cd0*/  @!P0 BRA `(.L_x_158) ;  /* 0xfffffffc00f08947 */ /* 0x001fea000383ffff */
[----:B------:R-:W-:Y:S05]  /*0ce0*/  BSYNC.RECONVERGENT B1 ;  /* 0x0000000000017941 */ /* 0x000fea0003800200 */
.L_x_157:
[----:B------:R-:W0:Y:S02]  /*0cf0*/  LDS R15, [R9+-0x8] ;  /* 0xfffff800090f7984 */ /* 0x000e240000000800 */
[----:B0-----:R-:W-:-:S05]  /*0d00*/  FMUL R15, R2, R15 ;  /* 0x0000000f020f7220 */ /* 0x001fca0000400000 */
[----:B------:R0:W-:Y:S04]  /*0d10*/  REDG.E.ADD.F32.FTZ.RN.STRONG.GPU desc[UR8][R12.64+-0x8], R15 ;  /* 0xfffff80f0c0079a6 */ /* 0x0001e8000c12f308 */
[----:B------:R-:W2:Y:S01]  /*0d20*/  LDG.E R17, desc[UR8][R10.64+-0x4] ;  /* 0xfffffc080a117981 */ /* 0x000ea2000c1e1900 */
[----:B------:R-:W-:Y:S01]  /*0d30*/  BSSY.RECONVERGENT B1, `(.L_x_159) ;  /* 0x0000006000017945 */ /* 0x000fe20003800200 */
[----:B0-2---:R-:W-:-:S07]  /*0d40*/  FMUL R19, R2, R17 ;  /* 0x0000001102137220 */ /* 0x005fce0000400000 */
.L_x_160:
[----:B------:R-:W0:Y:S02]  /*0d50*/  LDS R16, [R14+-0x4] ;  /* 0xfffffc000e107984 */ /* 0x000e240000000800 */
[----:B0-----:R-:W-:-:S05]  /*0d60*/  FADD R17, R19, R16 ;  /* 0x0000001013117221 */ /* 0x001fca0000000000 */
[----:B------:R-:W0:Y:S02]  /*0d70*/  ATOMS.CAST.SPIN P0, [R14+-0x4], R16, R17 ;  /* 0xfffffc100e00758d */ /* 0x000e240001800011 */
[----:B0-----:R-:W-:Y:S05]  /*0d80*/  @!P0 BRA `(.L_x_160) ;  /* 0xfffffffc00f08947 */ /* 0x001fea000383ffff */
[----:B------:R-:W-:Y:S05]  /*0d90*/  BSYNC.RECONVERGENT B1 ;  /* 0x0000000000017941 */ /* 0x000fea0003800200 */
.L_x_159:
[----:B------:R-:W0:Y:S02]  /*0da0*/  LDS R15, [R9+-0x4] ;  /* 0xfffffc00090f7984 */ /* 0x000e240000000800 */
[----:B0-----:R-:W-:-:S05]  /*0db0*/  FMUL R15, R2, R15 ;  /* 0x0000000f020f7220 */ /* 0x001fca0000400000 */
[----:B------:R0:W-:Y:S04]  /*0dc0*/  REDG.E.ADD.F32.FTZ.RN.STRONG.GPU desc[UR8][R12.64+-0x4], R15 ;  /* 0xfffffc0f0c0079a6 */ /* 0x0001e8000c12f308 */
[----:B------:R-:W2:Y:S01]  /*0dd0*/  LDG.E R17, desc[UR8][R10.64] ;  /* 0x000000080a117981 */ /* 0x000ea2000c1e1900 */
[----:B------:R-:W-:Y:S01]  /*0de0*/  BSSY.RECONVERGENT B1, `(.L_x_161) ;  /* 0x0000006000017945 */ /* 0x000fe20003800200 */
[----:B0-2---:R-:W-:-:S07]  /*0df0*/  FMUL R19, R2, R17 ;  /* 0x0000001102137220 */ /* 0x005fce0000400000 */
.L_x_162:
[----:B------:R-:W0:Y:S02]  /*0e00*/  LDS R16, [R14] ;  /* 0x000000000e107984 */ /* 0x000e240000000800 */
[----:B0-----:R-:W-:-:S05]  /*0e10*/  FADD R17, R19, R16 ;  /* 0x0000001013117221 */ /* 0x001fca0000000000 */
[----:B------:R-:W0:Y:S02]  /*0e20*/  ATOMS.CAST.SPIN P0, [R14], R16, R17 ;  /* 0x000000100e00758d */ /* 0x000e240001800011 */
[----:B0-----:R-:W-:Y:S05]  /*0e30*/  @!P0 BRA `(.L_x_162) ;  /* 0xfffffffc00f08947 */ /* 0x001fea000383ffff */
[----:B------:R-:W-:Y:S05]  /*0e40*/  BSYNC.RECONVERGENT B1 ;  /* 0x0000000000017941 */ /* 0x000fea0003800200 */
.L_x_161:
[----:B------:R-:W0:Y:S02]  /*0e50*/  LDS R15, [R9] ;  /* 0x00000000090f7984 */ /* 0x000e240000000800 */
[----:B0-----:R-:W-:-:S05]  /*0e60*/  FMUL R15, R2, R15 ;  /* 0x0000000f020f7220 */ /* 0x001fca0000400000 */
[----:B------:R0:W-:Y:S04]  /*0e70*/  REDG.E.ADD.F32.FTZ.RN.STRONG.GPU desc[UR8][R12.64], R15 ;  /* 0x0000000f0c0079a6 */ /* 0x0001e8000c12f308 */
[----:B------:R-:W2:Y:S01]  /*0e80*/  LDG.E R17, desc[UR8][R10.64+0x4] ;  /* 0x000004080a117981 */ /* 0x000ea2000c1e1900 */
[----:B------:R-:W-:Y:S01]  /*0e90*/  BSSY.RECONVERGENT B1, `(.L_x_163) ;  /* 0x0000006000017945 */ /* 0x000fe20003800200 */
[----:B0-2---:R-:W-:-:S07]  /*0ea0*/  FMUL R19, R2, R17 ;  /* 0x0000001102137220 */ /* 0x005fce0000400000 */
.L_x_164:
[----:B------:R-:W0:Y:S02]  /*0eb0*/  LDS R16, [R14+0x4] ;  /* 0x000004000e107984 */ /* 0x000e240000000800 */
[----:B0-----:R-:W-:-:S05]  /*0ec0*/  FADD R17, R19, R16 ;  /* 0x0000001013117221 */ /* 0x001fca0000000000 */
[----:B------:R-:W0:Y:S02]  /*0ed0*/  ATOMS.CAST.SPIN P0, [R14+0x4], R16, R17 ;  /* 0x000004100e00758d */ /* 0x000e240001800011 */
[----:B0-----:R-:W-:Y:S05]  /*0ee0*/  @!P0 BRA `(.L_x_164) ;  /* 0xfffffffc00f08947 */ /* 0x001fea000383ffff */
[----:B------:R-:W-:Y:S05]  /*0ef0*/  BSYNC.RECONVERGENT B1 ;  /* 0x0000000000017941 */ /* 0x000fea0003800200 */
.L_x_163:
[----:B------:R-:W0:Y:S02]  /*0f00*/  LDS R15, [R9+0x4] ;  /* 0x00000400090f7984 */ /* 0x000e240000000800 */
[----:B0-----:R-:W-:-:S05]  /*0f10*/  FMUL R15, R2, R15 ;  /* 0x0000000f020f7220 */ /* 0x001fca0000400000 */
[----:B------:R0:W-:Y:S04]  /*0f20*/  REDG.E.ADD.F32.FTZ.RN.STRONG.GPU desc[UR8][R12.64+0x4], R15 ;  /* 0x0000040f0c0079a6 */ /* 0x0001e8000c12f308 */
[----:B------:R-:W2:Y:S01]  /*0f30*/  LDG.E R17, desc[UR8][R10.64+0x8] ;  /* 0x000008080a117981 */ /* 0x000ea2000c1e1900 */
[----:B------:R-:W-:Y:S01]  /*0f40*/  BSSY.RECONVERGENT B1, `(.L_x_165) ;  /* 0x0000006000017945 */ /* 0x000fe20003800200 */
[----:B0-2---:R-:W-:-:S07]  /*0f50*/  FMUL R19, R2, R17 ;  /* 0x0000001102137220 */ /* 0x005fce0000400000 */
.L_x_166:
[----:B------:R-:W0:Y:S02]  /*0f60*/  LDS R16, [R14+0x8] ;  /* 0x000008000e107984 */ /* 0x000e240000000800 */
[----:B0-----:R-:W-:-:S05]  /*0f70*/  FADD R17, R19, R16 ;  /* 0x0000001013117221 */ /* 0x001fca0000000000 */
[----:B------:R-:W0:Y:S02]  /*0f80*/  ATOMS.CAST.SPIN P0, [R14+0x8], R16, R17 ;  /* 0x000008100e00758d */ /* 0x000e240001800011 */
[----:B0-----:R-:W-:Y:S05]  /*0f90*/  @!P0 BRA `(.L_x_166) ;  /* 0xfffffffc00f08947 */ /* 0x001fea000383ffff */
[----:B------:R-:W-:Y:S05]  /*0fa0*/  BSYNC.RECONVERGENT B1 ;  /* 0x0000000000017941 */ /* 0x000fea0003800200 */
.L_x_165:
[----:B------:R-:W0:Y:S02]  /*0fb0*/  LDS R15, [R9+0x8] ;  /* 0x00000800090f7984 */ /* 0x000e240000000800 */
[----:B0-----:R-:W-:-:S05]  /*0fc0*/  FMUL R15, R2, R15 ;  /* 0x0000000f020f7220 */ /* 0x001fca0000400000 */
[----:B------:R0:W-:Y:S04]  /*0fd0*/  REDG.E.ADD.F32.FTZ.RN.STRONG.GPU desc[UR8][R12.64+0x8], R15 ;  /* 0x0000080f0c0079a6 */ /* 0x0001e8000c12f308 */
[----:B------:R-:W2:Y:S01]  /*0fe0*/  LDG.E R17, desc[UR8][R10.64+0xc] ;  /* 0x00000c080a117981 */ /* 0x000ea2000c1e1900 */
[----:B------:R-:W-:Y:S01]  /*0ff0*/  BSSY.RECONVERGENT B1, `(.L_x_167) ;  /* 0x0000006000017945 */ /* 0x000fe20003800200 */
[----:B0-2---:R-:W-:-:S07]  /*1000*/  FMUL R19, R2, R17 ;  /* 0x0000001102137220 */ /* 0x005fce0000400000 */
.L_x_168:
[----:B------:R-:W0:Y:S02]  /*1010*/  LDS R16, [R14+0xc] ;  /* 0x00000c000e107984 */ /* 0x000e240000000800 */
[----:B0-----:R-:W-:-:S05]  /*1020*/  FADD R17, R19, R16 ;  /* 0x0000001013117221 */ /* 0x001fca0000000000 */
[----:B------:R-:W0:Y:S02]  /*1030*/  ATOMS.CAST.SPIN P0, [R14+0xc], R16, R17 ;  /* 0x00000c100e00758d */ /* 0x000e240001800011 */
[----:B0-----:R-:W-:Y:S05]  /*1040*/  @!P0 BRA `(.L_x_168) ;  /* 0xfffffffc00f08947 */ /* 0x001fea000383ffff */
[----:B------:R-:W-:Y:S05]  /*1050*/  BSYNC.RECONVERGENT B1 ;  /* 0x0000000000017941 */ /* 0x000fea0003800200 */
.L_x_167:
        /* <DEDUP_REMOVED lines=12> */
.L_x_152:
        /* <DEDUP_REMOVED lines=21> */
.L_x_172:
[----:B------:R-:W0:Y:S02]  /*1270*/  LDS R12, [R7] ;  /* 0x00000000070c7984 */ /* 0x000e240000000800 */
[----:B0-----:R-:W-:-:S05]  /*1280*/  FADD R13, R9, R12 ;  /* 0x0000000c090d7221 */ /* 0x001fca0000000000 */
[----:B------:R-:W0:Y:S02]  /*1290*/  ATOMS.CAST.SPIN P0, [R7], R12, R13 ;  /* 0x0000000c0700758d */ /* 0x000e24000180000d */
[----:B0-----:R-:W-:Y:S05]  /*12a0*/  @!P0 BRA `(.L_x_172) ;  /* 0xfffffffc00f08947 */ /* 0x001fea000383ffff */
[----:B------:R-:W-:Y:S05]  /*12b0*/  BSYNC.RECONVERGENT B1 ;  /* 0x0000000000017941 */ /* 0x000fea0003800200 */
.L_x_171:
        /* <DEDUP_REMOVED lines=11> */
.L_x_174:
[----:B------:R-:W0:Y:S02]  /*1370*/  LDS R16, [R7+0x4] ;  /* 0x0000040007107984 */ /* 0x000e240000000800 */
[----:B0-----:R-:W-:-:S05]  /*1380*/  FADD R17, R19, R16 ;  /* 0x0000001013117221 */ /* 0x001fca0000000000 */
[----:B------:R-:W0:Y:S02]  /*1390*/  ATOMS.CAST.SPIN P0, [R7+0x4], R16, R17 ;  /* 0x000004100700758d */ /* 0x000e240001800011 */
[----:B0-----:R-:W-:Y:S05]  /*13a0*/  @!P0 BRA `(.L_x_174) ;  /* 0xfffffffc00f08947 */ /* 0x001fea000383ffff */
[----:B------:R-:W-:Y:S05]  /*13b0*/  BSYNC.RECONVERGENT B1 ;  /* 0x0000000000017941 */ /* 0x000fea0003800200 */
.L_x_173:
[----:B------:R-:W0:Y:S02]  /*13c0*/  LDS R15, [R9+0x4] ;  /* 0x00000400090f7984 */ /* 0x000e240000000800 */
[----:B0-----:R-:W-:-:S05]  /*13d0*/  FMUL R15, R2, R15 ;  /* 0x0000000f020f7220 */ /* 0x001fca0000400000 */
[----:B------:R0:W-:Y:S04]  /*13e0*/  REDG.E.ADD.F32.FTZ.RN.STRONG.GPU desc[UR8][R12.64+0x4], R15 ;  /* 0x0000040f0c0079a6 */ /* 0x0001e8000c12f308 */
[----:B------:R-:W2:Y:S01]  /*13f0*/  LDG.E R17, desc[UR8][R10.64+0x8] ;  /* 0x000008080a117981 */ /* 0x000ea2000c1e1900 */
[----:B------:R-:W-:Y:S01]  /*1400*/  BSSY.RECONVERGENT B1, `(.L_x_175) ;  /* 0x0000006000017945 */ /* 0x000fe20003800200 */
[----:B0-2---:R-:W-:-:S07]  /*1410*/  FMUL R19, R2, R17 ;  /* 0x0000001102137220 */ /* 0x005fce0000400000 */
.L_x_176:
[----:B------:R-:W0:Y:S02]  /*1420*/  LDS R16, [R7+0x8] ;  /* 0x0000080007107984 */ /* 0x000e240000000800 */
[----:B0-----:R-:W-:-:S05]  /*1430*/  FADD R17, R19, R16 ;  /* 0x0000001013117221 */ /* 0x001fca0000000000 */
[----:B------:R-:W0:Y:S02]  /*1440*/  ATOMS.CAST.SPIN P0, [R7+0x8], R16, R17 ;  /* 0x000008100700758d */ /* 0x000e240001800011 */
[----:B0-----:R-:W-:Y:S05]  /*1450*/  @!P0 BRA `(.L_x_176) ;  /* 0xfffffffc00f08947 */ /* 0x001fea000383ffff */
[----:B------:R-:W-:Y:S05]  /*1460*/  BSYNC.RECONVERGENT B1 ;  /* 0x0000000000017941 */ /* 0x000fea0003800200 */
.L_x_175:
[----:B------:R-:W0:Y:S02]  /*1470*/  LDS R15, [R9+0x8] ;  /* 0x00000800090f7984 */ /* 0x000e240000000800 */
[----:B0-----:R-:W-:-:S05]  /*1480*/  FMUL R15, R2, R15 ;  /* 0x0000000f020f7220 */ /* 0x001fca0000400000 */
[----:B------:R0:W-:Y:S04]  /*1490*/  REDG.E.ADD.F32.FTZ.RN.STRONG.GPU desc[UR8][R12.64+0x8], R15 ;  /* 0x0000080f0c0079a6 */ /* 0x0001e8000c12f308 */
[----:B------:R-:W2:Y:S01]  /*14a0*/  LDG.E R11, desc[UR8][R10.64+0xc] ;  /* 0x00000c080a0b7981 */ /* 0x000ea2000c1e1900 */
[----:B------:R-:W-:Y:S01]  /*14b0*/  BSSY.RECONVERGENT B1, `(.L_x_177) ;  /* 0x0000006000017945 */ /* 0x000fe20003800200 */
[----:B0-2---:R-:W-:-:S07]  /*14c0*/  FMUL R17, R2, R11 ;  /* 0x0000000b02117220 */ /* 0x005fce0000400000 */
.L_x_178:
[----:B------:R-:W0:Y:S02]  /*14d0*/  LDS R10, [R7+0xc] ;  /* 0x00000c00070a7984 */ /* 0x000e240000000800 */
[----:B0-----:R-:W-:-:S05]  /*14e0*/  FADD R11, R17, R10 ;  /* 0x0000000a110b7221 */ /* 0x001fca0000000000 */
[----:B------:R-:W0:Y:S02]  /*14f0*/  ATOMS.CAST.SPIN P0, [R7+0xc], R10, R11 ;  /* 0x00000c0a0700758d */ /* 0x000e24000180000b */
[----:B0-----:R-:W-:Y:S05]  /*1500*/  @!P0 BRA `(.L_x_178) ;  /* 0xfffffffc00f08947 */ /* 0x001fea000383ffff */
[----:B------:R-:W-:Y:S05]  /*1510*/  BSYNC.RECONVERGENT B1 ;  /* 0x0000000000017941 */ /* 0x000fea0003800200 */
.L_x_177:
[----:B------:R-:W0:Y:S02]  /*1520*/  LDS R9, [R9+0xc] ;  /* 0x00000c0009097984 */ /* 0x000e240000000800 */
[----:B0-----:R-:W-:-:S05]  /*1530*/  FMUL R7, R2, R9 ;  /* 0x0000000902077220 */ /* 0x001fca0000400000 */
[----:B------:R1:W-:Y:S01]  /*1540*/  REDG.E.ADD.F32.FTZ.RN.STRONG.GPU desc[UR8][R12.64+0xc], R7 ;  /* 0x00000c070c0079a6 */ /* 0x0003e2000c12f308 */
[----:B------:R-:W-:-:S07]  /*1550*/  VIADD R6, R6, 0x4 ;  /* 0x0000000406067836 */ /* 0x000fce0000000000 */
.L_x_170:
        /* <DEDUP_REMOVED lines=19> */
.L_x_181:
[----:B------:R-:W0:Y:S02]  /*1690*/  LDS R10, [R15] ;  /* 0x000000000f0a7984 */ /* 0x000e240000000800 */
[----:B0-----:R-:W-:-:S05]  /*16a0*/  FADD R11, R7, R10 ;  /* 0x0000000a070b7221 */ /* 0x001fca0000000000 */
[----:B------:R-:W0:Y:S02]  /*16b0*/  ATOMS.CAST.SPIN P0, [R15], R10, R11 ;  /* 0x0000000a0f00758d */ /* 0x000e24000180000b */
[----:B0-----:R-:W-:Y:S05]  /*16c0*/  @!P0 BRA `(.L_x_181) ;  /* 0xfffffffc00f08947 */ /* 0x001fea000383ffff */
[----:B------:R-:W-:Y:S05]  /*16d0*/  BSYNC.RECONVERGENT B1 ;  /* 0x0000000000017941 */ /* 0x000fea0003800200 */
.L_x_180:
        /* <DEDUP_REMOVED lines=11> */
.L_x_183:
[----:B------:R-:W0:Y:S02]  /*1790*/  LDS R12, [R15+0x4] ;  /* 0x000004000f0c7984 */ /* 0x000e240000000800 */
[----:B0-----:R-:W-:-:S05]  /*17a0*/  FADD R13, R9, R12 ;  /* 0x0000000c090d7221 */ /* 0x001fca0000000000 */
[----:B------:R-:W0:Y:S02]  /*17b0*/  ATOMS.CAST.SPIN P0, [R15+0x4], R12, R13 ;  /* 0x0000040c0f00758d */ /* 0x000e24000180000d */
[----:B0-----:R-:W-:Y:S05]  /*17c0*/  @!P0 BRA `(.L_x_183) ;  /* 0xfffffffc00f08947 */ /* 0x001fea000383ffff */
[----:B------:R-:W-:Y:S05]  /*17d0*/  BSYNC.RECONVERGENT B1 ;  /* 0x0000000000017941 */ /* 0x000fea0003800200 */
.L_x_182:
[----:B------:R-:W0:Y:S02]  /*17e0*/  LDS R7, [R14+0x4] ;  /* 0x000004000e077984 */ /* 0x000e240000000800 */
[----:B0-----:R-:W-:-:S05]  /*17f0*/  FMUL R7, R2, R7 ;  /* 0x0000000702077220 */ /* 0x001fca0000400000 */
[----:B------:R2:W-:Y:S01]  /*1800*/  REDG.E.ADD.F32.FTZ.RN.STRONG.GPU desc[UR8][R10.64+0x4], R7 ;  /* 0x000004070a0079a6 */ /* 0x0005e2000c12f308 */
[----:B------:R-:W-:-:S07]  /*1810*/  IADD3 R6, PT, PT, R6, 0x2, RZ ;  /* 0x0000000206067810 */ /* 0x000fce0007ffe0ff */
.L_x_179:
        /* <DEDUP_REMOVED lines=18> */
.L_x_185:
[----:B------:R-:W0:Y:S02]  /*1940*/  LDS R8, [R3] ;  /* 0x0000000003087984 */ /* 0x000e240000000800 */
[----:B0-----:R-:W-:-:S05]  /*1950*/  FADD R9, R11, R8 ;  /* 0x000000080b097221 */ /* 0x001fca0000000000 */
[----:B------:R-:W0:Y:S02]  /*1960*/  ATOMS.CAST.SPIN P0, [R3], R8, R9 ;  /* 0x000000080300758d */ /* 0x000e240001800009 */
[----:B0-----:R-:W-:Y:S05]  /*1970*/  @!P0 BRA `(.L_x_185) ;  /* 0xfffffffc00f08947 */ /* 0x001fea000383ffff */
[----:B------:R-:W-:Y:S05]  /*1980*/  BSYNC.RECONVERGENT B1 ;  /* 0x0000000000017941 */ /* 0x000fea0003800200 */
.L_x_184:
        /* <DEDUP_REMOVED lines=8> */
.L_x_145:
[----:B------:R-:W-:Y:S05]  /*1a10*/  BSYNC.RECONVERGENT B0 ;  /* 0x0000000000007941 */ /* 0x000fea0003800200 */
.L_x_144:
        /* <DEDUP_REMOVED lines=13> */
.L_x_186:
        /* <DEDUP_REMOVED lines=12> */
.L_x_187:
        /* <DEDUP_REMOVED lines=13> */
.L_x_444:


//--------------------- .text._Z40attention_weight_computation_backward_v2ILj32EEviiiiiiPKiS1_S1_S1_PKfS3_PfS4_S4_ --------------------------
	.section	.text._Z40attention_weight_computation_backward_v2ILj32EEviiiiiiPKiS1_S1_S1_PKfS3_PfS4_S4_,"ax",@progbits
	.align	128
        .global         _Z40attention_weight_computation_backward_v2ILj32EEviiiiiiPKiS1_S1_S1_PKfS3_PfS4_S4_
        .type           _Z40attention_weight_computation_backward_v2ILj32EEviiiiiiPKiS1_S1_S1_PKfS3_PfS4_S4_,@function
        .size           _Z40attention_weight_computation_backward_v2ILj32EEviiiiiiPKiS1_S1_S1_PKfS3_PfS4_S4_,(.L_x_445 - _Z40attention_weight_computation_backward_v2ILj32EEviiiiiiPKiS1_S1_S1_PKfS3_PfS4_S4_)
        .other          _Z40attention_weight_computation_backward_v2ILj32EEviiiiiiPKiS1_S1_S1_PKfS3_PfS4_S4_,@"STO_CUDA_ENTRY STV_DEFAULT"
_Z40attention_weight_computation_backward_v2ILj32EEviiiiiiPKiS1_S1_S1_PKfS3_PfS4_S4_:
.text._Z40attention_weight_computation_backward_v2ILj32EEviiiiiiPKiS1_S1_S1_PKfS3_PfS4_S4_:
        /* <DEDUP_REMOVED lines=28> */
.L_x_190:
        /* <DEDUP_REMOVED lines=10> */
.L_x_189:
[----:B------:R-:W-:Y:S05]  /*0260*/  BSYNC.RECONVERGENT B0 ;  /* 0x0000000000007941 */ /* 0x000fea0003800200 */
.L_x_188:
        /* <DEDUP_REMOVED lines=25> */
.L_x_195:
        /* <DEDUP_REMOVED lines=31> */
.L_x_194:
        /* <DEDUP_REMOVED lines=20> */
.L_x_196:
        /* <DEDUP_REMOVED lines=14> */
.L_x_197:
[----:B------:R-:W-:Y:S05]  /*0810*/  @!P1 BRA `(.L_x_193) ;  /* 0x0000000000309947 */ /* 0x000fea0003800000 */
[----:B------:R-:W0:Y:S01]  /*0820*/  LDC.64 R2, c[0x0][0x3a0] ;  /* 0x0000e800ff027b82 */ /* 0x000e220000000a00 */
[----:B------:R-:W-:Y:S02]  /*0830*/  IMAD.MOV R12, RZ, RZ, -R12 ;  /* 0x000000ffff0c7224 */ /* 0x000fe400078e0a0c */
[----:B0-----:R-:W-:-:S07]  /*0840*/  IMAD.WIDE.U32 R10, R10, 0x4, R2 ;  /* 0x000000040a0a7825 */ /* 0x001fce00078e0002 */
.L_x_198:
        /* <DEDUP_REMOVED lines=9> */
.L_x_193:
        /* <DEDUP_REMOVED lines=33> */
.L_x_216:
[----:B0-----:R-:W2:Y:S01]  /*0af0*/  LDG.E R13, desc[UR8][R10.64+-0x10] ;  /* 0xfffff0080a0d7981 */ /* 0x001ea2000c1e1900 */
[----:B------:R-:W-:Y:S01]  /*0b00*/  BSSY.RECONVERGENT B1, `(.L_x_200) ;  /* 0x0000008000017945 */ /* 0x000fe20003800200 */
[----:B------:R-:W-:Y:S01]  /*0b10*/  MOV R12, R16 ;  /* 0x00000010000c7202 */ /* 0x000fe20000000f00 */
[----:B--2--5:R-:W-:Y:S01]  /*0b20*/  FMUL R15, R2, R13 ;  /* 0x0000000d020f7220 */ /* 0x024fe20000400000 */
[----:B------:R-:W-:-:S07]  /*0b30*/  IMAD.MOV.U32 R13, RZ, RZ, R17 ;  /* 0x000000ffff0d7224 */ /* 0x000fce00078e0011 */
.L_x_201:
[----:B------:R-:W0:Y:S02]  /*0b40*/  LDS R16, [R14+-0x10] ;  /* 0xfffff0000e107984 */ /* 0x000e240000000800 */
[----:B0-----:R-:W-:-:S05]  /*0b50*/  FADD R17, R15, R16 ;  /* 0x000000100f117221 */ /* 0x001fca0000000000 */
[----:B------:R-:W0:Y:S02]  /*0b60*/  ATOMS.CAST.SPIN P0, [R14+-0x10], R16, R17 ;  /* 0xfffff0100e00758d */ /* 0x000e240001800011 */
[----:B0-----:R-:W-:Y:S05]  /*0b70*/  @!P0 BRA `(.L_x_201) ;  /* 0xfffffffc00f08947 */ /* 0x001fea000383ffff */
[----:B------:R-:W-:Y:S05]  /*0b80*/  BSYNC.RECONVERGENT B1 ;  /* 0x0000000000017941 */ /* 0x000fea0003800200 */
.L_x_200:
[----:B------:R-:W0:Y:S02]  /*0b90*/  LDS R15, [R9+-0x10] ;  /* 0xfffff000090f7984 */ /* 0x000e240000000800 */
[----:B0-----:R-:W-:-:S05]  /*0ba0*/  FMUL R15, R2, R15 ;  /* 0x0000000f020f7220 */ /* 0x001fca0000400000 */
[----:B------:R0:W-:Y:S04]  /*0bb0*/  REDG.E.ADD.F32.FTZ.RN.STRONG.GPU desc[UR8][R12.64+-0x10], R15 ;  /* 0xfffff00f0c0079a6 */ /* 0x0001e8000c12f308 */
[----:B------:R-:W2:Y:S01]  /*0bc0*/  LDG.E R17, desc[UR8][R10.64+-0xc] ;  /* 0xfffff4080a117981 */ /* 0x000ea2000c1e1900 */
[----:B------:R-:W-:Y:S01]  /*0bd0*/  BSSY.RECONVERGENT B1, `(.L_x_202) ;  /* 0x0000006000017945 */ /* 0x000fe20003800200 */
[----:B0-2---:R-:W-:-:S07]  /*0be0*/  FMUL R19, R2, R17 ;  /* 0x0000001102137220 */ /* 0x005fce0000400000 */
.L_x_203:
[----:B------:R-:W0:Y:S02]  /*0bf0*/  LDS R16, [R14+-0xc] ;  /* 0xfffff4000e107984 */ /* 0x000e240000000800 */
[----:B0-----:R-:W-:-:S05]  /*0c00*/  FADD R17, R19, R16 ;  /* 0x0000001013117221 */ /* 0x001fca0000000000 */
[----:B------:R-:W0:Y:S02]  /*0c10*/  ATOMS.CAST.SPIN P0, [R14+-0xc], R16, R17 ;  /* 0xfffff4100e00758d */ /* 0x000e240001800011 */
[----:B0-----:R-:W-:Y:S05]  /*0c20*/  @!P0 BRA `(.L_x_203) ;  /* 0xfffffffc00f08947 */ /* 0x001fea000383ffff */
[----:B------:R-:W-:Y:S05]  /*0c30*/  BSYNC.RECONVERGENT B1 ;  /* 0x0000000000017941 */ /* 0x000fea0003800200 */
.L_x_202:
[----:B------:R-:W0:Y:S02]  /*0c40*/  LDS R15, [R9+-0xc] ;  /* 0xfffff400090f7984 */ /* 0x000e240000000800 */
[----:B0-----:R-:W-:-:S05]  /*0c50*/  FMUL R15, R2, R15 ;  /* 0x0000000f020f7220 */ /* 0x001fca0000400000 */
[----:B------:R0:W-:Y:S04]  /*0c60*/  REDG.E.ADD.F32.FTZ.RN.STRONG.GPU desc[UR8][R12.64+-0xc], R15 ;  /* 0xfffff40f0c0079a6 */ /* 0x0001e8000c12f308 */
[----:B------:R-:W2:Y:S01]  /*0c70*/  LDG.E R17, desc[UR8][R10.64+-0x8] ;  /* 0xfffff8080a117981 */ /* 0x000ea2000c1e1900 */
[----:B------:R-:W-:Y:S01]  /*0c80*/  BSSY.RECONVERGENT B1, `(.L_x_204) ;  /* 0x0000006000017945 */ /* 0x000fe20003800200 */
[----:B0-2---:R-:W-:-:S07]  /*0c90*/  FMUL R19, R2, R17 ;  /* 0x0000001102137220 */ /* 0x005fce0000400000 */
.L_x_205:
[----:B------:R-:W0:Y:S02]  /*0ca0*/  LDS R16, [R14+-0x8] ;  /* 0xfffff8000e107984 */ /* 0x000e240000000800 */
[----:B0-----:R-:W-:-:S05]  /*0cb0*/  FADD R17, R19, R16 ;  /* 0x0000001013117221 */ /* 0x001fca0000000000 */
[----:B------:R-:W0:Y:S02]  /*0cc0*/  ATOMS.CAST.SPIN P0, [R14+-0x8], R16, R17 ;  /* 0xfffff8100e00758d */ /* 0x000e240001800011 */
[----:B0-----:R-:W-:Y:S05]  /*0cd0*/  @!P0 BRA `(.L_x_205) ;  /* 0xfffffffc00f08947 */ /* 0x001fea000383ffff */
[----:B------:R-:W-:Y:S05]  /*0ce0*/  BSYNC.RECONVERGENT B1 ;  /* 0x0000000000017941 */ /* 0x000fea0003800200 */
.L_x_204:
[----:B------:R-:W0:Y:S02]  /*0cf0*/  LDS R15, [R9+-0x8] ;  /* 0xfffff800090f7984 */ /* 0x000e240000000800 */
[----:B0-----:R-:W-:-:S05]  /*0d00*/  FMUL R15, R2, R15 ;  /* 0x0000000f020f7220 */ /* 0x001fca0000400000 */
[----:B------:R0:W-:Y:S04]  /*0d10*/  REDG.E.ADD.F32.FTZ.RN.STRONG.GPU desc[UR8][R12.64+-0x8], R15 ;  /* 0xfffff80f0c0079a6 */ /* 0x0001e8000c12f308 */
[----:B------:R-:W2:Y:S01]  /*0d20*/  LDG.E R17, desc[UR8][R10.64+-0x4] ;  /* 0xfffffc080a117981 */ /* 0x000ea2000c1e1900 */
[----:B------:R-:W-:Y:S01]  /*0d30*/  BSSY.RECONVERGENT B1, `(.L_x_206) ;  /* 0x0000006000017945 */ /* 0x000fe20003800200 */
[----:B0-2---:R-:W-:-:S07]  /*0d40*/  FMUL R19, R2, R17 ;  /* 0x0000001102137220 */ /* 0x005fce0000400000 */
.L_x_207:
[----:B------:R-:W0:Y:S02]  /*0d50*/  LDS R16, [R14+-0x4] ;  /* 0xfffffc000e107984 */ /* 0x000e240000000800 */
[----:B0-----:R-:W-:-:S05]  /*0d60*/  FADD R17, R19, R16 ;  /* 0x0000001013117221 */ /* 0x001fca0000000000 */
[----:B------:R-:W0:Y:S02]  /*0d70*/  ATOMS.CAST.SPIN P0, [R14+-0x4], R16, R17 ;  /* 0xfffffc100e00758d */ /* 0x000e240001800011 */
[----:B0-----:R-:W-:Y:S05]  /*0d80*/  @!P0 BRA `(.L_x_207) ;  /* 0xfffffffc00f08947 */ /* 0x001fea000383ffff */
[----:B------:R-:W-:Y:S05]  /*0d90*/  BSYNC.RECONVERGENT B1 ;  /* 0x0000000000017941 */ /* 0x000fea0003800200 */
.L_x_206:
[----:B------:R-:W0:Y:S02]  /*0da0*/  LDS R15, [R9+-0x4] ;  /* 0xfffffc00090f7984 */ /* 0x000e240000000800 */
[----:B0-----:R-:W-:-:S05]  /*0db0*/  FMUL R15, R2, R15 ;  /* 0x0000000f020f7220 */ /* 0x001fca0000400000 */
[----:B------:R0:W-:Y:S04]  /*0dc0*/  REDG.E.ADD.F32.FTZ.RN.STRONG.GPU desc[UR8][R12.64+-0x4], R15 ;  /* 0xfffffc0f0c0079a6 */ /* 0x0001e8000c12f308 */
[----:B------:R-:W2:Y:S01]  /*0dd0*/  LDG.E R17, desc[UR8][R10.64] ;  /* 0x000000080a117981 */ /* 0x000ea2000c1e1900 */
[----:B------:R-:W-:Y:S01]  /*0de0*/  BSSY.RECONVERGENT B1, `(.L_x_208) ;  /* 0x0000006000017945 */ /* 0x000fe20003800200 */
[----:B0-2---:R-:W-:-:S07]  /*0df0*/  FMUL R19, R2, R17 ;  /* 0x0000001102137220 */ /* 0x005fce0000400000 */
.L_x_209:
[----:B------:R-:W0:Y:S02]  /*0e00*/  LDS R16, [R14] ;  /* 0x000000000e107984 */ /* 0x000e240000000800 */
[----:B0-----:R-:W-:-:S05]  /*0e10*/  FADD R17, R19, R16 ;  /* 0x0000001013117221 */ /* 0x001fca0000000000 */
[----:B------:R-:W0:Y:S02]  /*0e20*/  ATOMS.CAST.SPIN P0, [R14], R16, R17 ;  /* 0x000000100e00758d */ /* 0x000e240001800011 */
[----:B0-----:R-:W-:Y:S05]  /*0e30*/  @!P0 BRA `(.L_x_209) ;  /* 0xfffffffc00f08947 */ /* 0x001fea000383ffff */
[----:B------:R-:W-:Y:S05]  /*0e40*/  BSYNC.RECONVERGENT B1 ;  /* 0x0000000000017941 */ /* 0x000fea0003800200 */
.L_x_208:
[----:B------:R-:W0:Y:S02]  /*0e50*/  LDS R15, [R9] ;  /* 0x00000000090f7984 */ /* 0x000e240000000800 */
[----:B0-----:R-:W-:-:S05]  /*0e60*/  FMUL R15, R2, R15 ;  /* 0x0000000f020f7220 */ /* 0x001fca0000400000 */
[----:B------:R0:W-:Y:S04]  /*0e70*/  REDG.E.ADD.F32.FTZ.RN.STRONG.GPU desc[UR8][R12.64], R15 ;  /* 0x0000000f0c0079a6 */ /* 0x0001e8000c12f308 */
[----:B------:R-:W2:Y:S01]  /*0e80*/  LDG.E R17, desc[UR8][R10.64+0x4] ;  /* 0x000004080a117981 */ /* 0x000ea2000c1e1900 */
[----:B------:R-:W-:Y:S01]  /*0e90*/  BSSY.RECONVERGENT B1, `(.L_x_210) ;  /* 0x0000006000017945 */ /* 0x000fe20003800200 */
[----:B0-2---:R-:W-:-:S07]  /*0ea0*/  FMUL R19, R2, R17 ;  /* 0x0000001102137220 */ /* 0x005fce0000400000 */
.L_x_211:
[----:B------:R-:W0:Y:S02]  /*0eb0*/  LDS R16, [R14+0x4] ;  /* 0x000004000e107984 */ /* 0x000e240000000800 */
[----:B0-----:R-:W-:-:S05]  /*0ec0*/  FADD R17, R19, R16 ;  /* 0x0000001013117221 */ /* 0x001fca0000000000 */
[----:B------:R-:W0:Y:S02]  /*0ed0*/  ATOMS.CAST.SPIN P0, [R14+0x4], R16, R17 ;  /* 0x000004100e00758d */ /* 0x000e240001800011 */
[----:B0-----:R-:W-:Y:S05]  /*0ee0*/  @!P0 BRA `(.L_x_211) ;  /* 0xfffffffc00f08947 */ /* 0x001fea000383ffff */
[----:B------:R-:W-:Y:S05]  /*0ef0*/  BSYNC.RECONVERGENT B1 ;  /* 0x0000000000017941 */ /* 0x000fea0003800200 */
.L_x_210:
[----:B------:R-:W0:Y:S02]  /*0f00*/  LDS R15, [R9+0x4] ;  /* 0x00000400090f7984 */ /* 0x000e240000000800 */
[----:B0-----:R-:W-:-:S05]  /*0f10*/  FMUL R15, R2, R15 ;  /* 0x0000000f020f7220 */ /* 0x001fca0000400000 */
[----:B------:R0:W-:Y:S04]  /*0f20*/  REDG.E.ADD.F32.FTZ.RN.STRONG.GPU desc[UR8][R12.64+0x4], R15 ;  /* 0x0000040f0c0079a6 */ /* 0x0001e8000c12f308 */
[----:B------:R-:W2:Y:S01]  /*0f30*/  LDG.E R17, desc[UR8][R10.64+0x8] ;  /* 0x000008080a117981 */ /* 0x000ea2000c1e1900 */
[----:B------:R-:W-:Y:S01]  /*0f40*/  BSSY.RECONVERGENT B1, `(.L_x_212) ;  /* 0x0000006000017945 */ /* 0x000fe20003800200 */
[----:B0-2---:R-:W-:-:S07]  /*0f50*/  FMUL R19, R2, R17 ;  /* 0x0000001102137220 */ /* 0x005fce0000400000 */
.L_x_213:
[----:B------:R-:W0:Y:S02]  /*0f60*/  LDS R16, [R14+0x8] ;  /* 0x000008000e107984 */ /* 0x000e240000000800 */
[----:B0-----:R-:W-:-:S05]  /*0f70*/  FADD R17, R19, R16 ;  /* 0x0000001013117221 */ /* 0x001fca0000000000 */
[----:B------:R-:W0:Y:S02]  /*0f80*/  ATOMS.CAST.SPIN P0, [R14+0x8], R16, R17 ;  /* 0x000008100e00758d */ /* 0x000e240001800011 */
[----:B0-----:R-:W-:Y:S05]  /*0f90*/  @!P0 BRA `(.L_x_213) ;  /* 0xfffffffc00f08947 */ /* 0x001fea000383ffff */
[----:B------:R-:W-:Y:S05]  /*0fa0*/  BSYNC.RECONVERGENT B1 ;  /* 0x0000000000017941 */ /* 0x000fea0003800200 */
.L_x_212:
[----:B------:R-:W0:Y:S02]  /*0fb0*/  LDS R15, [R9+0x8] ;  /* 0x00000800090f7984 */ /* 0x000e240000000800 */
[----:B0-----:R-:W-:-:S05]  /*0fc0*/  FMUL R15, R2, R15 ;  /* 0x0000000f020f7220 */ /* 0x001fca0000400000 */
[----:B------:R0:W-:Y:S04]  /*0fd0*/  REDG.E.ADD.F32.FTZ.RN.STRONG.GPU desc[UR8][R12.64+0x8], R15 ;  /* 0x0000080f0c0079a6 */ /* 0x0001e8000c12f308 */
[----:B------:R-:W2:Y:S01]  /*0fe0*/  LDG.E R17, desc[UR8][R10.64+0xc] ;  /* 0x00000c080a117981 */ /* 0x000ea2000c1e1900 */
[----:B------:R-:W-:Y:S01]  /*0ff0*/  BSSY.RECONVERGENT B1, `(.L_x_214) ;  /* 0x0000006000017945 */ /* 0x000fe20003800200 */
[----:B0-2---:R-:W-:-:S07]  /*1000*/  FMUL R19, R2, R17 ;  /* 0x0000001102137220 */ /* 0x005fce0000400000 */
.L_x_215:
[----:B------:R-:W0:Y:S02]  /*1010*/  LDS R16, [R14+0xc] ;  /* 0x00000c000e107984 */ /* 0x000e240000000800 */
[----:B0-----:R-:W-:-:S05]  /*1020*/  FADD R17, R19, R16 ;  /* 0x0000001013117221 */ /* 0x001fca0000000000 */
[----:B------:R-:W0:Y:S02]  /*1030*/  ATOMS.CAST.SPIN P0, [R14+0xc], R16, R17 ;  /* 0x00000c100e00758d */ /* 0x000e240001800011 */
[----:B0-----:R-:W-:Y:S05]  /*1040*/  @!P0 BRA `(.L_x_215) ;  /* 0xfffffffc00f08947 */ /* 0x001fea000383ffff */
[----:B------:R-:W-:Y:S05]  /*1050*/  BSYNC.RECONVERGENT B1 ;  /* 0x0000000000017941 */ /* 0x000fea0003800200 */
.L_x_214:
        /* <DEDUP_REMOVED lines=12> */
.L_x_199:
        /* <DEDUP_REMOVED lines=21> */
.L_x_219:
[----:B------:R-:W0:Y:S02]  /*1270*/  LDS R12, [R7] ;  /* 0x00000000070c7984 */ /* 0x000e240000000800 */
[----:B0-----:R-:W-:-:S05]  /*1280*/  FADD R13, R9, R12 ;  /* 0x0000000c090d7221 */ /* 0x001fca0000000000 */
[----:B------:R-:W0:Y:S02]  /*1290*/  ATOMS.CAST.SPIN P0, [R7], R12, R13 ;  /* 0x0000000c0700758d */ /* 0x000e24000180000d */
[----:B0-----:R-:W-:Y:S05]  /*12a0*/  @!P0 BRA `(.L_x_219) ;  /* 0xfffffffc00f08947 */ /* 0x001fea000383ffff */
[----:B------:R-:W-:Y:S05]  /*12b0*/  BSYNC.RECONVERGENT B1 ;  /* 0x0000000000017941 */ /* 0x000fea0003800200 */
.L_x_218:
        /* <DEDUP_REMOVED lines=11> */
.L_x_221:
[----:B------:R-:W0:Y:S02]  /*1370*/  LDS R16, [R7+0x4] ;  /* 0x0000040007107984 */ /* 0x000e240000000800 */
[----:B0-----:R-:W-:-:S05]  /*1380*/  FADD R17, R19, R16 ;  /* 0x0000001013117221 */ /* 0x001fca0000000000 */
[----:B------:R-:W0:Y:S02]  /*1390*/  ATOMS.CAST.SPIN P0, [R7+0x4], R16, R17 ;  /* 0x000004100700758d */ /* 0x000e240001800011 */
[----:B0-----:R-:W-:Y:S05]  /*13a0*/  @!P0 BRA `(.L_x_221) ;  /* 0xfffffffc00f08947 */ /* 0x001fea000383ffff */
[----:B------:R-:W-:Y:S05]  /*13b0*/  BSYNC.RECONVERGENT B1 ;  /* 0x0000000000017941 */ /* 0x000fea0003800200 */
.L_x_220:
[----:B------:R-:W0:Y:S02]  /*13c0*/  LDS R15, [R9+0x4] ;  /* 0x00000400090f7984 */ /* 0x000e240000000800 */
[----:B0-----:R-:W-:-:S05]  /*13d0*/  FMUL R15, R2, R15 ;  /* 0x0000000f020f7220 */ /* 0x001fca0000400000 */
[----:B------:R0:W-:Y:S04]  /*13e0*/  REDG.E.ADD.F32.FTZ.RN.STRONG.GPU desc[UR8][R12.64+0x4], R15 ;  /* 0x0000040f0c0079a6 */ /* 0x0001e8000c12f308 */
[----:B------:R-:W2:Y:S01]  /*13f0*/  LDG.E R17, desc[UR8][R10.64+0x8] ;  /* 0x000008080a117981 */ /* 0x000ea2000c1e1900 */
[----:B------:R-:W-:Y:S01]  /*1400*/  BSSY.RECONVERGENT B1, `(.L_x_222) ;  /* 0x0000006000017945 */ /* 0x000fe20003800200 */
[----:B0-2---:R-:W-:-:S07]  /*1410*/  FMUL R19, R2, R17 ;  /* 0x0000001102137220 */ /* 0x005fce0000400000 */
.L_x_223:
[----:B------:R-:W0:Y:S02]  /*1420*/  LDS R16, [R7+0x8] ;  /* 0x0000080007107984 */ /* 0x000e240000000800 */
[----:B0-----:R-:W-:-:S05]  /*1430*/  FADD R17, R19, R16 ;  /* 0x0000001013117221 */ /* 0x001fca0000000000 */
[----:B------:R-:W0:Y:S02]  /*1440*/  ATOMS.CAST.SPIN P0, [R7+0x8], R16, R17 ;  /* 0x000008100700758d */ /* 0x000e240001800011 */
[----:B0-----:R-:W-:Y:S05]  /*1450*/  @!P0 BRA `(.L_x_223) ;  /* 0xfffffffc00f08947 */ /* 0x001fea000383ffff */
[----:B------:R-:W-:Y:S05]  /*1460*/  BSYNC.RECONVERGENT B1 ;  /* 0x0000000000017941 */ /* 0x000fea0003800200 */
.L_x_222:
[----:B------:R-:W0:Y:S02]  /*1470*/  LDS R15, [R9+0x8] ;  /* 0x00000800090f7984 */ /* 0x000e240000000800 */
[----:B0-----:R-:W-:-:S05]  /*1480*/  FMUL R15, R2, R15 ;  /* 0x0000000f020f7220 */ /* 0x001fca0000400000 */
[----:B------:R0:W-:Y:S04]  /*1490*/  REDG.E.ADD.F32.FTZ.RN.STRONG.GPU desc[UR8][R12.64+0x8], R15 ;  /* 0x0000080f0c0079a6 */ /* 0x0001e8000c12f308 */
[----:B------:R-:W2:Y:S01]  /*14a0*/  LDG.E R11, desc[UR8][R10.64+0xc] ;  /* 0x00000c080a0b7981 */ /* 0x000ea2000c1e1900 */
[----:B------:R-:W-:Y:S01]  /*14b0*/  BSSY.RECONVERGENT B1, `(.L_x_224) ;  /* 0x0000006000017945 */ /* 0x000fe20003800200 */
[----:B0-2---:R-:W-:-:S07]  /*14c0*/  FMUL R17, R2, R11 ;  /* 0x0000000b02117220 */ /* 0x005fce0000400000 */
.L_x_225:
[----:B------:R-:W0:Y:S02]  /*14d0*/  LDS R10, [R7+0xc] ;  /* 0x00000c00070a7984 */ /* 0x000e240000000800 */
[----:B0-----:R-:W-:-:S05]  /*14e0*/  FADD R11, R17, R10 ;  /* 0x0000000a110b7221 */ /* 0x001fca0000000000 */
[----:B------:R-:W0:Y:S02]  /*14f0*/  ATOMS.CAST.SPIN P0, [R7+0xc], R10, R11 ;  /* 0x00000c0a0700758d */ /* 0x000e24000180000b */
[----:B0-----:R-:W-:Y:S05]  /*1500*/  @!P0 BRA `(.L_x_225) ;  /* 0xfffffffc00f08947 */ /* 0x001fea000383ffff */
[----:B------:R-:W-:Y:S05]  /*1510*/  BSYNC.RECONVERGENT B1 ;  /* 0x0000000000017941 */ /* 0x000fea0003800200 */
.L_x_224:
[----:B------:R-:W0:Y:S02]  /*1520*/  LDS R9, [R9+0xc] ;  /* 0x00000c0009097984 */ /* 0x000e240000000800 */
[----:B0-----:R-:W-:-:S05]  /*1530*/  FMUL R7, R2, R9 ;  /* 0x0000000902077220 */ /* 0x001fca0000400000 */
[----:B------:R1:W-:Y:S01]  /*1540*/  REDG.E.ADD.F32.FTZ.RN.STRONG.GPU desc[UR8][R12.64+0xc], R7 ;  /* 0x00000c070c0079a6 */ /* 0x0003e2000c12f308 */
[----:B------:R-:W-:-:S07]  /*1550*/  VIADD R6, R6, 0x4 ;  /* 0x0000000406067836 */ /* 0x000fce0000000000 */
.L_x_217:
        /* <DEDUP_REMOVED lines=19> */
.L_x_228:
[----:B------:R-:W0:Y:S02]  /*1690*/  LDS R10, [R15] ;  /* 0x000000000f0a7984 */ /* 0x000e240000000800 */
[----:B0-----:R-:W-:-:S05]  /*16a0*/  FADD R11, R7, R10 ;  /* 0x0000000a070b7221 */ /* 0x001fca0000000000 */
[----:B------:R-:W0:Y:S02]  /*16b0*/  ATOMS.CAST.SPIN P0, [R15], R10, R11 ;  /* 0x0000000a0f00758d */ /* 0x000e24000180000b */
[----:B0-----:R-:W-:Y:S05]  /*16c0*/  @!P0 BRA `(.L_x_228) ;  /* 0xfffffffc00f08947 */ /* 0x001fea000383ffff */
[----:B------:R-:W-:Y:S05]  /*16d0*/  BSYNC.RECONVERGENT B1 ;  /* 0x0000000000017941 */ /* 0x000fea0003800200 */
.L_x_227:
        /* <DEDUP_REMOVED lines=11> */
.L_x_230:
[----:B------:R-:W0:Y:S02]  /*1790*/  LDS R12, [R15+0x4] ;  /* 0x000004000f0c7984 */ /* 0x000e240000000800 */
[----:B0-----:R-:W-:-:S05]  /*17a0*/  FADD R13, R9, R12 ;  /* 0x0000000c090d7221 */ /* 0x001fca0000000000 */
[----:B------:R-:W0:Y:S02]  /*17b0*/  ATOMS.CAST.SPIN P0, [R15+0x4], R12, R13 ;  /* 0x0000040c0f00758d */ /* 0x000e24000180000d */
[----:B0-----:R-:W-:Y:S05]  /*17c0*/  @!P0 BRA `(.L_x_230) ;  /* 0xfffffffc00f08947 */ /* 0x001fea000383ffff */
[----:B------:R-:W-:Y:S05]  /*17d0*/  BSYNC.RECONVERGENT B1 ;  /* 0x0000000000017941 */ /* 0x000fea0003800200 */
.L_x_229:
[----:B------:R-:W0:Y:S02]  /*17e0*/  LDS R7, [R14+0x4] ;  /* 0x000004000e077984 */ /* 0x000e240000000800 */
[----:B0-----:R-:W-:-:S05]  /*17f0*/  FMUL R7, R2, R7 ;  /* 0x0000000702077220 */ /* 0x001fca0000400000 */
[----:B------:R2:W-:Y:S01]  /*1800*/  REDG.E.ADD.F32.FTZ.RN.STRONG.GPU desc[UR8][R10.64+0x4], R7 ;  /* 0x000004070a0079a6 */ /* 0x0005e2000c12f308 */
[----:B------:R-:W-:-:S07]  /*1810*/  IADD3 R6, PT, PT, R6, 0x2, RZ ;  /* 0x0000000206067810 */ /* 0x000fce0007ffe0ff */
.L_x_226:
        /* <DEDUP_REMOVED lines=18> */
.L_x_232:
[----:B------:R-:W0:Y:S02]  /*1940*/  LDS R8, [R3] ;  /* 0x0000000003087984 */ /* 0x000e240000000800 */
[----:B0-----:R-:W-:-:S05]  /*1950*/  FADD R9, R11, R8 ;  /* 0x000000080b097221 */ /* 0x001fca0000000000 */
[----:B------:R-:W0:Y:S02]  /*1960*/  ATOMS.CAST.SPIN P0, [R3], R8, R9 ;  /* 0x000000080300758d */ /* 0x000e240001800009 */
[----:B0-----:R-:W-:Y:S05]  /*1970*/  @!P0 BRA `(.L_x_232) ;  /* 0xfffffffc00f08947 */ /* 0x001fea000383ffff */
[----:B------:R-:W-:Y:S05]  /*1980*/  BSYNC.RECONVERGENT B1 ;  /* 0x0000000000017941 */ /* 0x000fea0003800200 */
.L_x_231:
        /* <DEDUP_REMOVED lines=8> */
.L_x_192:
[----:B------:R-:W-:Y:S05]  /*1a10*/  BSYNC.RECONVERGENT B0 ;  /* 0x0000000000007941 */ /* 0x000fea0003800200 */
.L_x_191:
        /* <DEDUP_REMOVED lines=13> */
.L_x_233:
        /* <DEDUP_REMOVED lines=12> */
.L_x_234:
        /* <DEDUP_REMOVED lines=13> */
.L_x_445:


//--------------------- .text._Z40attention_weight_computation_backward_v2ILj24EEviiiiiiPKiS1_S1_S1_PKfS3_PfS4_S4_ --------------------------
	.section	.text._Z40attention_weight_computation_backward_v2ILj24EEviiiiiiPKiS1_S1_S1_PKfS3_PfS4_S4_,"ax",@progbits
	.align	128
        .global         _Z40attention_weight_computation_backward_v2ILj24EEviiiiiiPKiS1_S1_S1_PKfS3_PfS4_S4_
        .type           _Z40attention_weight_computation_backward_v2ILj24EEviiiiiiPKiS1_S1_S1_PKfS3_PfS4_S4_,@function
        .size           _Z40attention_weight_computation_backward_v2ILj24EEviiiiiiPKiS1_S1_S1_PKfS3_PfS4_S4_,(.L_x_446 - _Z40attention_weight_computation_backward_v2ILj24EEviiiiiiPKiS1_S1_S1_PKfS3_PfS4_S4_)
        .other          _Z40attention_weight_computation_backward_v2ILj24EEviiiiiiPKiS1_S1_S1_PKfS3_PfS4_S4_,@"STO_CUDA_ENTRY STV_DEFAULT"
_Z40attention_weight_computation_backward_v2ILj24EEviiiiiiPKiS1_S1_S1_PKfS3_PfS4_S4_:
.text._Z40attention_weight_computation_backward_v2ILj24EEviiiiiiPKiS1_S1_S1_PKfS3_PfS4_S4_:
        /* <DEDUP_REMOVED lines=28> */
.L_x_237:
        /* <DEDUP_REMOVED lines=10> */
.L_x_236:
[----:B------:R-:W-:Y:S05]  /*0260*/  BSYNC.RECONVERGENT B0 ;  /* 0x0000000000007941 */ /* 0x000fea0003800200 */
.L_x_235:
        /* <DEDUP_REMOVED lines=25> */
.L_x_242:
        /* <DEDUP_REMOVED lines=31> */
.L_x_241:
        /* <DEDUP_REMOVED lines=20> */
.L_x_243:
        /* <DEDUP_REMOVED lines=14> */
.L_x_244:
[----:B------:R-:W-:Y:S05]  /*0810*/  @!P1 BRA `(.L_x_240) ;  /* 0x0000000000309947 */ /* 0x000fea0003800000 */
[----:B------:R-:W0:Y:S01]  /*0820*/  LDC.64 R2, c[0x0][0x3a0] ;  /* 0x0000e800ff027b82 */ /* 0x000e220000000a00 */
[----:B------:R-:W-:Y:S02]  /*0830*/  IMAD.MOV R12, RZ, RZ, -R12 ;  /* 0x000000ffff0c7224 */ /* 0x000fe400078e0a0c */
[----:B0-----:R-:W-:-:S07]  /*0840*/  IMAD.WIDE.U32 R10, R10, 0x4, R2 ;  /* 0x000000040a0a7825 */ /* 0x001fce00078e0002 */
.L_x_245:
        /* <DEDUP_REMOVED lines=9> */
.L_x_240:
        /* <DEDUP_REMOVED lines=33> */
.L_x_263:
[----:B0-----:R-:W2:Y:S01]  /*0af0*/  LDG.E R13, desc[UR8][R10.64+-0x10] ;  /* 0xfffff0080a0d7981 */ /* 0x001ea2000c1e1900 */
[----:B------:R-:W-:Y:S01]  /*0b00*/  BSSY.RECONVERGENT B1, `(.L_x_247) ;  /* 0x0000008000017945 */ /* 0x000fe20003800200 */
[----:B------:R-:W-:Y:S01]  /*0b10*/  MOV R12, R16 ;  /* 0x00000010000c7202 */ /* 0x000fe20000000f00 */
[----:B--2--5:R-:W-:Y:S01]  /*0b20*/  FMUL R15, R2, R13 ;  /* 0x0000000d020f7220 */ /* 0x024fe20000400000 */
[----:B------:R-:W-:-:S07]  /*0b30*/  IMAD.MOV.U32 R13, RZ, RZ, R17 ;  /* 0x000000ffff0d7224 */ /* 0x000fce00078e0011 */
.L_x_248:
[----:B------:R-:W0:Y:S02]  /*0b40*/  LDS R16, [R14+-0x10] ;  /* 0xfffff0000e107984 */ /* 0x000e240000000800 */
[----:B0-----:R-:W-:-:S05]  /*0b50*/  FADD R17, R15, R16 ;  /* 0x000000100f117221 */ /* 0x001fca0000000000 */
[----:B------:R-:W0:Y:S02]  /*0b60*/  ATOMS.CAST.SPIN P0, [R14+-0x10], R16, R17 ;  /* 0xfffff0100e00758d */ /* 0x000e240001800011 */
[----:B0-----:R-:W-:Y:S05]  /*0b70*/  @!P0 BRA `(.L_x_248) ;  /* 0xfffffffc00f08947 */ /* 0x001fea000383ffff */
[----:B------:R-:W-:Y:S05]  /*0b80*/  BSYNC.RECONVERGENT B1 ;  /* 0x0000000000017941 */ /* 0x000fea0003800200 */
.L_x_247:
[----:B------:R-:W0:Y:S02]  /*0b90*/  LDS R15, [R9+-0x10] ;  /* 0xfffff000090f7984 */ /* 0x000e240000000800 */
[----:B0-----:R-:W-:-:S05]  /*0ba0*/  FMUL R15, R2, R15 ;  /* 0x0000000f020f7220 */ /* 0x001fca0000400000 */
[----:B------:R0:W-:Y:S04]  /*0bb0*/  REDG.E.ADD.F32.FTZ.RN.STRONG.GPU desc[UR8][R12.64+-0x10], R15 ;  /* 0xfffff00f0c0079a6 */ /* 0x0001e8000c12f308 */
[----:B------:R-:W2:Y:S01]  /*0bc0*/  LDG.E R17, desc[UR8][R10.64+-0xc] ;  /* 0xfffff4080a117981 */ /* 0x000ea2000c1e1900 */
[----:B------:R-:W-:Y:S01]  /*0bd0*/  BSSY.RECONVERGENT B1, `(.L_x_249) ;  /* 0x0000006000017945 */ /* 0x000fe20003800200 */
[----:B0-2---:R-:W-:-:S07]  /*0be0*/  FMUL R19, R2, R17 ;  /* 0x0000001102137220 */ /* 0x005fce0000400000 */
.L_x_250:
[----:B------:R-:W0:Y:S02]  /*0bf0*/  LDS R16, [R14+-0xc] ;  /* 0xfffff4000e107984 */ /* 0x000e240000000800 */
[----:B0-----:R-:W-:-:S05]  /*0c00*/  FADD R17, R19, R16 ;  /* 0x0000001013117221 */ /* 0x001fca0000000000 */
[----:B------:R-:W0:Y:S02]  /*0c10*/  ATOMS.CAST.SPIN P0, [R14+-0xc], R16, R17 ;  /* 0xfffff4100e00758d */ /* 0x000e240001800011 */
[----:B0-----:R-:W-:Y:S05]  /*0c20*/  @!P0 BRA `(.L_x_250) ;  /* 0xfffffffc00f08947 */ /* 0x001fea000383ffff */
[----:B------:R-:W-:Y:S05]  /*0c30*/  BSYNC.RECONVERGENT B1 ;  /* 0x0000000000017941 */ /* 0x000fea0003800200 */
.L_x_249:
[----:B------:R-:W0:Y:S02]  /*0c40*/  LDS R15, [R9+-0xc] ;  /* 0xfffff400090f7984 */ /* 0x000e240000000800 */
[----:B0-----:R-:W-:-:S05]  /*0c50*/  FMUL R15, R2, R15 ;  /* 0x0000000f020f7220 */ /* 0x001fca0000400000 */
[----:B------:R0:W-:Y:S04]  /*0c60*/  REDG.E.ADD.F32.FTZ.RN.STRONG.GPU desc[UR8][R12.64+-0xc], R15 ;  /* 0xfffff40f0c0079a6 */ /* 0x0001e8000c12f308 */
[----:B------:R-:W2:Y:S01]  /*0c70*/  LDG.E R17, desc[UR8][R10.64+-0x8] ;  /* 0xfffff8080a117981 */ /* 0x000ea2000c1e1900 */
[----:B------:R-:W-:Y:S01]  /*0c80*/  BSSY.RECONVERGENT B1, `(.L_x_251) ;  /* 0x0000006000017945 */ /* 0x000fe20003800200 */
[----:B0-2---:R-:W-:-:S07]  /*0c90*/  FMUL R19, R2, R17 ;  /* 0x0000001102137220 */ /* 0x005fce0000400000 */
.L_x_252:
[----:B------:R-:W0:Y:S02]  /*0ca0*/  LDS R16, [R14+-0x8] ;  /* 0xfffff8000e107984 */ /* 0x000e240000000800 */
[----:B0-----:R-:W-:-:S05]  /*0cb0*/  FADD R17, R19, R16 ;  /* 0x0000001013117221 */ /* 0x001fca0000000000 */
[----:B------:R-:W0:Y:S02]  /*0cc0*/  ATOMS.CAST.SPIN P0, [R14+-0x8], R16, R17 ;  /* 0xfffff8100e00758d */ /* 0x000e240001800011 */
[----:B0-----:R-:W-:Y:S05]  /*0cd0*/  @!P0 BRA `(.L_x_252) ;  /* 0xfffffffc00f08947 */ /* 0x001fea000383ffff */
[----:B------:R-:W-:Y:S05]  /*0ce0*/  BSYNC.RECONVERGENT B1 ;  /* 0x0000000000017941 */ /* 0x000fea0003800200 */
.L_x_251:
[----:B------:R-:W0:Y:S02]  /*0cf0*/  LDS R15, [R9+-0x8] ;  /* 0xfffff800090f7984 */ /* 0x000e240000000800 */
[----:B0-----:R-:W-:-:S05]  /*0d00*/  FMUL R15, R2, R15 ;  /* 0x0000000f020f7220 */ /* 0x001fca0000400000 */
[----:B------:R0:W-:Y:S04]  /*0d10*/  REDG.E.ADD.F32.FTZ.RN.STRONG.GPU desc[UR8][R12.64+-0x8], R15 ;  /* 0xfffff80f0c0079a6 */ /* 0x0001e8000c12f308 */
[----:B------:R-:W2:Y:S01]  /*0d20*/  LDG.E R17, desc[UR8][R10.64+-0x4] ;  /* 0xfffffc080a117981 */ /* 0x000ea2000c1e1900 */
[----:B------:R-:W-:Y:S01]  /*0d30*/  BSSY.RECONVERGENT B1, `(.L_x_253) ;  /* 0x0000006000017945 */ /* 0x000fe20003800200 */
[----:B0-2---:R-:W-:-:S07]  /*0d40*/  FMUL R19, R2, R17 ;  /* 0x0000001102137220 */ /* 0x005fce0000400000 */
.L_x_254:
[----:B------:R-:W0:Y:S02]  /*0d50*/  LDS R16, [R14+-0x4] ;  /* 0xfffffc000e107984 */ /* 0x000e240000000800 */
[----:B0-----:R-:W-:-:S05]  /*0d60*/  FADD R17, R19, R16 ;  /* 0x0000001013117221 */ /* 0x001fca0000000000 */
[----:B------:R-:W0:Y:S02]  /*0d70*/  ATOMS.CAST.SPIN P0, [R14+-0x4], R16, R17 ;  /* 0xfffffc100e00758d */ /* 0x000e240001800011 */
[----:B0-----:R-:W-:Y:S05]  /*0d80*/  @!P0 BRA `(.L_x_254) ;  /* 0xfffffffc00f08947 */ /* 0x001fea000383ffff */
[----:B------:R-:W-:Y:S05]  /*0d90*/  BSYNC.RECONVERGENT B1 ;  /* 0x0000000000017941 */ /* 0x000fea0003800200 */
.L_x_253:
[----:B------:R-:W0:Y:S02]  /*0da0*/  LDS R15, [R9+-0x4] ;  /* 0xfffffc00090f7984 */ /* 0x000e240000000800 */
[----:B0-----:R-:W-:-:S05]  /*0db0*/  FMUL R15, R2, R15 ;  /* 0x0000000f020f7220 */ /* 0x001fca0000400000 */
[----:B------:R0:W-:Y:S04]  /*0dc0*/  REDG.E.ADD.F32.FTZ.RN.STRONG.GPU desc[UR8][R12.64+-0x4], R15 ;  /* 0xfffffc0f0c0079a6 */ /* 0x0001e8000c12f308 */
[----:B------:R-:W2:Y:S01]  /*0dd0*/  LDG.E R17, desc[UR8][R10.64] ;  /* 0x000000080a117981 */ /* 0x000ea2000c1e1900 */
[----:B------:R-:W-:Y:S01]  /*0de0*/  BSSY.RECONVERGENT B1, `(.L_x_255) ;  /* 0x0000006000017945 */ /* 0x000fe20003800200 */
[----:B0-2---:R-:W-:-:S07]  /*0df0*/  FMUL R19, R2, R17 ;  /* 0x0000001102137220 */ /* 0x005fce0000400000 */
.L_x_256:
[----:B------:R-:W0:Y:S02]  /*0e00*/  LDS R16, [R14] ;  /* 0x000000000e107984 */ /* 0x000e240000000800 */
[----:B0-----:R-:W-:-:S05]  /*0e10*/  FADD R17, R19, R16 ;  /* 0x0000001013117221 */ /* 0x001fca0000000000 */
[----:B------:R-:W0:Y:S02]  /*0e20*/  ATOMS.CAST.SPIN P0, [R14], R16, R17 ;  /* 0x000000100e00758d */ /* 0x000e240001800011 */
[----:B0-----:R-:W-:Y:S05]  /*0e30*/  @!P0 BRA `(.L_x_256) ;  /* 0xfffffffc00f08947 */ /* 0x001fea000383ffff */
[----:B------:R-:W-:Y:S05]  /*0e40*/  BSYNC.RECONVERGENT B1 ;  /* 0x0000000000017941 */ /* 0x000fea0003800200 */
.L_x_255:
[----:B------:R-:W0:Y:S02]  /*0e50*/  LDS R15, [R9] ;  /* 0x00000000090f7984 */ /* 0x000e240000000800 */
[----:B0-----:R-:W-:-:S05]  /*0e60*/  FMUL R15, R2, R15 ;  /* 0x0000000f020f7220 */ /* 0x001fca0000400000 */
[----:B------:R0:W-:Y:S04]  /*0e70*/  REDG.E.ADD.F32.FTZ.RN.STRONG.GPU desc[UR8][R12.64], R15 ;  /* 0x0000000f0c0079a6 */ /* 0x0001e8000c12f308 */
[----:B------:R-:W2:Y:S01]  /*0e80*/  LDG.E R17, desc[UR8][R10.64+0x4] ;  /* 0x000004080a117981 */ /* 0x000ea2000c1e1900 */
[----:B------:R-:W-:Y:S01]  /*0e90*/  BSSY.RECONVERGENT B1, `(.L_x_257) ;  /* 0x0000006000017945 */ /* 0x000fe20003800200 */
[----:B0-2---:R-:W-:-:S07]  /*0ea0*/  FMUL R19, R2, R17 ;  /* 0x0000001102137220 */ /* 0x005fce0000400000 */
.L_x_258:
[----:B------:R-:W0:Y:S02]  /*0eb0*/  LDS R16, [R14+0x4] ;  /* 0x000004000e107984 */ /* 0x000e240000000800 */
[----:B0-----:R-:W-:-:S05]  /*0ec0*/  FADD R17, R19, R16 ;  /* 0x0000001013117221 */ /* 0x001fca0000000000 */
[----:B------:R-:W0:Y:S02]  /*0ed0*/  ATOMS.CAST.SPIN P0, [R14+0x4], R16, R17 ;  /* 0x000004100e00758d */ /* 0x000e240001800011 */
[----:B0-----:R-:W-:Y:S05]  /*0ee0*/  @!P0 BRA `(.L_x_258) ;  /* 0xfffffffc00f08947 */ /* 0x001fea000383ffff */
[----:B------:R-:W-:Y:S05]  /*0ef0*/  BSYNC.RECONVERGENT B1 ;  /* 0x0000000000017941 */ /* 0x000fea0003800200 */
.L_x_257:
[----:B------:R-:W0:Y:S02]  /*0f00*/  LDS R15, [R9+0x4] ;  /* 0x00000400090f7984 */ /* 0x000e240000000800 */
[----:B0-----:R-:W-:-:S05]  /*0f10*/  FMUL R15, R2, R15 ;  /* 0x0000000f020f7220 */ /* 0x001fca0000400000 */
[----:B------:R0:W-:Y:S04]  /*0f20*/  REDG.E.ADD.F32.FTZ.RN.STRONG.GPU desc[UR8][R12.64+0x4], R15 ;  /* 0x0000040f0c0079a6 */ /* 0x0001e8000c12f308 */
[----:B------:R-:W2:Y:S01]  /*0f30*/  LDG.E R17, desc[UR8][R10.64+0x8] ;  /* 0x000008080a117981 */ /* 0x000ea2000c1e1900 */
[----:B------:R-:W-:Y:S01]  /*0f40*/  BSSY.RECONVERGENT B1, `(.L_x_259) ;  /* 0x0000006000017945 */ /* 0x000fe20003800200 */
[----:B0-2---:R-:W-:-:S07]  /*0f50*/  FMUL R19, R2, R17 ;  /* 0x0000001102137220 */ /* 0x005fce0000400000 */
.L_x_260:
[----:B------:R-:W0:Y:S02]  /*0f60*/  LDS R16, [R14+0x8] ;  /* 0x000008000e107984 */ /* 0x000e240000000800 */
[----:B0-----:R-:W-:-:S05]  /*0f70*/  FADD R17, R19, R16 ;  /* 0x0000001013117221 */ /* 0x001fca0000000000 */
[----:B------:R-:W0:Y:S02]  /*0f80*/  ATOMS.CAST.SPIN P0, [R14+0x8], R16, R17 ;  /* 0x000008100e00758d */ /* 0x000e240001800011 */
[----:B0-----:R-:W-:Y:S05]  /*0f90*/  @!P0 BRA `(.L_x_260) ;  /* 0xfffffffc00f08947 */ /* 0x001fea000383ffff */
[----:B------:R-:W-:Y:S05]  /*0fa0*/  BSYNC.RECONVERGENT B1 ;  /* 0x0000000000017941 */ /* 0x000fea0003800200 */
.L_x_259:
[----:B------:R-:W0:Y:S02]  /*0fb0*/  LDS R15, [R9+0x8] ;  /* 0x00000800090f7984 */ /* 0x000e240000000800 */
[----:B0-----:R-:W-:-:S05]  /*0fc0*/  FMUL R15, R2, R15 ;  /* 0x0000000f020f7220 */ /* 0x001fca0000400000 */
[----:B------:R0:W-:Y:S04]  /*0fd0*/  REDG.E.ADD.F32.FTZ.RN.STRONG.GPU desc[UR8][R12.64+0x8], R15 ;  /* 0x0000080f0c0079a6 */ /* 0x0001e8000c12f308 */
[----:B------:R-:W2:Y:S01]  /*0fe0*/  LDG.E R17, desc[UR8][R10.64+0xc] ;  /* 0x00000c080a117981 */ /* 0x000ea2000c1e1900 */
[----:B------:R-:W-:Y:S01]  /*0ff0*/  BSSY.RECONVERGENT B1, `(.L_x_261) ;  /* 0x0000006000017945 */ /* 0x000fe20003800200 */
[----:B0-2---:R-:W-:-:S07]  /*1000*/  FMUL R19, R2, R17 ;  /* 0x0000001102137220 */ /* 0x005fce0000400000 */
.L_x_262:
[----:B------:R-:W0:Y:S02]  /*1010*/  LDS R16, [R14+0xc] ;  /* 0x00000c000e107984 */ /* 0x000e240000000800 */
[----:B0-----:R-:W-:-:S05]  /*1020*/  FADD R17, R19, R16 ;  /* 0x0000001013117221 */ /* 0x001fca0000000000 */
[----:B------:R-:W0:Y:S02]  /*1030*/  ATOMS.CAST.SPIN P0, [R14+0xc], R16, R17 ;  /* 0x00000c100e00758d */ /* 0x000e240001800011 */
[----:B0-----:R-:W-:Y:S05]  /*1040*/  @!P0 BRA `(.L_x_262) ;  /* 0xfffffffc00f08947 */ /* 0x001fea000383ffff */
[----:B------:R-:W-:Y:S05]  /*1050*/  BSYNC.RECONVERGENT B1 ;  /* 0x0000000000017941 */ /* 0x000fea0003800200 */
.L_x_261:
        /* <DEDUP_REMOVED lines=12> */
.L_x_246:
        /* <DEDUP_REMOVED lines=21> */
.L_x_266:
[----:B------:R-:W0:Y:S02]  /*1270*/  LDS R12, [R7] ;  /* 0x00000000070c7984 */ /* 0x000e240000000800 */
[----:B0-----:R-:W-:-:S05]  /*1280*/  FADD R13, R9, R12 ;  /* 0x0000000c090d7221 */ /* 0x001fca0000000000 */
[----:B------:R-:W0:Y:S02]  /*1290*/  ATOMS.CAST.SPIN P0, [R7], R12, R13 ;  /* 0x0000000c0700758d */ /* 0x000e24000180000d */
[----:B0-----:R-:W-:Y:S05]  /*12a0*/  @!P0 BRA `(.L_x_266) ;  /* 0xfffffffc00f08947 */ /* 0x001fea000383ffff */
[----:B------:R-:W-:Y:S05]  /*12b0*/  BSYNC.RECONVERGENT B1 ;  /* 0x0000000000017941 */ /* 0x000fea0003800200 */
.L_x_265:
        /* <DEDUP_REMOVED lines=11> */
.L_x_268:
[----:B------:R-:W0:Y:S02]  /*1370*/  LDS R16, [R7+0x4] ;  /* 0x0000040007107984 */ /* 0x000e240000000800 */
[----:B0-----:R-:W-:-:S05]  /*1380*/  FADD R17, R19, R16 ;  /* 0x0000001013117221 */ /* 0x001fca0000000000 */
[----:B------:R-:W0:Y:S02]  /*1390*/  ATOMS.CAST.SPIN P0, [R7+0x4], R16, R17 ;  /* 0x000004100700758d */ /* 0x000e240001800011 */
[----:B0-----:R-:W-:Y:S05]  /*13a0*/  @!P0 BRA `(.L_x_268) ;  /* 0xfffffffc00f08947 */ /* 0x001fea000383ffff */
[----:B------:R-:W-:Y:S05]  /*13b0*/  BSYNC.RECONVERGENT B1 ;  /* 0x0000000000017941 */ /* 0x000fea0003800200 */
.L_x_267:
[----:B------:R-:W0:Y:S02]  /*13c0*/  LDS R15, [R9+0x4] ;  /* 0x00000400090f7984 */ /* 0x000e240000000800 */
[----:B0-----:R-:W-:-:S05]  /*13d0*/  FMUL R15, R2, R15 ;  /* 0x0000000f020f7220 */ /* 0x001fca0000400000 */
[----:B------:R0:W-:Y:S04]  /*13e0*/  REDG.E.ADD.F32.FTZ.RN.STRONG.GPU desc[UR8][R12.64+0x4], R15 ;  /* 0x0000040f0c0079a6 */ /* 0x0001e8000c12f308 */
[----:B------:R-:W2:Y:S01]  /*13f0*/  LDG.E R17, desc[UR8][R10.64+0x8] ;  /* 0x000008080a117981 */ /* 0x000ea2000c1e1900 */
[----:B------:R-:W-:Y:S01]  /*1400*/  BSSY.RECONVERGENT B1, `(.L_x_269) ;  /* 0x0000006000017945 */ /* 0x000fe20003800200 */
[----:B0-2---:R-:W-:-:S07]  /*1410*/  FMUL R19, R2, R17 ;  /* 0x0000001102137220 */ /* 0x005fce0000400000 */
.L_x_270:
[----:B------:R-:W0:Y:S02]  /*1420*/  LDS R16, [R7+0x8] ;  /* 0x0000080007107984 */ /* 0x000e240000000800 */
[----:B0-----:R-:W-:-:S05]  /*1430*/  FADD R17, R19, R16 ;  /* 0x0000001013117221 */ /* 0x001fca0000000000 */
[----:B------:R-:W0:Y:S02]  /*1440*/  ATOMS.CAST.SPIN P0, [R7+0x8], R16, R17 ;  /* 0x000008100700758d */ /* 0x000e240001800011 */
[----:B0-----:R-:W-:Y:S05]  /*1450*/  @!P0 BRA `(.L_x_270) ;  /* 0xfffffffc00f08947 */ /* 0x001fea000383ffff */
[----:B------:R-:W-:Y:S05]  /*1460*/  BSYNC.RECONVERGENT B1 ;  /* 0x0000000000017941 */ /* 0x000fea0003800200 */
.L_x_269:
[----:B------:R-:W0:Y:S02]  /*1470*/  LDS R15, [R9+0x8] ;  /* 0x00000800090f7984 */ /* 0x000e240000000800 */
[----:B0-----:R-:W-:-:S05]  /*1480*/  FMUL R15, R2, R15 ;  /* 0x0000000f020f7220 */ /* 0x001fca0000400000 */
[----:B------:R0:W-:Y:S04]  /*1490*/  REDG.E.ADD.F32.FTZ.RN.STRONG.GPU desc[UR8][R12.64+0x8], R15 ;  /* 0x0000080f0c0079a6 */ /* 0x0001e8000c12f308 */
[----:B------:R-:W2:Y:S01]  /*14a0*/  LDG.E R11, desc[UR8][R10.64+0xc] ;  /* 0x00000c080a0b7981 */ /* 0x000ea2000c1e1900 */
[----:B------:R-:W-:Y:S01]  /*14b0*/  BSSY.RECONVERGENT B1, `(.L_x_271) ;  /* 0x0000006000017945 */ /* 0x000fe20003800200 */
[----:B0-2---:R-:W-:-:S07]  /*14c0*/  FMUL R17, R2, R11 ;  /* 0x0000000b02117220 */ /* 0x005fce0000400000 */
.L_x_272:
[----:B------:R-:W0:Y:S02]  /*14d0*/  LDS R10, [R7+0xc] ;  /* 0x00000c00070a7984 */ /* 0x000e240000000800 */
[----:B0-----:R-:W-:-:S05]  /*14e0*/  FADD R11, R17, R10 ;  /* 0x0000000a110b7221 */ /* 0x001fca0000000000 */
[----:B------:R-:W0:Y:S02]  /*14f0*/  ATOMS.CAST.SPIN P0, [R7+0xc], R10, R11 ;  /* 0x00000c0a0700758d */ /* 0x000e24000180000b */
[----:B0-----:R-:W-:Y:S05]  /*1500*/  @!P0 BRA `(.L_x_272) ;  /* 0xfffffffc00f08947 */ /* 0x001fea000383ffff */
[----:B------:R-:W-:Y:S05]  /*1510*/  BSYNC.RECONVERGENT B1 ;  /* 0x0000000000017941 */ /* 0x000fea0003800200 */
.L_x_271:
[----:B------:R-:W0:Y:S02]  /*1520*/  LDS R9, [R9+0xc] ;  /* 0x00000c0009097984 */ /* 0x000e240000000800 */
[----:B0-----:R-:W-:-:S05]  /*1530*/  FMUL R7, R2, R9 ;  /* 0x0000000902077220 */ /* 0x001fca0000400000 */
[----:B------:R1:W-:Y:S01]  /*1540*/  REDG.E.ADD.F32.FTZ.RN.STRONG.GPU desc[UR8][R12.64+0xc], R7 ;  /* 0x00000c070c0079a6 */ /* 0x0003e2000c12f308 */
[----:B------:R-:W-:-:S07]  /*1550*/  VIADD R6, R6, 0x4 ;  /* 0x0000000406067836 */ /* 0x000fce0000000000 */
.L_x_264:
        /* <DEDUP_REMOVED lines=19> */
.L_x_275:
[----:B------:R-:W0:Y:S02]  /*1690*/  LDS R10, [R15] ;  /* 0x000000000f0a7984 */ /* 0x000e240000000800 */
[----:B0-----:R-:W-:-:S05]  /*16a0*/  FADD R11, R7, R10 ;  /* 0x0000000a070b7221 */ /* 0x001fca0000000000 */
[----:B------:R-:W0:Y:S02]  /*16b0*/  ATOMS.CAST.SPIN P0, [R15], R10, R11 ;  /* 0x0000000a0f00758d */ /* 0x000e24000180000b */
[----:B0-----:R-:W-:Y:S05]  /*16c0*/  @!P0 BRA `(.L_x_275) ;  /* 0xfffffffc00f08947 */ /* 0x001fea000383ffff */
[----:B------:R-:W-:Y:S05]  /*16d0*/  BSYNC.RECONVERGENT B1 ;  /* 0x0000000000017941 */ /* 0x000fea0003800200 */
.L_x_274:
        /* <DEDUP_REMOVED lines=11> */
.L_x_277:
[----:B------:R-:W0:Y:S02]  /*1790*/  LDS R12, [R15+0x4] ;  /* 0x000004000f0c7984 */ /* 0x000e240000000800 */
[----:B0-----:R-:W-:-:S05]  /*17a0*/  FADD R13, R9, R12 ;  /* 0x0000000c090d7221 */ /* 0x001fca0000000000 */
[----:B------:R-:W0:Y:S02]  /*17b0*/  ATOMS.CAST.SPIN P0, [R15+0x4], R12, R13 ;  /* 0x0000040c0f00758d */ /* 0x000e24000180000d */
[----:B0-----:R-:W-:Y:S05]  /*17c0*/  @!P0 BRA `(.L_x_277) ;  /* 0xfffffffc00f08947 */ /* 0x001fea000383ffff */
[----:B------:R-:W-:Y:S05]  /*17d0*/  BSYNC.RECONVERGENT B1 ;  /* 0x0000000000017941 */ /* 0x000fea0003800200 */
.L_x_276:
[----:B------:R-:W0:Y:S02]  /*17e0*/  LDS R7, [R14+0x4] ;  /* 0x000004000e077984 */ /* 0x000e240000000800 */
[----:B0-----:R-:W-:-:S05]  /*17f0*/  FMUL R7, R2, R7 ;  /* 0x0000000702077220 */ /* 0x001fca0000400000 */
[----:B------:R2:W-:Y:S01]  /*1800*/  REDG.E.ADD.F32.FTZ.RN.STRONG.GPU desc[UR8][R10.64+0x4], R7 ;  /* 0x000004070a0079a6 */ /* 0x0005e2000c12f308 */
[----:B------:R-:W-:-:S07]  /*1810*/  IADD3 R6, PT, PT, R6, 0x2, RZ ;  /* 0x0000000206067810 */ /* 0x000fce0007ffe0ff */
.L_x_273:
        /* <DEDUP_REMOVED lines=18> */
.L_x_279:
[----:B------:R-:W0:Y:S02]  /*1940*/  LDS R8, [R3] ;  /* 0x0000000003087984 */ /* 0x000e240000000800 */
[----:B0-----:R-:W-:-:S05]  /*1950*/  FADD R9, R11, R8 ;  /* 0x000000080b097221 */ /* 0x001fca0000000000 */
[----:B------:R-:W0:Y:S02]  /*1960*/  ATOMS.CAST.SPIN P0, [R3], R8, R9 ;  /* 0x000000080300758d */ /* 0x000e240001800009 */
[----:B0-----:R-:W-:Y:S05]  /*1970*/  @!P0 BRA `(.L_x_279) ;  /* 0xfffffffc00f08947 */ /* 0x001fea000383ffff */
[----:B------:R-:W-:Y:S05]  /*1980*/  BSYNC.RECONVERGENT B1 ;  /* 0x0000000000017941 */ /* 0x000fea0003800200 */
.L_x_278:
        /* <DEDUP_REMOVED lines=8> */
.L_x_239:
[----:B------:R-:W-:Y:S05]  /*1a10*/  BSYNC.RECONVERGENT B0 ;  /* 0x0000000000007941 */ /* 0x000fea0003800200 */
.L_x_238:
        /* <DEDUP_REMOVED lines=13> */
.L_x_280:
        /* <DEDUP_REMOVED lines=12> */
.L_x_281:
        /* <DEDUP_REMOVED lines=13> */
.L_x_446:


//--------------------- .text._Z40attention_weight_computation_backward_v2ILj16EEviiiiiiPKiS1_S1_S1_PKfS3_PfS4_S4_ --------------------------
	.section	.text._Z40attention_weight_computation_backward_v2ILj16EEviiiiiiPKiS1_S1_S1_PKfS3_PfS4_S4_,"ax",@progbits
	.align	128
        .global         _Z40attention_weight_computation_backward_v2ILj16EEviiiiiiPKiS1_S1_S1_PKfS3_PfS4_S4_
        .type           _Z40attention_weight_computation_backward_v2ILj16EEviiiiiiPKiS1_S1_S1_PKfS3_PfS4_S4_,@function
        .size           _Z40attention_weight_computation_backward_v2ILj16EEviiiiiiPKiS1_S1_S1_PKfS3_PfS4_S4_,(.L_x_447 - _Z40attention_weight_computation_backward_v2ILj16EEviiiiiiPKiS1_S1_S1_PKfS3_PfS4_S4_)
        .other          _Z40attention_weight_computation_backward_v2ILj16EEviiiiiiPKiS1_S1_S1_PKfS3_PfS4_S4_,@"STO_CUDA_ENTRY STV_DEFAULT"
_Z40attention_weight_computation_backward_v2ILj16EEviiiiiiPKiS1_S1_S1_PKfS3_PfS4_S4_:
.text._Z40attention_weight_computation_backward_v2ILj16EEviiiiiiPKiS1_S1_S1_PKfS3_PfS4_S4_:
        /* <DEDUP_REMOVED lines=28> */
.L_x_284:
        /* <DEDUP_REMOVED lines=10> */
.L_x_283:
[----:B------:R-:W-:Y:S05]  /*0260*/  BSYNC.RECONVERGENT B0 ;  /* 0x0000000000007941 */ /* 0x000fea0003800200 */
.L_x_282:
        /* <DEDUP_REMOVED lines=25> */
.L_x_289:
        /* <DEDUP_REMOVED lines=31> */
.L_x_288:
        /* <DEDUP_REMOVED lines=20> */
.L_x_290:
        /* <DEDUP_REMOVED lines=14> */
.L_x_291:
[----:B------:R-:W-:Y:S05]  /*0810*/  @!P1 BRA `(.L_x_287) ;  /* 0x0000000000309947 */ /* 0x000fea0003800000 */
[----:B------:R-:W0:Y:S01]  /*0820*/  LDC.64 R2, c[0x0][0x3a0] ;  /* 0x0000e800ff027b82 */ /* 0x000e220000000a00 */
[----:B------:R-:W-:Y:S02]  /*0830*/  IMAD.MOV R12, RZ, RZ, -R12 ;  /* 0x000000ffff0c7224 */ /* 0x000fe400078e0a0c */
[----:B0-----:R-:W-:-:S07]  /*0840*/  IMAD.WIDE.U32 R10, R10, 0x4, R2 ;  /* 0x000000040a0a7825 */ /* 0x001fce00078e0002 */
.L_x_292:
        /* <DEDUP_REMOVED lines=9> */
.L_x_287:
        /* <DEDUP_REMOVED lines=33> */
.L_x_310:
[----:B0-----:R-:W2:Y:S01]  /*0af0*/  LDG.E R13, desc[UR8][R10.64+-0x10] ;  /* 0xfffff0080a0d7981 */ /* 0x001ea2000c1e1900 */
[----:B------:R-:W-:Y:S01]  /*0b00*/  BSSY.RECONVERGENT B1, `(.L_x_294) ;  /* 0x0000008000017945 */ /* 0x000fe20003800200 */
[----:B------:R-:W-:Y:S01]  /*0b10*/  MOV R12, R16 ;  /* 0x00000010000c7202 */ /* 0x000fe20000000f00 */
[----:B--2--5:R-:W-:Y:S01]  /*0b20*/  FMUL R15, R2, R13 ;  /* 0x0000000d020f7220 */ /* 0x024fe20000400000 */
[----:B------:R-:W-:-:S07]  /*0b30*/  IMAD.MOV.U32 R13, RZ, RZ, R17 ;  /* 0x000000ffff0d7224 */ /* 0x000fce00078e0011 */
.L_x_295:
[----:B------:R-:W0:Y:S02]  /*0b40*/  LDS R16, [R14+-0x10] ;  /* 0xfffff0000e107984 */ /* 0x000e240000000800 */
[----:B0-----:R-:W-:-:S05]  /*0b50*/  FADD R17, R15, R16 ;  /* 0x000000100f117221 */ /* 0x001fca0000000000 */
[----:B------:R-:W0:Y:S02]  /*0b60*/  ATOMS.CAST.SPIN P0, [R14+-0x10], R16, R17 ;  /* 0xfffff0100e00758d */ /* 0x000e240001800011 */
[----:B0-----:R-:W-:Y:S05]  /*0b70*/  @!P0 BRA `(.L_x_295) ;  /* 0xfffffffc00f08947 */ /* 0x001fea000383ffff */
[----:B------:R-:W-:Y:S05]  /*0b80*/  BSYNC.RECONVERGENT B1 ;  /* 0x0000000000017941 */ /* 0x000fea0003800200 */
.L_x_294:
[----:B------:R-:W0:Y:S02]  /*0b90*/  LDS R15, [R9+-0x10] ;  /* 0xfffff000090f7984 */ /* 0x000e240000000800 */
[----:B0-----:R-:W-:-:S05]  /*0ba0*/  FMUL R15, R2, R15 ;  /* 0x0000000f020f7220 */ /* 0x001fca0000400000 */
[----:B------:R0:W-:Y:S04]  /*0bb0*/  REDG.E.ADD.F32.FTZ.RN.STRONG.GPU desc[UR8][R12.64+-0x10], R15 ;  /* 0xfffff00f0c0079a6 */ /* 0x0001e8000c12f308 */
[----:B------:R-:W2:Y:S01]  /*0bc0*/  LDG.E R17, desc[UR8][R10.64+-0xc] ;  /* 0xfffff4080a117981 */ /* 0x000ea2000c1e1900 */
[----:B------:R-:W-:Y:S01]  /*0bd0*/  BSSY.RECONVERGENT B1, `(.L_x_296) ;  /* 0x0000006000017945 */ /* 0x000fe20003800200 */
[----:B0-2---:R-:W-:-:S07]  /*0be0*/  FMUL R19, R2, R17 ;  /* 0x0000001102137220 */ /* 0x005fce0000400000 */
.L_x_297:
[----:B------:R-:W0:Y:S02]  /*0bf0*/  LDS R16, [R14+-0xc] ;  /* 0xfffff4000e107984 */ /* 0x000e240000000800 */
[----:B0-----:R-:W-:-:S05]  /*0c00*/  FADD R17, R19, R16 ;  /* 0x0000001013117221 */ /* 0x001fca0000000000 */
[----:B------:R-:W0:Y:S02]  /*0c10*/  ATOMS.CAST.SPIN P0, [R14+-0xc], R16, R17 ;  /* 0xfffff4100e00758d */ /* 0x000e240001800011 */
[----:B0-----:R-:W-:Y:S05]  /*0c20*/  @!P0 BRA `(.L_x_297) ;  /* 0xfffffffc00f08947 */ /* 0x001fea000383ffff */
[----:B------:R-:W-:Y:S05]  /*0c30*/  BSYNC.RECONVERGENT B1 ;  /* 0x0000000000017941 */ /* 0x000fea0003800200 */
.L_x_296:
[----:B------:R-:W0:Y:S02]  /*0c40*/  LDS R15, [R9+-0xc] ;  /* 0xfffff400090f7984 */ /* 0x000e240000000800 */
[----:B0-----:R-:W-:-:S05]  /*0c50*/  FMUL R15, R2, R15 ;  /* 0x0000000f020f7220 */ /* 0x001fca0000400000 */
[----:B------:R0:W-:Y:S04]  /*0c60*/  REDG.E.ADD.F32.FTZ.RN.STRONG.GPU desc[UR8][R12.64+-0xc], R15 ;  /* 0xfffff40f0c0079a6 */ /* 0x0001e8000c12f308 */
[----:B------:R-:W2:Y:S01]  /*0c70*/  LDG.E R17, desc[UR8][R10.64+-0x8] ;  /* 0xfffff8080a117981 */ /* 0x000ea2000c1e1900 */
[----:B------:R-:W-:Y:S01]  /*0c80*/  BSSY.RECONVERGENT B1, `(.L_x_298) ;  /* 0x0000006000017945 */ /* 0x000fe20003800200 */
[----:B0-2---:R-:W-:-:S07]  /*0c90*/  FMUL R19, R2, R17 ;  /* 0x0000001102137220 */ /* 0x005fce0000400000 */
.L_x_299:
[----:B------:R-:W0:Y:S02]  /*0ca0*/  LDS R16, [R14+-0x8] ;  /* 0xfffff8000e107984 */ /* 0x000e240000000800 */
[----:B0-----:R-:W-:-:S05]  /*0cb0*/  FADD R17, R19, R16 ;  /* 0x0000001013117221 */ /* 0x001fca0000000000 */
[----:B------:R-:W0:Y:S02]  /*0cc0*/  ATOMS.CAST.SPIN P0, [R14+-0x8], R16, R17 ;  /* 0xfffff8100e00758d */ /* 0x000e240001800011 */
[----:B0-----:R-:W-:Y:S05]  /*0cd0*/  @!P0 BRA `(.L_x_299) ;  /* 0xfffffffc00f08947 */ /* 0x001fea000383ffff */
[----:B------:R-:W-:Y:S05]  /*0ce0*/  BSYNC.RECONVERGENT B1 ;  /* 0x0000000000017941 */ /* 0x000fea0003800200 */
.L_x_298:
[----:B------:R-:W0:Y:S02]  /*0cf0*/  LDS R15, [R9+-0x8] ;  /* 0xfffff800090f7984 */ /* 0x000e240000000800 */
[----:B0-----:R-:W-:-:S05]  /*0d00*/  FMUL R15, R2, R15 ;  /* 0x0000000f020f7220 */ /* 0x001fca0000400000 */
[----:B------:R0:W-:Y:S04]  /*0d10*/  REDG.E.ADD.F32.FTZ.RN.STRONG.GPU desc[UR8][R12.64+-0x8], R15 ;  /* 0xfffff80f0c0079a6 */ /* 0x0001e8000c12f308 */
[----:B------:R-:W2:Y:S01]  /*0d20*/  LDG.E R17, desc[UR8][R10.64+-0x4] ;  /* 0xfffffc080a117981 */ /* 0x000ea2000c1e1900 */
[----:B------:R-:W-:Y:S01]  /*0d30*/  BSSY.RECONVERGENT B1, `(.L_x_300) ;  /* 0x0000006000017945 */ /* 0x000fe20003800200 */
[----:B0-2---:R-:W-:-:S07]  /*0d40*/  FMUL R19, R2, R17 ;  /* 0x0000001102137220 */ /* 0x005fce0000400000 */
.L_x_301:
[----:B------:R-:W0:Y:S02]  /*0d50*/  LDS R16, [R14+-0x4] ;  /* 0xfffffc000e107984 */ /* 0x000e240000000800 */
[----:B0-----:R-:W-:-:S05]  /*0d60*/  FADD R17, R19, R16 ;  /* 0x0000001013117221 */ /* 0x001fca0000000000 */
[----:B------:R-:W0:Y:S02]  /*0d70*/  ATOMS.CAST.SPIN P0, [R14+-0x4], R16, R17 ;  /* 0xfffffc100e00758d */ /* 0x000e240001800011 */
[----:B0-----:R-:W-:Y:S05]  /*0d80*/  @!P0 BRA `(.L_x_301) ;  /* 0xfffffffc00f08947 */ /* 0x001fea000383ffff */
[----:B------:R-:W-:Y:S05]  /*0d90*/  BSYNC.RECONVERGENT B1 ;  /* 0x0000000000017941 */ /* 0x000fea0003800200 */
.L_x_300:
[----:B------:R-:W0:Y:S02]  /*0da0*/  LDS R15, [R9+-0x4] ;  /* 0xfffffc00090f7984 */ /* 0x000e240000000800 */
[----:B0-----:R-:W-:-:S05]  /*0db0*/  FMUL R15, R2, R15 ;  /* 0x0000000f020f7220 */ /* 0x001fca0000400000 */
[----:B------:R0:W-:Y:S04]  /*0dc0*/  REDG.E.ADD.F32.FTZ.RN.STRONG.GPU desc[UR8][R12.64+-0x4], R15 ;  /* 0xfffffc0f0c0079a6 */ /* 0x0001e8000c12f308 */
[----:B------:R-:W2:Y:S01]  /*0dd0*/  LDG.E R17, desc[UR8][R10.64] ;  /* 0x000000080a117981 */ /* 0x000ea2000c1e1900 */
[----:B------:R-:W-:Y:S01]  /*0de0*/  BSSY.RECONVERGENT B1, `(.L_x_302) ;  /* 0x0000006000017945 */ /* 0x000fe20003800200 */
[----:B0-2---:R-:W-:-:S07]  /*0df0*/  FMUL R19, R2, R17 ;  /* 0x0000001102137220 */ /* 0x005fce0000400000 */
.L_x_303:
[----:B------:R-:W0:Y:S02]  /*0e00*/  LDS R16, [R14] ;  /* 0x000000000e107984 */ /* 0x000e240000000800 */
[----:B0-----:R-:W-:-:S05]  /*0e10*/  FADD R17, R19, R16 ;  /* 0x0000001013117221 */ /* 0x001fca0000000000 */
[----:B------:R-:W0:Y:S02]  /*0e20*/  ATOMS.CAST.SPIN P0, [R14], R16, R17 ;  /* 0x000000100e00758d */ /* 0x000e240001800011 */
[----:B0-----:R-:W-:Y:S05]  /*0e30*/  @!P0 BRA `(.L_x_303) ;  /* 0xfffffffc00f08947 */ /* 0x001fea000383ffff */
[----:B------:R-:W-:Y:S05]  /*0e40*/  BSYNC.RECONVERGENT B1 ;  /* 0x0000000000017941 */ /* 0x000fea0003800200 */
.L_x_302:
[----:B------:R-:W0:Y:S02]  /*0e50*/  LDS R15, [R9] ;  /* 0x00000000090f7984 */ /* 0x000e240000000800 */
[----:B0-----:R-:W-:-:S05]  /*0e60*/  FMUL R15, R2, R15 ;  /* 0x0000000f020f7220 */ /* 0x001fca0000400000 */
[----:B------:R0:W-:Y:S04]  /*0e70*/  REDG.E.ADD.F32.FTZ.RN.STRONG.GPU desc[UR8][R12.64], R15 ;  /* 0x0000000f0c0079a6 */ /* 0x0001e8000c12f308 */
[----:B------:R-:W2:Y:S01]  /*0e80*/  LDG.E R17, desc[UR8][R10.64+0x4] ;  /* 0x000004080a117981 */ /* 0x000ea2000c1e1900 */
[----:B------:R-:W-:Y:S01]  /*0e90*/  BSSY.RECONVERGENT B1, `(.L_x_304) ;  /* 0x0000006000017945 */ /* 0x000fe20003800200 */
[----:B0-2---:R-:W-:-:S07]  /*0ea0*/  FMUL R19, R2, R17 ;  /* 0x0000001102137220 */ /* 0x005fce0000400000 */
.L_x_305:
[----:B------:R-:W0:Y:S02]  /*0eb0*/  LDS R16, [R14+0x4] ;  /* 0x000004000e107984 */ /* 0x000e240000000800 */
[----:B0-----:R-:W-:-:S05]  /*0ec0*/  FADD R17, R19, R16 ;  /* 0x0000001013117221 */ /* 0x001fca0000000000 */
[----:B------:R-:W0:Y:S02]  /*0ed0*/  ATOMS.CAST.SPIN P0, [R14+0x4], R16, R17 ;  /* 0x000004100e00758d */ /* 0x000e240001800011 */
[----:B0-----:R-:W-:Y:S05]  /*0ee0*/  @!P0 BRA `(.L_x_305) ;  /* 0xfffffffc00f08947 */ /* 0x001fea000383ffff */
[----:B------:R-:W-:Y:S05]  /*0ef0*/  BSYNC.RECONVERGENT B1 ;  /* 0x0000000000017941 */ /* 0x000fea0003800200 */
.L_x_304:
[----:B------:R-:W0:Y:S02]  /*0f00*/  LDS R15, [R9+0x4] ;  /* 0x00000400090f7984 */ /* 0x000e240000000800 */
[----:B0-----:R-:W-:-:S05]  /*0f10*/  FMUL R15, R2, R15 ;  /* 0x0000000f020f7220 */ /* 0x001fca0000400000 */
[----:B------:R0:W-:Y:S04]  /*0f20*/  REDG.E.ADD.F32.FTZ.RN.STRONG.GPU desc[UR8][R12.64+0x4], R15 ;  /* 0x0000040f0c0079a6 */ /* 0x0001e8000c12f308 */
[----:B------:R-:W2:Y:S01]  /*0f30*/  LDG.E R17, desc[UR8][R10.64+0x8] ;  /* 0x000008080a117981 */ /* 0x000ea2000c1e1900 */
[----:B------:R-:W-:Y:S01]  /*0f40*/  BSSY.RECONVERGENT B1, `(.L_x_306) ;  /* 0x0000006000017945 */ /* 0x000fe20003800200 */
[----:B0-2---:R-:W-:-:S07]  /*0f50*/  FMUL R19, R2, R17 ;  /* 0x0000001102137220 */ /* 0x005fce0000400000 */
.L_x_307:
[----:B------:R-:W0:Y:S02]  /*0f60*/  LDS R16, [R14+0x8] ;  /* 0x000008000e107984 */ /* 0x000e240000000800 */
[----:B0-----:R-:W-:-:S05]  /*0f70*/  FADD R17, R19, R16 ;  /* 0x0000001013117221 */ /* 0x001fca0000000000 */
[----:B------:R-:W0:Y:S02]  /*0f80*/  ATOMS.CAST.SPIN P0, [R14+0x8], R16, R17 ;  /* 0x000008100e00758d */ /* 0x000e240001800011 */
[----:B0-----:R-:W-:Y:S05]  /*0f90*/  @!P0 BRA `(.L_x_307) ;  /* 0xfffffffc00f08947 */ /* 0x001fea000383ffff */
[----:B------:R-:W-:Y:S05]  /*0fa0*/  BSYNC.RECONVERGENT B1 ;  /* 0x0000000000017941 */ /* 0x000fea0003800200 */
.L_x_306:
[----:B------:R-:W0:Y:S02]  /*0fb0*/  LDS R15, [R9+0x8] ;  /* 0x00000800090f7984 */ /* 0x000e240000000800 */
[----:B0-----:R-:W-:-:S05]  /*0fc0*/  FMUL R15, R2, R15 ;  /* 0x0000000f020f7220 */ /* 0x001fca0000400000 */
[----:B------:R0:W-:Y:S04]  /*0fd0*/  REDG.E.ADD.F32.FTZ.RN.STRONG.GPU desc[UR8][R12.64+0x8], R15 ;  /* 0x0000080f0c0079a6 */ /* 0x0001e8000c12f308 */
[----:B------:R-:W2:Y:S01]  /*0fe0*/  LDG.E R17, desc[UR8][R10.64+0xc] ;  /* 0x00000c080a117981 */ /* 0x000ea2000c1e1900 */
[----:B------:R-:W-:Y:S01]  /*0ff0*/  BSSY.RECONVERGENT B1, `(.L_x_308) ;  /* 0x0000006000017945 */ /* 0x000fe20003800200 */
[----:B0-2---:R-:W-:-:S07]  /*1000*/  FMUL R19, R2, R17 ;  /* 0x0000001102137220 */ /* 0x005fce0000400000 */
.L_x_309:
[----:B------:R-:W0:Y:S02]  /*1010*/  LDS R16, [R14+0xc] ;  /* 0x00000c000e107984 */ /* 0x000e240000000800 */
[----:B0-----:R-:W-:-:S05]  /*1020*/  FADD R17, R19, R16 ;  /* 0x0000001013117221 */ /* 0x001fca0000000000 */
[----:B------:R-:W0:Y:S02]  /*1030*/  ATOMS.CAST.SPIN P0, [R14+0xc], R16, R17 ;  /* 0x00000c100e00758d */ /* 0x000e240001800011 */
[----:B0-----:R-:W-:Y:S05]  /*1040*/  @!P0 BRA `(.L_x_309) ;  /* 0xfffffffc00f08947 */ /* 0x001fea000383ffff */
[----:B------:R-:W-:Y:S05]  /*1050*/  BSYNC.RECONVERGENT B1 ;  /* 0x0000000000017941 */ /* 0x000fea0003800200 */
.L_x_308:
        /* <DEDUP_REMOVED lines=12> */
.L_x_293:
        /* <DEDUP_REMOVED lines=21> */
.L_x_313:
[----:B------:R-:W0:Y:S02]  /*1270*/  LDS R12, [R7] ;  /* 0x00000000070c7984 */ /* 0x000e240000000800 */
[----:B0-----:R-:W-:-:S05]  /*1280*/  FADD R13, R9, R12 ;  /* 0x0000000c090d7221 */ /* 0x001fca0000000000 */
[----:B------:R-:W0:Y:S02]  /*1290*/  ATOMS.CAST.SPIN P0, [R7], R12, R13 ;  /* 0x0000000c0700758d */ /* 0x000e24000180000d */
[----:B0-----:R-:W-:Y:S05]  /*12a0*/  @!P0 BRA `(.L_x_313) ;  /* 0xfffffffc00f08947 */ /* 0x001fea000383ffff */
[----:B------:R-:W-:Y:S05]  /*12b0*/  BSYNC.RECONVERGENT B1 ;  /* 0x0000000000017941 */ /* 0x000fea0003800200 */
.L_x_312:
        /* <DEDUP_REMOVED lines=11> */
.L_x_315:
[----:B------:R-:W0:Y:S02]  /*1370*/  LDS R16, [R7+0x4] ;  /* 0x0000040007107984 */ /* 0x000e240000000800 */
[----:B0-----:R-:W-:-:S05]  /*1380*/  FADD R17, R19, R16 ;  /* 0x0000001013117221 */ /* 0x001fca0000000000 */
[----:B------:R-:W0:Y:S02]  /*1390*/  ATOMS.CAST.SPIN P0, [R7+0x4], R16, R17 ;  /* 0x000004100700758d */ /* 0x000e240001800011 */
[----:B0-----:R-:W-:Y:S05]  /*13a0*/  @!P0 BRA `(.L_x_315) ;  /* 0xfffffffc00f08947 */ /* 0x001fea000383ffff */
[----:B------:R-:W-:Y:S05]  /*13b0*/  BSYNC.RECONVERGENT B1 ;  /* 0x0000000000017941 */ /* 0x000fea0003800200 */
.L_x_314:
[----:B------:R-:W0:Y:S02]  /*13c0*/  LDS R15, [R9+0x4] ;  /* 0x00000400090f7984 */ /* 0x000e240000000800 */
[----:B0-----:R-:W-:-:S05]  /*13d0*/  FMUL R15, R2, R15 ;  /* 0x0000000f020f7220 */ /* 0x001fca0000400000 */
[----:B------:R0:W-:Y:S04]  /*13e0*/  REDG.E.ADD.F32.FTZ.RN.STRONG.GPU desc[UR8][R12.64+0x4], R15 ;  /* 0x0000040f0c0079a6 */ /* 0x0001e8000c12f308 */
[----:B------:R-:W2:Y:S01]  /*13f0*/  LDG.E R17, desc[UR8][R10.64+0x8] ;  /* 0x000008080a117981 */ /* 0x000ea2000c1e1900 */
[----:B------:R-:W-:Y:S01]  /*1400*/  BSSY.RECONVERGENT B1, `(.L_x_316) ;  /* 0x0000006000017945 */ /* 0x000fe20003800200 */
[----:B0-2---:R-:W-:-:S07]  /*1410*/  FMUL R19, R2, R17 ;  /* 0x0000001102137220 */ /* 0x005fce0000400000 */
.L_x_317:
[----:B------:R-:W0:Y:S02]  /*1420*/  LDS R16, [R7+0x8] ;  /* 0x0000080007107984 */ /* 0x000e240000000800 */
[----:B0-----:R-:W-:-:S05]  /*1430*/  FADD R17, R19, R16 ;  /* 0x0000001013117221 */ /* 0x001fca0000000000 */
[----:B------:R-:W0:Y:S02]  /*1440*/  ATOMS.CAST.SPIN P0, [R7+0x8], R16, R17 ;  /* 0x000008100700758d */ /* 0x000e240001800011 */
[----:B0-----:R-:W-:Y:S05]  /*1450*/  @!P0 BRA `(.L_x_317) ;  /* 0xfffffffc00f08947 */ /* 0x001fea000383ffff */
[----:B------:R-:W-:Y:S05]  /*1460*/  BSYNC.RECONVERGENT B1 ;  /* 0x0000000000017941 */ /* 0x000fea0003800200 */
.L_x_316:
[----:B------:R-:W0:Y:S02]  /*1470*/  LDS R15, [R9+0x8] ;  /* 0x00000800090f7984 */ /* 0x000e240000000800 */
[----:B0-----:R-:W-:-:S05]  /*1480*/  FMUL R15, R2, R15 ;  /* 0x0000000f020f7220 */ /* 0x001fca0000400000 */
[----:B------:R0:W-:Y:S04]  /*1490*/  REDG.E.ADD.F32.FTZ.RN.STRONG.GPU desc[UR8][R12.64+0x8], R15 ;  /* 0x0000080f0c0079a6 */ /* 0x0001e8000c12f308 */
[----:B------:R-:W2:Y:S01]  /*14a0*/  LDG.E R11, desc[UR8][R10.64+0xc] ;  /* 0x00000c080a0b7981 */ /* 0x000ea2000c1e1900 */
[----:B------:R-:W-:Y:S01]  /*14b0*/  BSSY.RECONVERGENT B1, `(.L_x_318) ;  /* 0x0000006000017945 */ /* 0x000fe20003800200 */
[----:B0-2---:R-:W-:-:S07]  /*14c0*/  FMUL R17, R2, R11 ;  /* 0x0000000b02117220 */ /* 0x005fce0000400000 */
.L_x_319:
[----:B------:R-:W0:Y:S02]  /*14d0*/  LDS R10, [R7+0xc] ;  /* 0x00000c00070a7984 */ /* 0x000e240000000800 */
[----:B0-----:R-:W-:-:S05]  /*14e0*/  FADD R11, R17, R10 ;  /* 0x0000000a110b7221 */ /* 0x001fca0000000000 */
[----:B------:R-:W0:Y:S02]  /*14f0*/  ATOMS.CAST.SPIN P0, [R7+0xc], R10, R11 ;  /* 0x00000c0a0700758d */ /* 0x000e24000180000b */
[----:B0-----:R-:W-:Y:S05]  /*1500*/  @!P0 BRA `(.L_x_319) ;  /* 0xfffffffc00f08947 */ /* 0x001fea000383ffff */
[----:B------:R-:W-:Y:S05]  /*1510*/  BSYNC.RECONVERGENT B1 ;  /* 0x0000000000017941 */ /* 0x000fea0003800200 */
.L_x_318:
[----:B------:R-:W0:Y:S02]  /*1520*/  LDS R9, [R9+0xc] ;  /* 0x00000c0009097984 */ /* 0x000e240000000800 */
[----:B0-----:R-:W-:-:S05]  /*1530*/  FMUL R7, R2, R9 ;  /* 0x0000000902077220 */ /* 0x001fca0000400000 */
[----:B------:R1:W-:Y:S01]  /*1540*/  REDG.E.ADD.F32.FTZ.RN.STRONG.GPU desc[UR8][R12.64+0xc], R7 ;  /* 0x00000c070c0079a6 */ /* 0x0003e2000c12f308 */
[----:B------:R-:W-:-:S07]  /*1550*/  VIADD R6, R6, 0x4 ;  /* 0x0000000406067836 */ /* 0x000fce0000000000 */
.L_x_311:
        /* <DEDUP_REMOVED lines=19> */
.L_x_322:
[----:B------:R-:W0:Y:S02]  /*1690*/  LDS R10, [R15] ;  /* 0x000000000f0a7984 */ /* 0x000e240000000800 */
[----:B0-----:R-:W-:-:S05]  /*16a0*/  FADD R11, R7, R10 ;  /* 0x0000000a070b7221 */ /* 0x001fca0000000000 */
[----:B------:R-:W0:Y:S02]  /*16b0*/  ATOMS.CAST.SPIN P0, [R15], R10, R11 ;  /* 0x0000000a0f00758d */ /* 0x000e24000180000b */
[----:B0-----:R-:W-:Y:S05]  /*16c0*/  @!P0 BRA `(.L_x_322) ;  /* 0xfffffffc00f08947 */ /* 0x001fea000383ffff */
[----:B------:R-:W-:Y:S05]  /*16d0*/  BSYNC.RECONVERGENT B1 ;  /* 0x0000000000017941 */ /* 0x000fea0003800200 */
.L_x_321:
        /* <DEDUP_REMOVED lines=11> */
.L_x_324:
[----:B------:R-:W0:Y:S02]  /*1790*/  LDS R12, [R15+0x4] ;  /* 0x000004000f0c7984 */ /* 0x000e240000000800 */
[----:B0-----:R-:W-:-:S05]  /*17a0*/  FADD R13, R9, R12 ;  /* 0x0000000c090d7221 */ /* 0x001fca0000000000 */
[----:B------:R-:W0:Y:S02]  /*17b0*/  ATOMS.CAST.SPIN P0, [R15+0x4], R12, R13 ;  /* 0x0000040c0f00758d */ /* 0x000e24000180000d */
[----:B0-----:R-:W-:Y:S05]  /*17c0*/  @!P0 BRA `(.L_x_324) ;  /* 0xfffffffc00f08947 */ /* 0x001fea000383ffff */
[----:B------:R-:W-:Y:S05]  /*17d0*/  BSYNC.RECONVERGENT B1 ;  /* 0x0000000000017941 */ /* 0x000fea0003800200 */
.L_x_323:
[----:B------:R-:W0:Y:S02]  /*17e0*/  LDS R7, [R14+0x4] ;  /* 0x000004000e077984 */ /* 0x000e240000000800 */
[----:B0-----:R-:W-:-:S05]  /*17f0*/  FMUL R7, R2, R7 ;  /* 0x0000000702077220 */ /* 0x001fca0000400000 */
[----:B------:R2:W-:Y:S01]  /*1800*/  REDG.E.ADD.F32.FTZ.RN.STRONG.GPU desc[UR8][R10.64+0x4], R7 ;  /* 0x000004070a0079a6 */ /* 0x0005e2000c12f308 */
[----:B------:R-:W-:-:S07]  /*1810*/  IADD3 R6, PT, PT, R6, 0x2, RZ ;  /* 0x0000000206067810 */ /* 0x000fce0007ffe0ff */
.L_x_320:
        /* <DEDUP_REMOVED lines=18> */
.L_x_326:
[----:B------:R-:W0:Y:S02]  /*1940*/  LDS R8, [R3] ;  /* 0x0000000003087984 */ /* 0x000e240000000800 */
[----:B0-----:R-:W-:-:S05]  /*1950*/  FADD R9, R11, R8 ;  /* 0x000000080b097221 */ /* 0x001fca0000000000 */
[----:B------:R-:W0:Y:S02]  /*1960*/  ATOMS.CAST.SPIN P0, [R3], R8, R9 ;  /* 0x000000080300758d */ /* 0x000e240001800009 */
[----:B0-----:R-:W-:Y:S05]  /*1970*/  @!P0 BRA `(.L_x_326) ;  /* 0xfffffffc00f08947 */ /* 0x001fea000383ffff */
[----:B------:R-:W-:Y:S05]  /*1980*/  BSYNC.RECONVERGENT B1 ;  /* 0x0000000000017941 */ /* 0x000fea0003800200 */
.L_x_325:
        /* <DEDUP_REMOVED lines=8> */
.L_x_286:
[----:B------:R-:W-:Y:S05]  /*1a10*/  BSYNC.RECONVERGENT B0 ;  /* 0x0000000000007941 */ /* 0x000fea0003800200 */
.L_x_285:
        /* <DEDUP_REMOVED lines=13> */
.L_x_327:
        /* <DEDUP_REMOVED lines=12> */
.L_x_328:
        /* <DEDUP_REMOVED lines=13> */
.L_x_447:


//--------------------- .text._Z39attention_weight_computation_forward_v2ILj150EEviiiiiiPKiS1_S1_S1_PKfS3_Pf --------------------------
	.section	.text._Z39attention_weight_computation_forward_v2ILj150EEviiiiiiPKiS1_S1_S1_PKfS3_Pf,"ax",@progbits
	.align	128
        .global         _Z39attention_weight_computation_forward_v2ILj150EEviiiiiiPKiS1_S1_S1_PKfS3_Pf
        .type           _Z39attention_weight_computation_forward_v2ILj150EEviiiiiiPKiS1_S1_S1_PKfS3_Pf,@function
        .size           _Z39attention_weight_computation_forward_v2ILj150EEviiiiiiPKiS1_S1_S1_PKfS3_Pf,(.L_x_448 - _Z39attention_weight_computation_forward_v2ILj150EEviiiiiiPKiS1_S1_S1_PKfS3_Pf)
        .other          _Z39attention_weight_computation_forward_v2ILj150EEviiiiiiPKiS1_S1_S1_PKfS3_Pf,@"STO_CUDA_ENTRY STV_DEFAULT"
_Z39attention_weight_computation_forward_v2ILj150EEviiiiiiPKiS1_S1_S1_PKfS3_Pf:
.text._Z39attention_weight_computation_forward_v2ILj150EEviiiiiiPKiS1_S1_S1_PKfS3_Pf:
        /* <DEDUP_REMOVED lines=11> */
[----:B------:R-:W0:Y:S01]  /*00b0*/  LDCU UR9, c[0x0][0x394] ;  /* 0x00007280ff0977ac */ /* 0x000e220008000800 */
[----:B------:R-:W1:Y:S01]  /*00c0*/  LDC.64 R2, c[0x0][0x3b0] ;  /* 0x0000ec00ff027b82 */ /* 0x000e620000000a00 */
[----:B------:R-:W-:Y:S01]  /*00d0*/  IMAD R5, R17, UR4, R4 ;  /* 0x0000000411057c24 */ /* 0x000fe2000f8e0204 */
[----:B------:R-:W-:Y:S01]  /*00e0*/  BSSY.RECONVERGENT B0, `(.L_x_329) ;  /* 0x0000013000007945 */ /* 0x000fe20003800200 */
[----:B------:R-:W2:Y:S01]  /*00f0*/  LDCU.64 UR10, c[0x0][0x358] ;  /* 0x00006b00ff0a77ac */ /* 0x000ea20008000a00 */
[----:B0-----:R-:W-:Y:S01]  /*0100*/  ISETP.GE.AND P0, PT, R4, UR9, PT ;  /* 0x0000000904007c0c */ /* 0x001fe2000bf06270 */
[----:B-1----:R-:W-:-:S12]  /*0110*/  IMAD.WIDE R2, R5, 0x4, R2 ;  /* 0x0000000405027825 */ /* 0x002fd800078e0202 */
[----:B--2---:R-:W-:Y:S05]  /*0120*/  @P0 BRA `(.L_x_330) ;  /* 0x0000000000380947 */ /* 0x004fea0003800000 */
[----:B------:R-:W0:Y:S01]  /*0130*/  S2R R13, SR_CgaCtaId ;  /* 0x00000000000d7919 */ /* 0x000e220000008800 */
[----:B------:R-:W1:Y:S01]  /*0140*/  LDC R19, c[0x0][0x360] ;  /* 0x0000d800ff137b82 */ /* 0x000e620000000800 */
[----:B------:R-:W-:Y:S01]  /*0150*/  MOV R8, 0x400 ;  /* 0x0000040000087802 */ /* 0x000fe20000000f00 */
[----:B------:R-:W-:-:S06]  /*0160*/  IMAD R11, R17, R0, UR6 ;  /* 0x00000006110b7e24 */ /* 0x000fcc000f8e0200 */
[----:B------:R-:W2:Y:S01]  /*0170*/  LDC.64 R6, c[0x0][0x3b8] ;  /* 0x0000ee00ff067b82 */ /* 0x000ea20000000a00 */
[----:B0-----:R-:W-:-:S07]  /*0180*/  LEA R13, R13, R8, 0x18 ;  /* 0x000000080d0d7211 */ /* 0x001fce00078ec0ff */
.L_x_331:
[----:B------:R-:W-:-:S04]  /*0190*/  IMAD R9, R11, UR9, R4 ;  /* 0x000000090b097c24 */ /* 0x000fc8000f8e0204 */
[----:B0-2---:R-:W-:-:S06]  /*01a0*/  IMAD.WIDE R8, R9, 0x4, R6 ;  /* 0x0000000409087825 */ /* 0x005fcc00078e0206 */
[----:B------:R-:W2:Y:S01]  /*01b0*/  LDG.E R8, desc[UR10][R8.64] ;  /* 0x0000000a08087981 */ /* 0x000ea2000c1e1900 */
[----:B------:R-:W-:Y:S02]  /*01c0*/  IMAD R15, R4, 0x4, R13 ;  /* 0x00000004040f7824 */ /* 0x000fe400078e020d */
[----:B-1----:R-:W-:-:S05]  /*01d0*/  IMAD.IADD R4, R19, 0x1, R4 ;  /* 0x0000000113047824 */ /* 0x002fca00078e0204 */
[----:B------:R-:W-:Y:S01]  /*01e0*/  ISETP.GE.AND P0, PT, R4, UR9, PT ;  /* 0x0000000904007c0c */ /* 0x000fe2000bf06270 */
[----:B--2---:R0:W-:-:S12]  /*01f0*/  STS [R15], R8 ;  /* 0x000000080f007388 */ /* 0x0041d80000000800 */
[----:B------:R-:W-:Y:S05]  /*0200*/  @!P0 BRA `(.L_x_331) ;  /* 0xfffffffc00e08947 */ /* 0x000fea000383ffff */
.L_x_330:
[----:B------:R-:W-:Y:S05]  /*0210*/  BSYNC.RECONVERGENT B0 ;  /* 0x0000000000007941 */ /* 0x000fea0003800200 */
.L_x_329:
[----:B------:R-:W-:Y:S06]  /*0220*/  BAR.SYNC.DEFER_BLOCKING 0x0 ;  /* 0x0000000000007b1d */ /* 0x000fec0000010000 */
[----:B------:R-:W2:Y:S02]  /*0230*/  LDG.E R4, desc[UR10][R2.64] ;  /* 0x0000000a02047981 */ /* 0x000ea4000c1e1900 */
[----:B--2---:R-:W-:-:S13]  /*0240*/  ISETP.NE.AND P0, PT, R4, -0x1, PT ;  /* 0xffffffff0400780c */ /* 0x004fda0003f05270 */
[----:B------:R-:W-:Y:S05]  /*0250*/  @!P0 EXIT ;  /* 0x000000000000894d */ /* 0x000fea0003800000 */
[----:B0-----:R-:W0:Y:S02]  /*0260*/  LDC.64 R8, c[0x0][0x3a8] ;  /* 0x0000ea00ff087b82 */ /* 0x001e240000000a00 */
[----:B0-----:R-:W-:-:S06]  /*0270*/  IMAD.WIDE.U32 R8, R17, 0x4, R8 ;  /* 0x0000000411087825 */ /* 0x001fcc00078e0008 */
[----:B------:R-:W2:Y:S01]  /*0280*/  LDG.E R8, desc[UR10][R8.64] ;  /* 0x0000000a08087981 */ /* 0x000ea2000c1e1900 */
[----:B------:R-:W-:Y:S01]  /*0290*/  HFMA2 R7, -RZ, RZ, 0, 0 ;  /* 0x00000000ff077431 */ /* 0x000fe200000001ff */
[----:B--2---:R-:W-:-:S13]  /*02a0*/  ISETP.GE.AND P0, PT, R8, 0x1, PT ;  /* 0x000000010800780c */ /* 0x004fda0003f06270 */
[----:B------:R-:W-:Y:S05]  /*02b0*/  @!P0 BRA `(.L_x_332) ;  /* 0x0000000400688947 */ /* 0x000fea0003800000 */
[C---:B------:R-:W-:Y:S02]  /*02c0*/  ISETP.GE.U32.AND P1, PT, R8.reuse, 0x10, PT ;  /* 0x000000100800780c */ /* 0x040fe40003f26070 */
[----:B------:R-:W-:Y:S02]  /*02d0*/  CS2R R6, SRZ ;  /* 0x0000000000067805 */ /* 0x000fe4000001ff00 */
[----:B------:R-:W-:-:S04]  /*02e0*/  LOP3.LUT R26, R8, 0xf, RZ, 0xc0, !PT ;  /* 0x0000000f081a7812 */ /* 0x000fc800078ec0ff */
[----:B------:R-:W-:-:S05]  /*02f0*/  ISETP.NE.AND P0, PT, R26, RZ, PT ;  /* 0x000000ff1a00720c */ /* 0x000fca0003f05270 */
[----:B------:R-:W-:Y:S08]  /*0300*/  @!P1 BRA `(.L_x_333) ;  /* 0x0000000000989947 */ /* 0x000ff00003800000 */
[----:B------:R-:W0:Y:S01]  /*0310*/  LDCU.64 UR4, c[0x0][0x3a0] ;  /* 0x00007400ff0477ac */ /* 0x000e220008000a00 */
[----:B------:R-:W-:Y:S01]  /*0320*/  LOP3.LUT R6, R8, 0x7ffffff0, RZ, 0xc0, !PT ;  /* 0x7ffffff008067812 */ /* 0x000fe200078ec0ff */
[----:B------:R-:W-:-:S04]  /*0330*/  IMAD.MOV.U32 R7, RZ, RZ, RZ ;  /* 0x000000ffff077224 */ /* 0x000fc800078e00ff */
[----:B------:R-:W-:Y:S01]  /*0340*/  IMAD.MOV R9, RZ, RZ, -R6 ;  /* 0x000000ffff097224 */ /* 0x000fe200078e0a06 */
[----:B0-----:R-:W-:-:S04]  /*0350*/  UIADD3 UR4, UP0, UPT, UR4, 0x20, URZ ;  /* 0x0000002004047890 */ /* 0x001fc8000ff1e0ff */
[----:B------:R-:W-:Y:S02]  /*0360*/  UIADD3.X UR5, UPT, UPT, URZ, UR5, URZ, UP0, !UPT ;  /* 0x00000005ff057290 */ /* 0x000fe400087fe4ff */
[----:B------:R-:W-:-:S04]  /*0370*/  MOV R15, UR4 ;  /* 0x00000004000f7c02 */ /* 0x000fc80008000f00 */
[----:B------:R-:W-:-:S07]  /*0380*/  IMAD.U32 R3, RZ, RZ, UR5 ;  /* 0x00000005ff037e24 */ /* 0x000fce000f8e00ff */
.L_x_334:
        /* <DEDUP_REMOVED lines=16> */
[----:B------:R0:W5:Y:S01]  /*0490*/  LDG.E R11, desc[UR10][R2.64+0x1c] ;  /* 0x00001c0a020b7981 */ /* 0x000162000c1e1900 */
[----:B------:R-:W-:-:S04]  /*04a0*/  IADD3 R9, PT, PT, R9, 0x10, RZ ;  /* 0x0000001009097810 */ /* 0x000fc80007ffe0ff */
[----:B------:R-:W-:Y:S02]  /*04b0*/  ISETP.NE.AND P1, PT, R9, RZ, PT ;  /* 0x000000ff0900720c */ /* 0x000fe40003f25270 */
[----:B--2---:R-:W-:-:S04]  /*04c0*/  IADD3 R18, PT, PT, R19, R18, R7 ;  /* 0x0000001213127210 */ /* 0x004fc80007ffe007 */
[----:B---3--:R-:W-:-:S04]  /*04d0*/  IADD3 R18, PT, PT, R20, R21, R18 ;  /* 0x0000001514127210 */ /* 0x008fc80007ffe012 */
[----:B----4-:R-:W-:-:S04]  /*04e0*/  IADD3 R18, PT, PT, R22, R23, R18 ;  /* 0x0000001716127210 */ /* 0x010fc80007ffe012 */
[----:B-----5:R-:W-:-:S04]  /*04f0*/  IADD3 R18, PT, PT, R24, R25, R18 ;  /* 0x0000001918127210 */ /* 0x020fc80007ffe012 */
[----:B------:R-:W-:-:S04]  /*0500*/  IADD3 R16, PT, PT, R16, R17, R18 ;  /* 0x0000001110107210 */ /* 0x000fc80007ffe012 */
[----:B------:R-:W-:Y:S02]  /*0510*/  IADD3 R14, PT, PT, R14, R15, R16 ;  /* 0x0000000f0e0e7210 */ /* 0x000fe40007ffe010 */
[----:B------:R-:W-:-:S05]  /*0520*/  IADD3 R15, P2, PT, R2, 0x40, RZ ;  /* 0x00000040020f7810 */ /* 0x000fca0007f5e0ff */
[----:B0-----:R-:W-:Y:S01]  /*0530*/  IMAD.X R3, RZ, RZ, R3, P2 ;  /* 0x000000ffff037224 */ /* 0x001fe200010e0603 */
[----:B------:R-:W-:-:S04]  /*0540*/  IADD3 R10, PT, PT, R13, R10, R14 ;  /* 0x0000000a0d0a7210 */ /* 0x000fc80007ffe00e */
[----:B------:R-:W-:Y:S01]  /*0550*/  IADD3 R7, PT, PT, R11, R12, R10 ;  /* 0x0000000c0b077210 */ /* 0x000fe20007ffe00a */
[----:B------:R-:W-:Y:S06]  /*0560*/  @P1 BRA `(.L_x_334) ;  /* 0xfffffffc00881947 */ /* 0x000fec000383ffff */
.L_x_333:
        /* <DEDUP_REMOVED lines=20> */
.L_x_335:
        /* <DEDUP_REMOVED lines=11> */
[----:B------:R-:W-:-:S02]  /*0760*/  IADD3 R6, PT, PT, R6, 0x4, RZ ;  /* 0x0000000406067810 */ /* 0x000fc40007ffe0ff */
[----:B--2---:R-:W-:-:S04]  /*0770*/  IADD3 R7, PT, PT, R9, R10, R7 ;  /* 0x0000000a09077210 */ /* 0x004fc80007ffe007 */
[----:B---3--:R-:W-:-:S07]  /*0780*/  IADD3 R7, PT, PT, R11, R12, R7 ;  /* 0x0000000c0b077210 */ /* 0x008fce0007ffe007 */
.L_x_336:
[----:B------:R-:W-:Y:S05]  /*0790*/  @!P1 BRA `(.L_x_332) ;  /* 0x0000000000309947 */ /* 0x000fea0003800000 */
[----:B------:R-:W0:Y:S01]  /*07a0*/  LDC.64 R2, c[0x0][0x3a0] ;  /* 0x0000e800ff027b82 */ /* 0x000e220000000a00 */
[----:B------:R-:W-:Y:S02]  /*07b0*/  IMAD.MOV R8, RZ, RZ, -R8 ;  /* 0x000000ffff087224 */ /* 0x000fe400078e0a08 */
[----:B0-----:R-:W-:-:S04]  /*07c0*/  IMAD.WIDE.U32 R2, R6, 0x4, R2 ;  /* 0x0000000406027825 */ /* 0x001fc800078e0002 */
[----:B------:R-:W-:-:S07]  /*07d0*/  IMAD.MOV.U32 R6, RZ, RZ, R2 ;  /* 0x000000ffff067224 */ /* 0x000fce00078e0002 */
.L_x_337:
[----:B------:R-:W-:-:S06]  /*07e0*/  MOV R2, R6 ;  /* 0x0000000600027202 */ /* 0x000fcc0000000f00 */
[----:B------:R0:W2:Y:S01]  /*07f0*/  LDG.E R2, desc[UR10][R2.64] ;  /* 0x0000000a02027981 */ /* 0x0000a2000c1e1900 */
[----:B------:R-:W-:Y:S01]  /*0800*/  VIADD R8, R8, 0x1 ;  /* 0x0000000108087836 */ /* 0x000fe20000000000 */
[----:B------:R-:W-:-:S04]  /*0810*/  IADD3 R6, P1, PT, R6, 0x4, RZ ;  /* 0x0000000406067810 */ /* 0x000fc80007f3e0ff */
[----:B------:R-:W-:Y:S02]  /*0820*/  ISETP.NE.AND P0, PT, R8, RZ, PT ;  /* 0x000000ff0800720c */ /* 0x000fe40003f05270 */
[----:B0-----:R-:W-:Y:S01]  /*0830*/  IADD3.X R3, PT, PT, RZ, R3, RZ, P1, !PT ;  /* 0x00000003ff037210 */ /* 0x001fe20000ffe4ff */
[----:B--2---:R-:W-:-:S10]  /*0840*/  IMAD.IADD R7, R2, 0x1, R7 ;  /* 0x0000000102077824 */ /* 0x004fd400078e0207 */
[----:B------:R-:W-:Y:S05]  /*0850*/  @P0 BRA `(.L_x_337) ;  /* 0xfffffffc00e00947 */ /* 0x000fea000383ffff */
.L_x_332:
[----:B------:R-:W0:Y:S01]  /*0860*/  LDC.64 R26, c[0x0][0x3c8] ;  /* 0x0000f200ff1a7b82 */ /* 0x000e220000000a00 */
[----:B------:R-:W-:Y:S01]  /*0870*/  UISETP.GE.AND UP0, UPT, UR9, 0x1, UPT ;  /* 0x000000010900788c */ /* 0x000fe2000bf06270 */
[----:B------:R-:W-:Y:S02]  /*0880*/  IMAD.IADD R7, R4, 0x1, R7 ;  /* 0x0000000104077824 */ /* 0x000fe400078e0207 */
[-C--:B------:R-:W-:Y:S02]  /*0890*/  IMAD R5, R5, R0.reuse, UR6 ;  /* 0x0000000605057e24 */ /* 0x080fe4000f8e0200 */
[----:B------:R-:W-:Y:S02]  /*08a0*/  IMAD R0, R7, R0, UR6 ;  /* 0x0000000607007e24 */ /* 0x000fe4000f8e0200 */
[----:B------:R-:W-:Y:S02]  /*08b0*/  IMAD.MOV.U32 R15, RZ, RZ, RZ ;  /* 0x000000ffff0f7224 */ /* 0x000fe400078e00ff */
[----:B0-----:R-:W-:Y:S01]  /*08c0*/  IMAD.WIDE R26, R5, 0x4, R26 ;  /* 0x00000004051a7825 */ /* 0x001fe200078e021a */
[----:B------:R-:W-:Y:S06]  /*08d0*/  BRA.U !UP0, `(.L_x_338) ;  /* 0x00000009082c7547 */ /* 0x000fec000b800000 */
[----:B------:R-:W-:Y:S02]  /*08e0*/  UISETP.GE.U32.AND UP1, UPT, UR9, 0x10, UPT ;  /* 0x000000100900788c */ /* 0x000fe4000bf26070 */
[----:B------:R-:W-:Y:S02]  /*08f0*/  IMAD R0, R0, UR9, RZ ;  /* 0x0000000900007c24 */ /* 0x000fe4000f8e02ff */
[----:B------:R-:W-:Y:S01]  /*0900*/  HFMA2 R15, -RZ, RZ, 0, 0 ;  /* 0x00000000ff0f7431 */ /* 0x000fe200000001ff */
[----:B------:R-:W-:Y:S01]  /*0910*/  ULOP3.LUT UR7, UR9, 0xf, URZ, 0xc0, !UPT ;  /* 0x0000000f09077892 */ /* 0x000fe2000f8ec0ff */
[----:B------:R-:W-:Y:S01]  /*0920*/  UMOV UR4, URZ ;  /* 0x000000ff00047c82 */ /* 0x000fe20008000000 */
[----:B------:R-:W-:Y:S02]  /*0930*/  SHF.R.S32.HI R3, RZ, 0x1f, R0 ;  /* 0x0000001fff037819 */ /* 0x000fe40000011400 */
[----:B------:R-:W-:Y:S01]  /*0940*/  UISETP.NE.AND UP0, UPT, UR7, URZ, UPT ;  /* 0x000000ff0700728c */ /* 0x000fe2000bf05270 */
[----:B------:R-:W-:Y:S10]  /*0950*/  BRA.U !UP1, `(.L_x_339) ;  /* 0x0000000109d87547 */ /* 0x000ff4000b800000 */
[----:B------:R-:W0:Y:S01]  /*0960*/  LDCU.64 UR12, c[0x0][0x3c0] ;  /* 0x00007800ff0c77ac */ /* 0x000e220008000a00 */
[----:B------:R-:W1:Y:S01]  /*0970*/  S2UR UR6, SR_CgaCtaId ;  /* 0x00000000000679c3 */ /* 0x000e620000008800 */
[----:B------:R-:W-:Y:S01]  /*0980*/  IMAD.MOV.U32 R15, RZ, RZ, RZ ;  /* 0x000000ffff0f7224 */ /* 0x000fe200078e00ff */
[----:B------:R-:W-:Y:S01]  /*0990*/  UMOV UR5, 0x400 ;  /* 0x0000040000057882 */ /* 0x000fe20000000000 */
[----:B------:R-:W-:Y:S01]  /*09a0*/  ULOP3.LUT UR4, UR9, 0x7ffffff0, URZ, 0xc0, !UPT ;  /* 0x7ffffff009047892 */ /* 0x000fe2000f8ec0ff */
[----:B0-----:R-:W-:-:S04]  /*09b0*/  LEA R18, P0, R0, UR12, 0x2 ;  /* 0x0000000c00127c11 */ /* 0x001fc8000f8010ff */
[----:B------:R-:W-:Y:S02]  /*09c0*/  IADD3 R18, P1, PT, R18, 0x20, RZ ;  /* 0x0000002012127810 */ /* 0x000fe40007f3e0ff */
[----:B------:R-:W-:Y:S01]  /*09d0*/  LEA.HI.X R19, R0, UR13, R3, 0x2, P0 ;  /* 0x0000000d00137c11 */ /* 0x000fe200080f1403 */
[----:B-1----:R-:W-:Y:S02]  /*09e0*/  ULEA UR5, UR6, UR5, 0x18 ;  /* 0x0000000506057291 */ /* 0x002fe4000f8ec0ff */
[----:B------:R-:W-:Y:S02]  /*09f0*/  UIADD3 UR6, UPT, UPT, -UR4, URZ, URZ ;  /* 0x000000ff04067290 */ /* 0x000fe4000fffe1ff */
[----:B------:R-:W-:Y:S01]  /*0a00*/  IMAD.X R19, RZ, RZ, R19, P1 ;  /* 0x000000ffff137224 */ /* 0x000fe200008e0613 */
[----:B------:R-:W-:-:S12]  /*0a10*/  UIADD3 UR5, UPT, UPT, UR5, 0x20, URZ ;  /* 0x0000002005057890 */ /* 0x000fd8000fffe0ff */
.L_x_340:
[----:B------:R-:W2:Y:S04]  /*0a20*/  LDG.E R4, desc[UR10][R18.64+-0x20] ;  /* 0xffffe00a12047981 */ /* 0x000ea8000c1e1900 */
[----:B------:R-:W3:Y:S04]  /*0a30*/  LDG.E R5, desc[UR10][R18.64+-0x1c] ;  /* 0xffffe40a12057981 */ /* 0x000ee8000c1e1900 */
        /* <DEDUP_REMOVED lines=13> */
[----:B------:R0:W5:Y:S04]  /*0b10*/  LDG.E R24, desc[UR10][R18.64+0x1c] ;  /* 0x00001c0a12187981 */ /* 0x000168000c1e1900 */
[----:B------:R-:W2:Y:S01]  /*0b20*/  LDS.128 R8, [UR5+-0x20] ;  /* 0xffffe005ff087984 */ /* 0x000ea20008000c00 */
[----:B------:R-:W-:-:S04]  /*0b30*/  UIADD3 UR6, UPT, UPT, UR6, 0x10, URZ ;  /* 0x0000001006067890 */ /* 0x000fc8000fffe0ff */
[----:B------:R-:W-:Y:S01]  /*0b40*/  UISETP.NE.AND UP1, UPT, UR6, URZ, UPT ;  /* 0x000000ff0600728c */ /* 0x000fe2000bf25270 */
[----:B0-----:R-:W-:-:S04]  /*0b50*/  IADD3 R18, P0, PT, R18, 0x40, RZ ;  /* 0x0000004012127810 */ /* 0x001fc80007f1e0ff */
[----:B------:R-:W-:Y:S01]  /*0b60*/  IADD3.X R19, PT, PT, RZ, R19, RZ, P0, !PT ;  /* 0x00000013ff137210 */ /* 0x000fe200007fe4ff */
[----:B--2---:R-:W-:-:S04]  /*0b70*/  FFMA R4, R4, R8, R15 ;  /* 0x0000000804047223 */ /* 0x004fc8000000000f */
[----:B---3--:R-:W-:-:S04]  /*0b80*/  FFMA R5, R5, R9, R4 ;  /* 0x0000000905057223 */ /* 0x008fc80000000004 */
[----:B----4-:R-:W-:Y:S02]  /*0b90*/  FFMA R9, R6, R10, R5 ;  /* 0x0000000a06097223 */ /* 0x010fe40000000005 */
[----:B------:R-:W0:Y:S02]  /*0ba0*/  LDS.128 R4, [UR5+-0x10] ;  /* 0xfffff005ff047984 */ /* 0x000e240008000c00 */
[----:B-----5:R-:W-:Y:S02]  /*0bb0*/  FFMA R14, R14, R11, R9 ;  /* 0x0000000b0e0e7223 */ /* 0x020fe40000000009 */
[----:B------:R-:W1:Y:S02]  /*0bc0*/  LDS.128 R8, [UR5] ;  /* 0x00000005ff087984 */ /* 0x000e640008000c00 */
[----:B0-----:R-:W-:-:S04]  /*0bd0*/  FFMA R29, R29, R4, R14 ;  /* 0x000000041d1d7223 */ /* 0x001fc8000000000e */
[----:B------:R-:W-:-:S04]  /*0be0*/  FFMA R12, R12, R5, R29 ;  /* 0x000000050c0c7223 */ /* 0x000fc8000000001d */
[----:B------:R-:W-:Y:S02]  /*0bf0*/  FFMA R5, R13, R6, R12 ;  /* 0x000000060d057223 */ /* 0x000fe4000000000c */
[----:B------:R-:W0:Y:S02]  /*0c00*/  LDS.128 R12, [UR5+0x10] ;  /* 0x00001005ff0c7984 */ /* 0x000e240008000c00 */
[----:B------:R-:W-:-:S04]  /*0c10*/  FFMA R2, R2, R7, R5 ;  /* 0x0000000702027223 */ /* 0x000fc80000000005 */
[----:B-1----:R-:W-:-:S04]  /*0c20*/  FFMA R17, R17, R8, R2 ;  /* 0x0000000811117223 */ /* 0x002fc80000000002 */
[----:B------:R-:W-:-:S04]  /*0c30*/  FFMA R16, R16, R9, R17 ;  /* 0x0000000910107223 */ /* 0x000fc80000000011 */
[----:B------:R-:W-:-:S04]  /*0c40*/  FFMA R21, R21, R10, R16 ;  /* 0x0000000a15157223 */ /* 0x000fc80000000010 */
[----:B------:R-:W-:Y:S01]  /*0c50*/  FFMA R20, R20, R11, R21 ;  /* 0x0000000b14147223 */ /* 0x000fe20000000015 */
[----:B------:R-:W-:-:S03]  /*0c60*/  UIADD3 UR5, UPT, UPT, UR5, 0x40, URZ ;  /* 0x0000004005057890 */ /* 0x000fc6000fffe0ff */
[----:B0-----:R-:W-:-:S04]  /*0c70*/  FFMA R23, R23, R12, R20 ;  /* 0x0000000c17177223 */ /* 0x001fc80000000014 */
[----:B------:R-:W-:-:S04]  /*0c80*/  FFMA R22, R22, R13, R23 ;  /* 0x0000000d16167223 */ /* 0x000fc80000000017 */
[----:B------:R-:W-:-:S04]  /*0c90*/  FFMA R25, R25, R14, R22 ;  /* 0x0000000e19197223 */ /* 0x000fc80000000016 */
[----:B------:R-:W-:Y:S01]  /*0ca0*/  FFMA R15, R24, R15, R25 ;  /* 0x0000000f180f7223 */ /* 0x000fe20000000019 */
[----:B------:R-:W-:Y:S06]  /*0cb0*/  BRA.U UP1, `(.L_x_340) ;  /* 0xfffffffd01587547 */ /* 0x000fec000b83ffff */
.L_x_339:
[----:B------:R-:W-:Y:S05]  /*0cc0*/  BRA.U !UP0, `(.L_x_338) ;  /* 0x0000000508307547 */ /* 0x000fea000b800000 */
[----:B------:R-:W-:Y:S02]  /*0cd0*/  UISETP.GE.U32.AND UP0, UPT, UR7, 0x8, UPT ;  /* 0x000000080700788c */ /* 0x000fe4000bf06070 */
[----:B------:R-:W-:-:S04]  /*0ce0*/  ULOP3.LUT UR8, UR9, 0x7, URZ, 0xc0, !UPT ;  /* 0x0000000709087892 */ /* 0x000fc8000f8ec0ff */
[----:B------:R-:W-:-:S03]  /*0cf0*/  UISETP.NE.AND UP1, UPT, UR8, URZ, UPT ;  /* 0x000000ff0800728c */ /* 0x000fc6000bf25270 */
[----:B------:R-:W-:Y:S08]  /*0d00*/  BRA.U !UP0, `(.L_x_341) ;  /* 0x0000000108707547 */ /* 0x000ff0000b800000 */
[----:B------:R-:W0:Y:S01]  /*0d10*/  LDCU.64 UR6, c[0x0][0x3c0] ;  /* 0x00007800ff0677ac */ /* 0x000e220008000a00 */
[----:B------:R-:W-:-:S05]  /*0d20*/  IADD3 R2, P0, PT, R0, UR4, RZ ;  /* 0x0000000400027c10 */ /* 0x000fca000ff1e0ff */
[----:B------:R-:W-:Y:S01]  /*0d30*/  IMAD.X R5, RZ, RZ, R3, P0 ;  /* 0x000000ffff057224 */ /* 0x000fe200000e0603 */
[----:B0-----:R-:W-:-:S04]  /*0d40*/  LEA R12, P0, R2, UR6, 0x2 ;  /* 0x00000006020c7c11 */ /* 0x001fc8000f8010ff */
[----:B------:R-:W-:-:S05]  /*0d50*/  LEA.HI.X R13, R2, UR7, R5, 0x2, P0 ;  /* 0x00000007020d7c11 */ /* 0x000fca00080f1405 */
[----:B------:R-:W2:Y:S04]  /*0d60*/  LDG.E R2, desc[UR10][R12.64] ;  /* 0x0000000a0c027981 */ /* 0x000ea8000c1e1900 */
[----:B------:R-:W3:Y:S04]  /*0d70*/  LDG.E R17, desc[UR10][R12.64+0x4] ;  /* 0x0000040a0c117981 */ /* 0x000ee8000c1e1900 */
[----:B------:R-:W4:Y:S04]  /*0d80*/  LDG.E R14, desc[UR10][R12.64+0x8] ;  /* 0x0000080a0c0e7981 */ /* 0x000f28000c1e1900 */
[----:B------:R-:W5:Y:S04]  /*0d90*/  LDG.E R19, desc[UR10][R12.64+0xc] ;  /* 0x00000c0a0c137981 */ /* 0x000f68000c1e1900 */
[----:B------:R-:W5:Y:S04]  /*0da0*/  LDG.E R16, desc[UR10][R12.64+0x10] ;  /* 0x0000100a0c107981 */ /* 0x000f68000c1e1900 */
[----:B------:R-:W5:Y:S04]  /*0db0*/  LDG.E R21, desc[UR10][R12.64+0x14] ;  /* 0x0000140a0c157981 */ /* 0x000f68000c1e1900 */
[----:B------:R-:W5:Y:S04]  /*0dc0*/  LDG.E R18, desc[UR10][R12.64+0x18] ;  /* 0x0000180a0c127981 */ /* 0x000f68000c1e1900 */
[----:B------:R-:W5:Y:S01]  /*0dd0*/  LDG.E R23, desc[UR10][R12.64+0x1c] ;  /* 0x00001c0a0c177981 */ /* 0x000f62000c1e1900 */
[----:B------:R-:W0:Y:S01]  /*0de0*/  S2UR UR6, SR_CgaCtaId ;  /* 0x00000000000679c3 */ /* 0x000e220000008800 */
[----:B------:R-:W-:-:S02]  /*0df0*/  UMOV UR5, 0x400 ;  /* 0x0000040000057882 */ /* 0x000fc40000000000 */
[----:B0-----:R-:W-:-:S04]  /*0e00*/  ULEA UR5, UR6, UR5, 0x18 ;  /* 0x0000000506057291 */ /* 0x001fc8000f8ec0ff */
[----:B------:R-:W-:Y:S02]  /*0e10*/  ULEA UR5, UR4, UR5, 0x2 ;  /* 0x0000000504057291 */ /* 0x000fe4000f8e10ff */
[----:B------:R-:W-:-:S07]  /*0e20*/  UIADD3 UR4, UPT, UPT, UR4, 0x8, URZ ;  /* 0x0000000804047890 */ /* 0x000fce000fffe0ff */
[----:B------:R-:W2:Y:S04]  /*0e30*/  LDS.128 R4, [UR5] ;  /* 0x00000005ff047984 */ /* 0x000ea80008000c00 */
[----:B------:R-:W0:Y:S01]  /*0e40*/  LDS.128 R8, [UR5+0x10] ;  /* 0x00001005ff087984 */ /* 0x000e220008000c00 */
[----:B--2---:R-:W-:-:S04]  /*0e50*/  FFMA R2, R2, R4, R15 ;  /* 0x0000000402027223 */ /* 0x004fc8000000000f */
[----:B---3--:R-:W-:-:S04]  /*0e60*/  FFMA R5, R17, R5, R2 ;  /* 0x0000000511057223 */ /* 0x008fc80000000002 */
[----:B----4-:R-:W-:-:S04]  /*0e70*/  FFMA R6, R14, R6, R5 ;  /* 0x000000060e067223 */ /* 0x010fc80000000005 */
[----:B-----5:R-:W-:-:S04]  /*0e80*/  FFMA R7, R19, R7, R6 ;  /* 0x0000000713077223 */ /* 0x020fc80000000006 */
[----:B0-----:R-:W-:-:S04]  /*0e90*/  FFMA R8, R16, R8, R7 ;  /* 0x0000000810087223 */ /* 0x001fc80000000007 */
[----:B------:R-:W-:-:S04]  /*0ea0*/  FFMA R9, R21, R9, R8 ;  /* 0x0000000915097223 */ /* 0x000fc80000000008 */
[----:B------:R-:W-:-:S04]  /*0eb0*/  FFMA R10, R18, R10, R9 ;  /* 0x0000000a120a7223 */ /* 0x000fc80000000009 */
[----:B------:R-:W-:-:S07]  /*0ec0*/  FFMA R15, R23, R11, R10 ;  /* 0x0000000b170f7223 */ /* 0x000fce000000000a */
.L_x_341:
[----:B------:R-:W-:Y:S05]  /*0ed0*/  BRA.U !UP1, `(.L_x_338) ;  /* 0x0000000109ac7547 */ /* 0x000fea000b800000 */
[----:B------:R-:W-:Y:S02]  /*0ee0*/  UISETP.GE.U32.AND UP0, UPT, UR8, 0x4, UPT ;  /* 0x000000040800788c */ /* 0x000fe4000bf06070 */
[----:B------:R-:W-:-:S04]  /*0ef0*/  ULOP3.LUT UR5, UR9, 0x3, URZ, 0xc0, !UPT ;  /* 0x0000000309057892 */ /* 0x000fc8000f8ec0ff */
[----:B------:R-:W-:-:S03]  /*0f00*/  UISETP.NE.AND UP1, UPT, UR5, URZ, UPT ;  /* 0x000000ff0500728c */ /* 0x000fc6000bf25270 */
[----:B------:R-:W-:Y:S08]  /*0f10*/  BRA.U !UP0, `(.L_x_342) ;  /* 0x00000001084c7547 */ /* 0x000ff0000b800000 */
[----:B------:R-:W0:Y:S01]  /*0f20*/  LDCU.64 UR6, c[0x0][0x3c0] ;  /* 0x00007800ff0677ac */ /* 0x000e220008000a00 */
[----:B------:R-:W-:-:S04]  /*0f30*/  IADD3 R2, P0, PT, R0, UR4, RZ ;  /* 0x0000000400027c10 */ /* 0x000fc8000ff1e0ff */
[----:B------:R-:W-:Y:S02]  /*0f40*/  IADD3.X R5, PT, PT, RZ, R3, RZ, P0, !PT ;  /* 0x00000003ff057210 */ /* 0x000fe400007fe4ff */
[----:B0-----:R-:W-:-:S04]  /*0f50*/  LEA R8, P0, R2, UR6, 0x2 ;  /* 0x0000000602087c11 */ /* 0x001fc8000f8010ff */
[----:B------:R-:W-:-:S05]  /*0f60*/  LEA.HI.X R9, R2, UR7, R5, 0x2, P0 ;  /* 0x0000000702097c11 */ /* 0x000fca00080f1405 */
[----:B------:R-:W2:Y:S04]  /*0f70*/  LDG.E R2, desc[UR10][R8.64] ;  /* 0x0000000a08027981 */ /* 0x000ea8000c1e1900 */
[----:B------:R-:W3:Y:S04]  /*0f80*/  LDG.E R11, desc[UR10][R8.64+0x4] ;  /* 0x0000040a080b7981 */ /* 0x000ee8000c1e1900 */
[----:B------:R-:W4:Y:S04]  /*0f90*/  LDG.E R10, desc[UR10][R8.64+0x8] ;  /* 0x0000080a080a7981 */ /* 0x000f28000c1e1900 */
[----:B------:R-:W5:Y:S01]  /*0fa0*/  LDG.E R13, desc[UR10][R8.64+0xc] ;  /* 0x00000c0a080d7981 */ /* 0x000f62000c1e1900 */
[----:B------:R-:W0:Y:S01]  /*0fb0*/  S2UR UR7, SR_CgaCtaId ;  /* 0x00000000000779c3 */ /* 0x000e220000008800 */
[----:B------:R-:W-:-:S02]  /*0fc0*/  UMOV UR6, 0x400 ;  /* 0x0000040000067882 */ /* 0x000fc40000000000 */
[----:B0-----:R-:W-:-:S04]  /*0fd0*/  ULEA UR6, UR7, UR6, 0x18 ;  /* 0x0000000607067291 */ /* 0x001fc8000f8ec0ff */
[----:B------:R-:W-:Y:S02]  /*0fe0*/  ULEA UR6, UR4, UR6, 0x2 ;  /* 0x0000000604067291 */ /* 0x000fe4000f8e10ff */
[----:B------:R-:W-:-:S07]  /*0ff0*/  UIADD3 UR4, UPT, UPT, UR4, 0x4, URZ ;  /* 0x0000000404047890 */ /* 0x000fce000fffe0ff */
[----:B------:R-:W2:Y:S02]  /*1000*/  LDS.128 R4, [UR6] ;  /* 0x00000006ff047984 */ /* 0x000ea40008000c00 */
[----:B--2---:R-:W-:-:S04]  /*1010*/  FFMA R2, R2, R4, R15 ;  /* 0x0000000402027223 */ /* 0x004fc8000000000f */
[----:B---3--:R-:W-:-:S04]  /*1020*/  FFMA R5, R11, R5, R2 ;  /* 0x000000050b057223 */ /* 0x008fc80000000002 */
[----:B----4-:R-:W-:-:S04]  /*1030*/  FFMA R6, R10, R6, R5 ;  /* 0x000000060a067223 */ /* 0x010fc80000000005 */
[----:B-----5:R-:W-:-:S07]  /*1040*/  FFMA R15, R13, R7, R6 ;  /* 0x000000070d0f7223 */ /* 0x020fce0000000006 */
.L_x_342:
[----:B------:R-:W-:Y:S05]  /*1050*/  BRA.U !UP1, `(.L_x_338) ;  /* 0x00000001094c7547 */ /* 0x000fea000b800000 */
[----:B------:R-:W0:Y:S01]  /*1060*/  S2UR UR7, SR_CgaCtaId ;  /* 0x00000000000779c3 */ /* 0x000e220000008800 */
[----:B------:R-:W1:Y:S01]  /*1070*/  LDCU.64 UR12, c[0x0][0x3c0] ;  /* 0x00007800ff0c77ac */ /* 0x000e620008000a00 */
[----:B------:R-:W-:Y:S01]  /*1080*/  IADD3 R0, P0, PT, R0, UR4, RZ ;  /* 0x0000000400007c10 */ /* 0x000fe2000ff1e0ff */
[----:B------:R-:W-:Y:S01]  /*1090*/  UMOV UR6, 0x400 ;  /* 0x0000040000067882 */ /* 0x000fe20000000000 */
[----:B------:R-:W-:-:S03]  /*10a0*/  UIADD3 UR5, UPT, UPT, -UR5, URZ, URZ ;  /* 0x000000ff05057290 */ /* 0x000fc6000fffe1ff */
[----:B------:R-:W-:Y:S01]  /*10b0*/  IMAD.X R3, RZ, RZ, R3, P0 ;  /* 0x000000ffff037224 */ /* 0x000fe200000e0603 */
[----:B-1----:R-:W-:-:S04]  /*10c0*/  LEA R2, P1, R0, UR12, 0x2 ;  /* 0x0000000c00027c11 */ /* 0x002fc8000f8210ff */
[----:B------:R-:W-:Y:S01]  /*10d0*/  LEA.HI.X R3, R0, UR13, R3, 0x2, P1 ;  /* 0x0000000d00037c11 */ /* 0x000fe200088f1403 */
[----:B0-----:R-:W-:-:S04]  /*10e0*/  ULEA UR6, UR7, UR6, 0x18 ;  /* 0x0000000607067291 */ /* 0x001fc8000f8ec0ff */
[----:B------:R-:W-:-:S12]  /*10f0*/  ULEA UR4, UR4, UR6, 0x2 ;  /* 0x0000000604047291 */ /* 0x000fd8000f8e10ff */
.L_x_343:
[----:B------:R0:W2:Y:S01]  /*1100*/  LDG.E R0, desc[UR10][R2.64] ;  /* 0x0000000a02007981 */ /* 0x0000a2000c1e1900 */
[----:B------:R-:W-:-:S03]  /*1110*/  UIADD3 UR5, UPT, UPT, UR5, 0x1, URZ ;  /* 0x0000000105057890 */ /* 0x000fc6000fffe0ff */
[----:B------:R-:W2:Y:S01]  /*1120*/  LDS R4, [UR4] ;  /* 0x00000004ff047984 */ /* 0x000ea20008000800 */
[----:B------:R-:W-:Y:S02]  /*1130*/  UISETP.NE.AND UP0, UPT, UR5, URZ, UPT ;  /* 0x000000ff0500728c */ /* 0x000fe4000bf05270 */
[----:B------:R-:W-:Y:S01]  /*1140*/  UIADD3 UR4, UPT, UPT, UR4, 0x4, URZ ;  /* 0x0000000404047890 */ /* 0x000fe2000fffe0ff */
[----:B0-----:R-:W-:-:S04]  /*1150*/  IADD3 R2, P0, PT, R2, 0x4, RZ ;  /* 0x0000000402027810 */ /* 0x001fc80007f1e0ff */
[----:B------:R-:W-:Y:S01]  /*1160*/  IADD3.X R3, PT, PT, RZ, R3, RZ, P0, !PT ;  /* 0x00000003ff037210 */ /* 0x000fe200007fe4ff */
[----:B--2---:R-:W-:Y:S01]  /*1170*/  FFMA R15, R0, R4, R15 ;  /* 0x00000004000f7223 */ /* 0x004fe2000000000f */
[----:B------:R-:W-:Y:S07]  /*1180*/  BRA.U UP0, `(.L_x_343) ;  /* 0xfffffffd00dc7547 */ /* 0x000fee000b83ffff */
.L_x_338:
[----:B------:R-:W-:Y:S01]  /*1190*/  STG.E desc[UR10][R26.64], R15 ;  /* 0x0000000f1a007986 */ /* 0x000fe2000c10190a */
[----:B------:R-:W-:Y:S05]  /*11a0*/  EXIT ;  /* 0x000000000000794d */ /* 0x000fea0003800000 */
.L_x_344:
        /* <DEDUP_REMOVED lines=13> */
.L_x_448:


//--------------------- .text._Z39attention_weight_computation_forward_v2ILj128EEviiiiiiPKiS1_S1_S1_PKfS3_Pf --------------------------
	.section	.text._Z39attention_weight_computation_forward_v2ILj128EEviiiiiiPKiS1_S1_S1_PKfS3_Pf,"ax",@progbits
	.align	128
        .global         _Z39attention_weight_computation_forward_v2ILj128EEviiiiiiPKiS1_S1_S1_PKfS3_Pf
        .type           _Z39attention_weight_computation_forward_v2ILj128EEviiiiiiPKiS1_S1_S1_PKfS3_Pf,@function
        .size           _Z39attention_weight_computation_forward_v2ILj128EEviiiiiiPKiS1_S1_S1_PKfS3_Pf,(.L_x_449 - _Z39attention_weight_computation_forward_v2ILj128EEviiiiiiPKiS1_S1_S1_PKfS3_Pf)
        .other          _Z39attention_weight_computation_forward_v2ILj128EEviiiiiiPKiS1_S1_S1_PKfS3_Pf,@"STO_CUDA_ENTRY STV_DEFAULT"
_Z39attention_weight_computation_forward_v2ILj128EEviiiiiiPKiS1_S1_S1_PKfS3_Pf:
.text._Z39attention_weight_computation_forward_v2ILj128EEviiiiiiPKiS1_S1_S1_PKfS3_Pf:
        /* <DEDUP_REMOVED lines=25> */
.L_x_347:
        /* <DEDUP_REMOVED lines=8> */
.L_x_346:
[----:B------:R-:W-:Y:S05]  /*0210*/  BSYNC.RECONVERGENT B0 ;  /* 0x0000000000007941 */ /* 0x000fea0003800200 */
.L_x_345:
        /* <DEDUP_REMOVED lines=23> */
.L_x_350:
        /* <DEDUP_REMOVED lines=30> */
.L_x_349:
        /* <DEDUP_REMOVED lines=20> */
.L_x_351:
        /* <DEDUP_REMOVED lines=14> */
.L_x_352:
[----:B------:R-:W-:Y:S05]  /*0790*/  @!P1 BRA `(.L_x_348) ;  /* 0x0000000000309947 */ /* 0x000fea0003800000 */
[----:B------:R-:W0:Y:S01]  /*07a0*/  LDC.64 R2, c[0x0][0x3a0] ;  /* 0x0000e800ff027b82 */ /* 0x000e220000000a00 */
[----:B------:R-:W-:Y:S02]  /*07b0*/  IMAD.MOV R8, RZ, RZ, -R8 ;  /* 0x000000ffff087224 */ /* 0x000fe400078e0a08 */
[----:B0-----:R-:W-:-:S04]  /*07c0*/  IMAD.WIDE.U32 R2, R6, 0x4, R2 ;  /* 0x0000000406027825 */ /* 0x001fc800078e0002 */
[----:B------:R-:W-:-:S07]  /*07d0*/  IMAD.MOV.U32 R6, RZ, RZ, R2 ;  /* 0x000000ffff067224 */ /* 0x000fce00078e0002 */
.L_x_353:
        /* <DEDUP_REMOVED lines=8> */
.L_x_348:
        /* <DEDUP_REMOVED lines=28> */
.L_x_356:
        /* <DEDUP_REMOVED lines=42> */
.L_x_355:
        /* <DEDUP_REMOVED lines=33> */
.L_x_357:
        /* <DEDUP_REMOVED lines=24> */
.L_x_358:
        /* <DEDUP_REMOVED lines=11> */
.L_x_359:
        /* <DEDUP_REMOVED lines=9> */
.L_x_354:
[----:B------:R-:W-:Y:S01]  /*1190*/  STG.E desc[UR10][R26.64], R15 ;  /* 0x0000000f1a007986 */ /* 0x000fe2000c10190a */
[----:B------:R-:W-:Y:S05]  /*11a0*/  EXIT ;  /* 0x000000000000794d */ /* 0x000fea0003800000 */
.L_x_360:
        /* <DEDUP_REMOVED lines=13> */
.L_x_449:


//--------------------- .text._Z39attention_weight_computation_forward_v2ILj64EEviiiiiiPKiS1_S1_S1_PKfS3_Pf --------------------------
	.section	.text._Z39attention_weight_computation_forward_v2ILj64EEviiiiiiPKiS1_S1_S1_PKfS3_Pf,"ax",@progbits
	.align	128
        .global         _Z39attention_weight_computation_forward_v2ILj64EEviiiiiiPKiS1_S1_S1_PKfS3_Pf
        .type           _Z39attention_weight_computation_forward_v2ILj64EEviiiiiiPKiS1_S1_S1_PKfS3_Pf,@function
        .size           _Z39attention_weight_computation_forward_v2ILj64EEviiiiiiPKiS1_S1_S1_PKfS3_Pf,(.L_x_450 - _Z39attention_weight_computation_forward_v2ILj64EEviiiiiiPKiS1_S1_S1_PKfS3_Pf)
        .other          _Z39attention_weight_computation_forward_v2ILj64EEviiiiiiPKiS1_S1_S1_PKfS3_Pf,@"STO_CUDA_ENTRY STV_DEFAULT"
_Z39attention_weight_computation_forward_v2ILj64EEviiiiiiPKiS1_S1_S1_PKfS3_Pf:
.text._Z39attention_weight_computation_forward_v2ILj64EEviiiiiiPKiS1_S1_S1_PKfS3_Pf:
        /* <DEDUP_REMOVED lines=25> */
.L_x_363:
        /* <DEDUP_REMOVED lines=8> */
.L_x_362:
[----:B------:R-:W-:Y:S05]  /*0210*/  BSYNC.RECONVERGENT B0 ;  /* 0x0000000000007941 */ /* 0x000fea0003800200 */
.L_x_361:
        /* <DEDUP_REMOVED lines=23> */
.L_x_366:
        /* <DEDUP_REMOVED lines=30> */
.L_x_365:
        /* <DEDUP_REMOVED lines=20> */
.L_x_367:
        /* <DEDUP_REMOVED lines=14> */
.L_x_368:
[----:B------:R-:W-:Y:S05]  /*0790*/  @!P1 BRA `(.L_x_364) ;  /* 0x0000000000309947 */ /* 0x000fea0003800000 */
[----:B------:R-:W0:Y:S01]  /*07a0*/  LDC.64 R2, c[0x0][0x3a0] ;  /* 0x0000e800ff027b82 */ /* 0x000e220000000a00 */
[----:B------:R-:W-:Y:S02]  /*07b0*/  IMAD.MOV R8, RZ, RZ, -R8 ;  /* 0x000000ffff087224 */ /* 0x000fe400078e0a08 */
[----:B0-----:R-:W-:-:S04]  /*07c0*/  IMAD.WIDE.U32 R2, R6, 0x4, R2 ;  /* 0x0000000406027825 */ /* 0x001fc800078e0002 */
[----:B------:R-:W-:-:S07]  /*07d0*/  IMAD.MOV.U32 R6, RZ, RZ, R2 ;  /* 0x000000ffff067224 */ /* 0x000fce00078e0002 */
.L_x_369:
        /* <DEDUP_REMOVED lines=8> */
.L_x_364:
        /* <DEDUP_REMOVED lines=28> */
.L_x_372:
        /* <DEDUP_REMOVED lines=42> */
.L_x_371:
        /* <DEDUP_REMOVED lines=33> */
.L_x_373:
        /* <DEDUP_REMOVED lines=24> */
.L_x_374:
        /* <DEDUP_REMOVED lines=11> */
.L_x_375:
        /* <DEDUP_REMOVED lines=9> */
.L_x_370:
[----:B------:R-:W-:Y:S01]  /*1190*/  STG.E desc[UR10][R26.64], R15 ;  /* 0x0000000f1a007986 */ /* 0x000fe2000c10190a */
[----:B------:R-:W-:Y:S05]  /*11a0*/  EXIT ;  /* 0x000000000000794d */ /* 0x000fea0003800000 */
.L_x_376:
        /* <DEDUP_REMOVED lines=13> */
.L_x_450:


//--------------------- .text._Z39attention_weight_computation_forward_v2ILj48EEviiiiiiPKiS1_S1_S1_PKfS3_Pf --------------------------
	.section	.text._Z39attention_weight_computation_forward_v2ILj48EEviiiiiiPKiS1_S1_S1_PKfS3_Pf,"ax",@progbits
	.align	128
        .global         _Z39attention_weight_computation_forward_v2ILj48EEviiiiiiPKiS1_S1_S1_PKfS3_Pf
        .type           _Z39attention_weight_computation_forward_v2ILj48EEviiiiiiPKiS1_S1_S1_PKfS3_Pf,@function
        .size           _Z39attention_weight_computation_forward_v2ILj48EEviiiiiiPKiS1_S1_S1_PKfS3_Pf,(.L_x_451 - _Z39attention_weight_computation_forward_v2ILj48EEviiiiiiPKiS1_S1_S1_PKfS3_Pf)
        .other          _Z39attention_weight_computation_forward_v2ILj48EEviiiiiiPKiS1_S1_S1_PKfS3_Pf,@"STO_CUDA_ENTRY STV_DEFAULT"
_Z39attention_weight_computation_forward_v2ILj48EEviiiiiiPKiS1_S1_S1_PKfS3_Pf:
.text._Z39attention_weight_computation_forward_v2ILj48EEviiiiiiPKiS1_S1_S1_PKfS3_Pf:
        /* <DEDUP_REMOVED lines=25> */
.L_x_379:
        /* <DEDUP_REMOVED lines=8> */
.L_x_378:
[----:B------:R-:W-:Y:S05]  /*0210*/  BSYNC.RECONVERGENT B0 ;  /* 0x0000000000007941 */ /* 0x000fea0003800200 */
.L_x_377:
        /* <DEDUP_REMOVED lines=23> */
.L_x_382:
        /* <DEDUP_REMOVED lines=30> */
.L_x_381:
        /* <DEDUP_REMOVED lines=20> */
.L_x_383:
        /* <DEDUP_REMOVED lines=14> */
.L_x_384:
[----:B------:R-:W-:Y:S05]  /*0790*/  @!P1 BRA `(.L_x_380) ;  /* 0x0000000000309947 */ /* 0x000fea0003800000 */
[----:B------:R-:W0:Y:S01]  /*07a0*/  LDC.64 R2, c[0x0][0x3a0] ;  /* 0x0000e800ff027b82 */ /* 0x000e220000000a00 */
[----:B------:R-:W-:Y:S02]  /*07b0*/  IMAD.MOV R8, RZ, RZ, -R8 ;  /* 0x000000ffff087224 */ /* 0x000fe400078e0a08 */
[----:B0-----:R-:W-:-:S04]  /*07c0*/  IMAD.WIDE.U32 R2, R6, 0x4, R2 ;  /* 0x0000000406027825 */ /* 0x001fc800078e0002 */
[----:B------:R-:W-:-:S07]  /*07d0*/  IMAD.MOV.U32 R6, RZ, RZ, R2 ;  /* 0x000000ffff067224 */ /* 0x000fce00078e0002 */
.L_x_385:
        /* <DEDUP_REMOVED lines=8> */
.L_x_380:
        /* <DEDUP_REMOVED lines=28> */
.L_x_388:
        /* <DEDUP_REMOVED lines=42> */
.L_x_387:
        /* <DEDUP_REMOVED lines=33> */
.L_x_389:
        /* <DEDUP_REMOVED lines=24> */
.L_x_390:
        /* <DEDUP_REMOVED lines=11> */
.L_x_391:
        /* <DEDUP_REMOVED lines=9> */
.L_x_386:
[----:B------:R-:W-:Y:S01]  /*1190*/  STG.E desc[UR10][R26.64], R15 ;  /* 0x0000000f1a007986 */ /* 0x000fe2000c10190a */
[----:B------:R-:W-:Y:S05]  /*11a0*/  EXIT ;  /* 0x000000000000794d */ /* 0x000fea0003800000 */
.L_x_392:
        /* <DEDUP_REMOVED lines=13> */
.L_x_451:


//--------------------- .text._Z39attention_weight_computation_forward_v2ILj32EEviiiiiiPKiS1_S1_S1_PKfS3_Pf --------------------------
	.section	.text._Z39attention_weight_computation_forward_v2ILj32EEviiiiiiPKiS1_S1_S1_PKfS3_Pf,"ax",@progbits
	.align	128
        .global         _Z39attention_weight_computation_forward_v2ILj32EEviiiiiiPKiS1_S1_S1_PKfS3_Pf
        .type           _Z39attention_weight_computation_forward_v2ILj32EEviiiiiiPKiS1_S1_S1_PKfS3_Pf,@function
        .size           _Z39attention_weight_computation_forward_v2ILj32EEviiiiiiPKiS1_S1_S1_PKfS3_Pf,(.L_x_452 - _Z39attention_weight_computation_forward_v2ILj32EEviiiiiiPKiS1_S1_S1_PKfS3_Pf)
        .other          _Z39attention_weight_computation_forward_v2ILj32EEviiiiiiPKiS1_S1_S1_PKfS3_Pf,@"STO_CUDA_ENTRY STV_DEFAULT"
_Z39attention_weight_computation_forward_v2ILj32EEviiiiiiPKiS1_S1_S1_PKfS3_Pf:
.text._Z39attention_weight_computation_forward_v2ILj32EEviiiiiiPKiS1_S1_S1_PKfS3_Pf:
        /* <DEDUP_REMOVED lines=25> */
.L_x_395:
        /* <DEDUP_REMOVED lines=8> */
.L_x_394:
[----:B------:R-:W-:Y:S05]  /*0210*/  BSYNC.RECONVERGENT B0 ;  /* 0x0000000000007941 */ /* 0x000fea0003800200 */
.L_x_393:
        /* <DEDUP_REMOVED lines=23> */
.L_x_398:
        /* <DEDUP_REMOVED lines=30> */
.L_x_397:
        /* <DEDUP_REMOVED lines=20> */
.L_x_399:
        /* <DEDUP_REMOVED lines=14> */
.L_x_400:
[----:B------:R-:W-:Y:S05]  /*0790*/  @!P1 BRA `(.L_x_396) ;  /* 0x0000000000309947 */ /* 0x000fea0003800000 */
[----:B------:R-:W0:Y:S01]  /*07a0*/  LDC.64 R2, c[0x0][0x3a0] ;  /* 0x0000e800ff027b82 */ /* 0x000e220000000a00 */
[----:B------:R-:W-:Y:S02]  /*07b0*/  IMAD.MOV R8, RZ, RZ, -R8 ;  /* 0x000000ffff087224 */ /* 0x000fe400078e0a08 */
[----:B0-----:R-:W-:-:S04]  /*07c0*/  IMAD.WIDE.U32 R2, R6, 0x4, R2 ;  /* 0x0000000406027825 */ /* 0x001fc800078e0002 */
[----:B------:R-:W-:-:S07]  /*07d0*/  IMAD.MOV.U32 R6, RZ, RZ, R2 ;  /* 0x000000ffff067224 */ /* 0x000fce00078e0002 */
.L_x_401:
        /* <DEDUP_REMOVED lines=8> */
.L_x_396:
        /* <DEDUP_REMOVED lines=28> */
.L_x_404:
        /* <DEDUP_REMOVED lines=42> */
.L_x_403:
        /* <DEDUP_REMOVED lines=33> */
.L_x_405:
        /* <DEDUP_REMOVED lines=24> */
.L_x_406:
        /* <DEDUP_REMOVED lines=11> */
.L_x_407:
        /* <DEDUP_REMOVED lines=9> */
.L_x_402:
[----:B------:R-:W-:Y:S01]  /*1190*/  STG.E desc[UR10][R26.64], R15 ;  /* 0x0000000f1a007986 */ /* 0x000fe2000c10190a */
[----:B------:R-:W-:Y:S05]  /*11a0*/  EXIT ;  /* 0x000000000000794d */ /* 0x000fea0003800000 */
.L_x_408:
        /* <DEDUP_REMOVED lines=13> */
.L_x_452:


//--------------------- .text._Z39attention_weight_computation_forward_v2ILj24EEviiiiiiPKiS1_S1_S1_PKfS3_Pf --------------------------
	.section	.text._Z39attention_weight_computation_forward_v2ILj24EEviiiiiiPKiS1_S1_S1_PKfS3_Pf,"ax",@progbits
	.align	128
        .global         _Z39attention_weight_computation_forward_v2ILj24EEviiiiiiPKiS1_S1_S1_PKfS3_Pf
        .type           _Z39attention_weight_computation_forward_v2ILj24EEviiiiiiPKiS1_S1_S1_PKfS3_Pf,@function
        .size           _Z39attention_weight_computation_forward_v2ILj24EEviiiiiiPKiS1_S1_S1_PKfS3_Pf,(.L_x_453 - _Z39attention_weight_computation_forward_v2ILj24EEviiiiiiPKiS1_S1_S1_PKfS3_Pf)
        .other          _Z39attention_weight_computation_forward_v2ILj24EEviiiiiiPKiS1_S1_S1_PKfS3_Pf,@"STO_CUDA_ENTRY STV_DEFAULT"
_Z39attention_weight_computation_forward_v2ILj24EEviiiiiiPKiS1_S1_S1_PKfS3_Pf:
.text._Z39attention_weight_computation_forward_v2ILj24EEviiiiiiPKiS1_S1_S1_PKfS3_Pf:
        /* <DEDUP_REMOVED lines=25> */
.L_x_411:
        /* <DEDUP_REMOVED lines=8> */
.L_x_410:
[----:B------:R-:W-:Y:S05]  /*0210*/  BSYNC.RECONVERGENT B0 ;  /* 0x0000000000007941 */ /* 0x000fea0003800200 */
.L_x_409:
        /* <DEDUP_REMOVED lines=23> */
.L_x_414:
        /* <DEDUP_REMOVED lines=30> */
.L_x_413:
        /* <DEDUP_REMOVED lines=20> */
.L_x_415:
        /* <DEDUP_REMOVED lines=14> */
.L_x_416:
[----:B------:R-:W-:Y:S05]  /*0790*/  @!P1 BRA `(.L_x_412) ;  /* 0x0000000000309947 */ /* 0x000fea0003800000 */
[----:B------:R-:W0:Y:S01]  /*07a0*/  LDC.64 R2, c[0x0][0x3a0] ;  /* 0x0000e800ff027b82 */ /* 0x000e220000000a00 */
[----:B------:R-:W-:Y:S02]  /*07b0*/  IMAD.MOV R8, RZ, RZ, -R8 ;  /* 0x000000ffff087224 */ /* 0x000fe400078e0a08 */
[----:B0-----:R-:W-:-:S04]  /*07c0*/  IMAD.WIDE.U32 R2, R6, 0x4, R2 ;  /* 0x0000000406027825 */ /* 0x001fc800078e0002 */
[----:B------:R-:W-:-:S07]  /*07d0*/  IMAD.MOV.U32 R6, RZ, RZ, R2 ;  /* 0x000000ffff067224 */ /* 0x000fce00078e0002 */
.L_x_417:
        /* <DEDUP_REMOVED lines=8> */
.L_x_412:
        /* <DEDUP_REMOVED lines=28> */
.L_x_420:
        /* <DEDUP_REMOVED lines=42> */
.L_x_419:
        /* <DEDUP_REMOVED lines=33> */
.L_x_421:
        /* <DEDUP_REMOVED lines=24> */
.L_x_422:
        /* <DEDUP_REMOVED lines=11> */
.L_x_423:
        /* <DEDUP_REMOVED lines=9> */
.L_x_418:
[----:B------:R-:W-:Y:S01]  /*1190*/  STG.E desc[UR10][R26.64], R15 ;  /* 0x0000000f1a007986 */ /* 0x000fe2000c10190a */
[----:B------:R-:W-:Y:S05]  /*11a0*/  EXIT ;  /* 0x000000000000794d */ /* 0x000fea0003800000 */
.L_x_424:
        /* <DEDUP_REMOVED lines=13> */
.L_x_453:


//--------------------- .text._Z39attention_weight_computation_forward_v2ILj16EEviiiiiiPKiS1_S1_S1_PKfS3_Pf --------------------------
	.section	.text._Z39attention_weight_computation_forward_v2ILj16EEviiiiiiPKiS1_S1_S1_PKfS3_Pf,"ax",@progbits
	.align	128
        .global         _Z39attention_weight_computation_forward_v2ILj16EEviiiiiiPKiS1_S1_S1_PKfS3_Pf
        .type           _Z39attention_weight_computation_forward_v2ILj16EEviiiiiiPKiS1_S1_S1_PKfS3_Pf,@function
        .size           _Z39attention_weight_computation_forward_v2ILj16EEviiiiiiPKiS1_S1_S1_PKfS3_Pf,(.L_x_454 - _Z39attention_weight_computation_forward_v2ILj16EEviiiiiiPKiS1_S1_S1_PKfS3_Pf)
        .other          _Z39attention_weight_computation_forward_v2ILj16EEviiiiiiPKiS1_S1_S1_PKfS3_Pf,@"STO_CUDA_ENTRY STV_DEFAULT"
_Z39attention_weight_computation_forward_v2ILj16EEviiiiiiPKiS1_S1_S1_PKfS3_Pf:
.text._Z39attention_weight_computation_forward_v2ILj16EEviiiiiiPKiS1_S1_S1_PKfS3_Pf:
        /* <DEDUP_REMOVED lines=25> */
.L_x_427:
        /* <DEDUP_REMOVED lines=8> */
.L_x_426:
[----:B------:R-:W-:Y:S05]  /*0210*/  BSYNC.RECONVERGENT B0 ;  /* 0x0000000000007941 */ /* 0x000fea0003800200 */
.L_x_425:
        /* <DEDUP_REMOVED lines=23> */
.L_x_430:
        /* <DEDUP_REMOVED lines=30> */
.L_x_429:
        /* <DEDUP_REMOVED lines=20> */
.L_x_431:
        /* <DEDUP_REMOVED lines=14> */
.L_x_432:
[----:B------:R-:W-:Y:S05]  /*0790*/  @!P1 BRA `(.L_x_428) ;  /* 0x0000000000309947 */ /* 0x000fea0003800000 */
[----:B------:R-:W0:Y:S01]  /*07a0*/  LDC.64 R2, c[0x0][0x3a0] ;  /* 0x0000e800ff027b82 */ /* 0x000e220000000a00 */
[----:B------:R-:W-:Y:S02]  /*07b0*/  IMAD.MOV R8, RZ, RZ, -R8 ;  /* 0x000000ffff087224 */ /* 0x000fe400078e0a08 */
[----:B0-----:R-:W-:-:S04]  /*07c0*/  IMAD.WIDE.U32 R2, R6, 0x4, R2 ;  /* 0x0000000406027825 */ /* 0x001fc800078e0002 */
[----:B------:R-:W-:-:S07]  /*07d0*/  IMAD.MOV.U32 R6, RZ, RZ, R2 ;  /* 0x000000ffff067224 */ /* 0x000fce00078e0002 */
.L_x_433:
        /* <DEDUP_REMOVED lines=8> */
.L_x_428:
        /* <DEDUP_REMOVED lines=28> */
.L_x_436:
        /* <DEDUP_REMOVED lines=42> */
.L_x_435:
        /* <DEDUP_REMOVED lines=33> */
.L_x_437:
        /* <DEDUP_REMOVED lines=24> */
.L_x_438:
        /* <DEDUP_REMOVED lines=11> */
.L_x_439:
        /* <DEDUP_REMOVED lines=9> */
.L_x_434:
[----:B------:R-:W-:Y:S01]  /*1190*/  STG.E desc[UR10][R26.64], R15 ;  /* 0x0000000f1a007986 */ /* 0x000fe2000c10190a */
[----:B------:R-:W-:Y:S05]  /*11a0*/  EXIT ;  /* 0x000000000000794d */ /* 0x000fea0003800000 */
.L_x_440:
        /* <DEDUP_REMOVED lines=13> */
.L_x_454:


//--------------------- .nv.shared._Z40attention_weight_computation_backward_v2ILj150EEviiiiiiPKiS1_S1_S1_PKfS3_PfS4_S4_ --------------------------
	.section	.nv.shared._Z40attention_weight_computation_backward_v2ILj150EEviiiiiiPKiS1_S1_S1_PKfS3_PfS4_S4_,"aw",@nobits
	.sectionflags	@""
	.align	4
.nv.shared._Z40attention_weight_computation_backward_v2ILj150EEviiiiiiPKiS1_S1_S1_PKfS3_PfS4_S4_:
	.zero		2224


//--------------------- .nv.shared.reserved.0     --------------------------
	.section	.nv.shared.reserved.0,"aw",@nobits
	.weak		__nv_reservedSMEM_offset_0_alias
	.size		__nv_reservedSMEM_offset_0_alias, 0, 64
	.other		__nv_reservedSMEM_offset_0_alias,@"STO_CUDA_RESERVED_SHARED STV_DEFAULT"
__nv_reservedSMEM_offset_0_alias:
	.zero		0
	.zero		64


//--------------------- .nv.shared._Z40attention_weight_computation_backward_v2ILj128EEviiiiiiPKiS1_S1_S1_PKfS3_PfS4_S4_ --------------------------
	.section	.nv.shared._Z40attention_weight_computation_backward_v2ILj128EEviiiiiiPKiS1_S1_S1_PKfS3_PfS4_S4_,"aw",@nobits
	.sectionflags	@""
	.align	4
.nv.shared._Z40attention_weight_computation_backward_v2ILj128EEviiiiiiPKiS1_S1_S1_PKfS3_PfS4_S4_:
	.zero		2048


//--------------------- .nv.shared._Z40attention_weight_computation_backward_v2ILj64EEviiiiiiPKiS1_S1_S1_PKfS3_PfS4_S4_ --------------------------
	.section	.nv.shared._Z40attention_weight_computation_backward_v2ILj64EEviiiiiiPKiS1_S1_S1_PKfS3_PfS4_S4_,"aw",@nobits
	.sectionflags	@""
	.align	4
.nv.shared._Z40attention_weight_computation_backward_v2ILj64EEviiiiiiPKiS1_S1_S1_PKfS3_PfS4_S4_:
	.zero		1536


//--------------------- .nv.shared._Z40attention_weight_computation_backward_v2ILj48EEviiiiiiPKiS1_S1_S1_PKfS3_PfS4_S4_ --------------------------
	.section	.nv.shared._Z40attention_weight_computation_backward_v2ILj48EEviiiiiiPKiS1_S1_S1_PKfS3_PfS4_S4_,"aw",@nobits
	.sectionflags	@""
	.align	4
.nv.shared._Z40attention_weight_computation_backward_v2ILj48EEviiiiiiPKiS1_S1_S1_PKfS3_PfS4_S4_:
	.zero		1408


//--------------------- .nv.shared._Z40attention_weight_computation_backward_v2ILj32EEviiiiiiPKiS1_S1_S1_PKfS3_PfS4_S4_ --------------------------
	.section	.nv.shared._Z40attention_weight_computation_backward_v2ILj32EEviiiiiiPKiS1_S1_S1_PKfS3_PfS4_S4_,"aw",@nobits
	.sectionflags	@""
	.align	4
.nv.shared._Z40attention_weight_computation_backward_v2ILj32EEviiiiiiPKiS1_S1_S1_PKfS3_PfS4_S4_:
	.zero		1280


//--------------------- .nv.shared._Z40attention_weight_computation_backward_v2ILj24EEviiiiiiPKiS1_S1_S1_PKfS3_PfS4_S4_ --------------------------
	.section	.nv.shared._Z40attention_weight_computation_backward_v2ILj24EEviiiiiiPKiS1_S1_S1_PKfS3_PfS4_S4_,"aw",@nobits
	.sectionflags	@""
	.align	4
.nv.shared._Z40attention_weight_computation_backward_v2ILj24EEviiiiiiPKiS1_S1_S1_PKfS3_PfS4_S4_:
	.zero		1216


//--------------------- .nv.shared._Z40attention_weight_computation_backward_v2ILj16EEviiiiiiPKiS1_S1_S1_PKfS3_PfS4_S4_ --------------------------
	.section	.nv.shared._Z40attention_weight_computation_backward_v2ILj16EEviiiiiiPKiS1_S1_S1_PKfS3_PfS4_S4_,"aw",@nobits
	.sectionflags	@""
	.align	4
.nv.shared._Z40attention_weight_computation_backward_v2ILj16EEviiiiiiPKiS1_S1_S1_PKfS3_PfS4_S4_:
	.zero		1152


//--------------------- .nv.shared._Z39attention_weight_computation_forward_v2ILj150EEviiiiiiPKiS1_S1_S1_PKfS3_Pf --------------------------
	.section	.nv.shared._Z39attention_weight_computation_forward_v2ILj150EEviiiiiiPKiS1_S1_S1_PKfS3_Pf,"aw",@nobits
	.sectionflags	@""
	.align	4
.nv.shared._Z39attention_weight_computation_forward_v2ILj150EEviiiiiiPKiS1_S1_S1_PKfS3_Pf:
	.zero		1624


//--------------------- .nv.shared._Z39attention_weight_computation_forward_v2ILj128EEviiiiiiPKiS1_S1_S1_PKfS3_Pf --------------------------
	.section	.nv.shared._Z39attention_weight_computation_forward_v2ILj128EEviiiiiiPKiS1_S1_S1_PKfS3_Pf,"aw",@nobits
	.sectionflags	@""
	.align	4
.nv.shared._Z39attention_weight_computation_forward_v2ILj128EEviiiiiiPKiS1_S1_S1_PKfS3_Pf:
	.zero		1536


//--------------------- .nv.shared._Z39attention_weight_computation_forward_v2ILj64EEviiiiiiPKiS1_S1_S1_PKfS3_Pf --------------------------
	.section	.nv.shared._Z39attention_weight_computation_forward_v2ILj64EEviiiiiiPKiS1_S1_S1_PKfS3_Pf,"aw",@nobits
	.sectionflags	@""
	.align	4
.nv.shared._Z39attention_weight_computation_forward_v2ILj64EEviiiiiiPKiS1_S1_S1_PKfS3_Pf:
	.zero		1280


//--------------------- .nv.shared._Z39attention_weight_computation_forward_v2ILj48EEviiiiiiPKiS1_S1_S1_PKfS3_Pf --------------------------
	.section	.nv.shared._Z39attention_weight_computation_forward_v2ILj48EEviiiiiiPKiS1_S1_S1_PKfS3_Pf,"aw",@nobits
	.sectionflags	@""
	.align	4
.nv.shared._Z39attention_weight_computation_forward_v2ILj48EEviiiiiiPKiS1_S1_S1_PKfS3_Pf:
	.zero		1216


//--------------------- .nv.shared._Z39attention_weight_computation_forward_v2ILj32EEviiiiiiPKiS1_S1_S1_PKfS3_Pf --------------------------
	.section	.nv.shared._Z39attention_weight_computation_forward_v2ILj32EEviiiiiiPKiS1_S1_S1_PKfS3_Pf,"aw",@nobits
	.sectionflags	@""
	.align	4
.nv.shared._Z39attention_weight_computation_forward_v2ILj32EEviiiiiiPKiS1_S1_S1_PKfS3_Pf:
	.zero		1152


//--------------------- .nv.shared._Z39attention_weight_computation_forward_v2ILj24EEviiiiiiPKiS1_S1_S1_PKfS3_Pf --------------------------
	.section	.nv.shared._Z39attention_weight_computation_forward_v2ILj24EEviiiiiiPKiS1_S1_S1_PKfS3_Pf,"aw",@nobits
	.sectionflags	@""
	.align	4
.nv.shared._Z39attention_weight_computation_forward_v2ILj24EEviiiiiiPKiS1_S1_S1_PKfS3_Pf:
	.zero		1120


//--------------------- .nv.shared._Z39attention_weight_computation_forward_v2ILj16EEviiiiiiPKiS1_S1_S1_PKfS3_Pf --------------------------
	.section	.nv.shared._Z39attention_weight_computation_forward_v2ILj16EEviiiiiiPKiS1_S1_S1_PKfS3_Pf,"aw",@nobits
	.sectionflags	@""
	.align	4
.nv.shared._Z39attention_weight_computation_forward_v2ILj16EEviiiiiiPKiS1_S1_S1_PKfS3_Pf:
	.zero		1088


//--------------------- .nv.constant0._Z40attention_weight_computation_backward_v2ILj150EEviiiiiiPKiS1_S1_S1_PKfS3_PfS4_S4_ --------------------------
	.section	.nv.constant0._Z40attention_weight_computation_backward_v2ILj150EEviiiiiiPKiS1_S1_S1_PKfS3_PfS4_S4_,"a",@progbits
	.sectionflags	@""
	.align	4
.nv.constant0._Z40attention_weight_computation_backward_v2ILj150EEviiiiiiPKiS1_S1_S1_PKfS3_PfS4_S4_:
	.zero		992


//--------------------- .nv.constant0._Z40attention_weight_computation_backward_v2ILj128EEviiiiiiPKiS1_S1_S1_PKfS3_PfS4_S4_ --------------------------
	.section	.nv.constant0._Z40attention_weight_computation_backward_v2ILj128EEviiiiiiPKiS1_S1_S1_PKfS3_PfS4_S4_,"a",@progbits
	.sectionflags	@""
	.align	4
.nv.constant0._Z40attention_weight_computation_backward_v2ILj128EEviiiiiiPKiS1_S1_S1_PKfS3_PfS4_S4_:
	.zero		992


//--------------------- .nv.constant0._Z40attention_weight_computation_backward_v2ILj64EEviiiiiiPKiS1_S1_S1_PKfS3_PfS4_S4_ --------------------------
	.section	.nv.constant0._Z40attention_weight_computation_backward_v2ILj64EEviiiiiiPKiS1_S1_S1_PKfS3_PfS4_S4_,"a",@progbits
	.sectionflags	@""
	.align	4
.nv.constant0._Z40attention_weight_computation_backward_v2ILj64EEviiiiiiPKiS1_S1_S1_PKfS3_PfS4_S4_:
	.zero		992


//--------------------- .nv.constant0._Z40attention_weight_computation_backward_v2ILj48EEviiiiiiPKiS1_S1_S1_PKfS3_PfS4_S4_ --------------------------
	.section	.nv.constant0._Z40attention_weight_computation_backward_v2ILj48EEviiiiiiPKiS1_S1_S1_PKfS3_PfS4_S4_,"a",@progbits
	.sectionflags	@""
	.align	4
.nv.constant0._Z40attention_weight_computation_backward_v2ILj48EEviiiiiiPKiS1_S1_S1_PKfS3_PfS4_S4_:
	.zero		992


//--------------------- .nv.constant0._Z40attention_weight_computation_backward_v2ILj32EEviiiiiiPKiS1_S1_S1_PKfS3_PfS4_S4_ --------------------------
	.section	.nv.constant0._Z40attention_weight_computation_backward_v2ILj32EEviiiiiiPKiS1_S1_S1_PKfS3_PfS4_S4_,"a",@progbits
	.sectionflags	@""
	.align	4
.nv.constant0._Z40attention_weight_computation_backward_v2ILj32EEviiiiiiPKiS1_S1_S1_PKfS3_PfS4_S4_:
	.zero		992


//--------------------- .nv.constant0._Z40attention_weight_computation_backward_v2ILj24EEviiiiiiPKiS1_S1_S1_PKfS3_PfS4_S4_ --------------------------
	.section	.nv.constant0._Z40attention_weight_computation_backward_v2ILj24EEviiiiiiPKiS1_S1_S1_PKfS3_PfS4_S4_,"a",@progbits
	.sectionflags	@""
	.align	4
.nv.constant0._Z40attention_weight_computation_backward_v2ILj24EEviiiiiiPKiS1_S1_S1_PKfS3_PfS4_S4_:
	.zero		992


//--------------------- .nv.constant0._Z40attention_weight_computation_backward_v2ILj16EEviiiiiiPKiS1_S1_S1_PKfS3_PfS4_S4_ --------------------------
	.section	.nv.constant0._Z40attention_weight_computation_backward_v2ILj16EEviiiiiiPKiS1_S1_S1_PKfS3_PfS4_S4_,"a",@progbits
	.sectionflags	@""
	.align	4
.nv.constant0._Z40attention_weight_computation_backward_v2ILj16EEviiiiiiPKiS1_S1_S1_PKfS3_PfS4_S4_:
	.zero		992


//--------------------- .nv.constant0._Z39attention_weight_computation_forward_v2ILj150EEviiiiiiPKiS1_S1_S1_PKfS3_Pf --------------------------
	.section	.nv.constant0._Z39attention_weight_computation_forward_v2ILj150EEviiiiiiPKiS1_S1_S1_PKfS3_Pf,"a",@progbits
	.sectionflags	@""
	.align	4
.nv.constant0._Z39attention_weight_computation_forward_v2ILj150EEviiiiiiPKiS1_S1_S1_PKfS3_Pf:
	.zero		976


//--------------------- .nv.constant0._Z39attention_weight_computation_forward_v2ILj128EEviiiiiiPKiS1_S1_S1_PKfS3_Pf --------------------------
	.section	.nv.constant0._Z39attention_weight_computation_forward_v2ILj128EEviiiiiiPKiS1_S1_S1_PKfS3_Pf,"a",@progbits
	.sectionflags	@""
	.align	4
.nv.constant0._Z39attention_weight_computation_forward_v2ILj128EEviiiiiiPKiS1_S1_S1_PKfS3_Pf:
	.zero		976


//--------------------- .nv.constant0._Z39attention_weight_computation_forward_v2ILj64EEviiiiiiPKiS1_S1_S1_PKfS3_Pf --------------------------
	.section	.nv.constant0._Z39attention_weight_computation_forward_v2ILj64EEviiiiiiPKiS1_S1_S1_PKfS3_Pf,"a",@progbits
	.sectionflags	@""
	.align	4
.nv.constant0._Z39attention_weight_computation_forward_v2ILj64EEviiiiiiPKiS1_S1_S1_PKfS3_Pf:
	.zero		976


//--------------------- .nv.constant0._Z39attention_weight_computation_forward_v2ILj48EEviiiiiiPKiS1_S1_S1_PKfS3_Pf --------------------------
	.section	.nv.constant0._Z39attention_weight_computation_forward_v2ILj48EEviiiiiiPKiS1_S1_S1_PKfS3_Pf,"a",@progbits
	.sectionflags	@""
	.align	4
.nv.constant0._Z39attention_weight_computation_forward_v2ILj48EEviiiiiiPKiS1_S1_S1_PKfS3_Pf:
	.zero		976


//--------------------- .nv.constant0._Z39attention_weight_computation_forward_v2ILj32EEviiiiiiPKiS1_S1_S1_PKfS3_Pf --------------------------
	.section	.nv.constant0._Z39attention_weight_computation_forward_v2ILj32EEviiiiiiPKiS1_S1_S1_PKfS3_Pf,"a",@progbits
	.sectionflags	@""
	.align	4
.nv.constant0._Z39attention_weight_computation_forward_v2ILj32EEviiiiiiPKiS1_S1_S1_PKfS3_Pf:
	.zero		976


//--------------------- .nv.constant0._Z39attention_weight_computation_forward_v2ILj24EEviiiiiiPKiS1_S1_S1_PKfS3_Pf --------------------------
	.section	.nv.constant0._Z39attention_weight_computation_forward_v2ILj24EEviiiiiiPKiS1_S1_S1_PKfS3_Pf,"a",@progbits
	.sectionflags	@""
	.align	4
.nv.constant0._Z39attention_weight_computation_forward_v2ILj24EEviiiiiiPKiS1_S1_S1_PKfS3_Pf:
	.zero		976


//--------------------- .nv.constant0._Z39attention_weight_computation_forward_v2ILj16EEviiiiiiPKiS1_S1_S1_PKfS3_Pf --------------------------
	.section	.nv.constant0._Z39attention_weight_computation_forward_v2ILj16EEviiiiiiPKiS1_S1_S1_PKfS3_Pf,"a",@progbits
	.sectionflags	@""
	.align	4
.nv.constant0._Z39attention_weight_computation_forward_v2ILj16EEviiiiiiPKiS1_S1_S1_PKfS3_Pf:
	.zero		976


//--------------------- SYMBOLS --------------------------

	.type		.nv.reservedSmem.offset0,@object
	.size		.nv.reservedSmem.offset0,0x4
	.type		.nv.reservedSmem.cap,@object
	.size		.nv.reservedSmem.cap,0x4
